// auto-generated by cutlass_sweep.epilogue — config: {"arch": "sm_100", "cluster_m": 2, "cluster_n": 1, "dtype": "e4m3", "fusion": "gelu", "tile_k": 64, "tile_m": 256, "tile_n": 256}
#include "cutlass/cutlass.h"
#include "cutlass/gemm/collective/collective_builder.hpp"
#include "cutlass/gemm/device/gemm_universal_adapter.h"
#include "cutlass/gemm/kernel/gemm_universal.hpp"
#include "cutlass/epilogue/collective/collective_builder.hpp"
#include "cutlass/epilogue/fusion/operations.hpp"
#include "cutlass/epilogue/thread/activation.h"

using Elem = cutlass::float_e4m3_t;
using Acc  = float;
using TileShape    = cute::Shape<cute::_256, cute::_256, cute::_64>;
using ClusterShape = cute::Shape<cute::_2, cute::_1, cute::_1>;
using FusionOp     = cutlass::epilogue::fusion::LinCombEltAct<cutlass::epilogue::thread::GELU, Elem, Acc>;

using CollectiveEpilogue = typename cutlass::epilogue::collective::CollectiveBuilder<
    cutlass::arch::Sm100, cutlass::arch::OpClassTensorOp,
    TileShape, ClusterShape,
    cutlass::epilogue::collective::EpilogueTileAuto,
    Acc, Acc,
    Elem, cutlass::layout::RowMajor, 128 / cutlass::sizeof_bits<Elem>::value,
    Elem, cutlass::layout::RowMajor, 128 / cutlass::sizeof_bits<Elem>::value,
    cutlass::epilogue::collective::EpilogueScheduleAuto,
    FusionOp
  >::CollectiveOp;

using CollectiveMainloop = typename cutlass::gemm::collective::CollectiveBuilder<
    cutlass::arch::Sm100, cutlass::arch::OpClassTensorOp,
    Elem, cutlass::layout::RowMajor, 128 / cutlass::sizeof_bits<Elem>::value,
    Elem, cutlass::layout::ColumnMajor, 128 / cutlass::sizeof_bits<Elem>::value,
    Acc,
    TileShape, ClusterShape,
    cutlass::gemm::collective::StageCountAutoCarveout<
        static_cast<int>(sizeof(typename CollectiveEpilogue::SharedStorage))>,
    cutlass::gemm::collective::KernelScheduleAuto
  >::CollectiveOp;

using GemmKernel = cutlass::gemm::kernel::GemmUniversal<
    cute::Shape<int,int,int,int>, CollectiveMainloop, CollectiveEpilogue>;
using Gemm = cutlass::gemm::device::GemmUniversalAdapter<GemmKernel>;

auto* _anchor = &cutlass::device_kernel<GemmKernel>;


// ===== COMPILED SASS (sm_100a) =====

	.target	sm_100a

	.elftype	@"ET_EXEC"


//--------------------- .note.nv.tkinfo           --------------------------
	.section	.note.nv.tkinfo,"",@"SHT_NOTE"
	.sectionflags	@"SHF_NOTE_NV_TKINFO"
	.tkinfo
        /*0018*/ 	.word	0x00000002
        /*0030*/ 	.string	""
        /*0030*/ 	.string	"ptxas"
        /*0030*/ 	.string	"Cuda compilation tools, release 13.0, V13.0.88"
        /*0030*/ 	.string	"Build cuda_13.0.r13.0/compiler.36424714_0"
        /*0030*/ 	.string	"-arch sm_100a -m 64 "



//--------------------- .note.nv.cuinfo           --------------------------
	.section	.note.nv.cuinfo,"",@"SHT_NOTE"
	.sectionflags	@"SHF_NOTE_NV_CUINFO"
        /*0018*/ 	.short	0x0002
        /*001a*/ 	.short	0x0064
        /*001c*/ 	.short	0x0082
	.zero		2


//--------------------- .nv.info                  --------------------------
	.section	.nv.info,"",@"SHT_CUDA_INFO"
	.align	4


	//----- nvinfo : EIATTR_REGCOUNT
	.align		4
        /*0000*/ 	.byte	0x04, 0x2f
        /*0002*/ 	.short	(.L_20 - .L_19)
	.align		4
.L_19:
        /*0004*/ 	.word	index@(_ZN7cutlass13device_kernelINS_4gemm6kernel13GemmUniversalIN4cute5tupleIJiiiiEEENS1_10collective13CollectiveMmaINS1_35MainloopSm100TmaUmmaWarpSpecializedILi11ELi2ELi2ENS5_IJNS4_1CILi2EEENSA_ILi1EEESC_EEEEENS5_IJNSA_ILi256EEESF_NSA_ILi64EEEEEENS_12float_e4m3_tENS5_IJlSC_lEEESI_SJ_NS4_8TiledMMAINS4_8MMA_AtomIJNS4_10MMA_TraitsINS4_25SM100_MMA_F8F6F4_2x1SM_SSEJSI_SI_fSF_SF_NS4_17integral_constantINS4_4UMMA5MajorELSQ_0EEESR_NSO_INSP_7ScaleInELSS_0EEEST_EEEEEENS4_6LayoutINS5_IJSC_SC_SC_EEENS5_IJNSA_ILi0EEESY_SY_EEEEENS5_IJNS4_10UnderscoreES11_S11_EEEEENS4_18SM100_TMA_2SM_LOADENS4_14ComposedLayoutINS4_7SwizzleILi2ELi4ELi3EEENS4_18smem_ptr_flag_bitsILi8EEENSW_INS5_IJNSA_ILi8EEESG_EEENS5_IJSG_SC_EEEEEEEvNS4_8identityES14_S1E_vS1F_EENS_8epilogue10collective18CollectiveEpilogueINS1H_23Sm100TmaWarpSpecializedILi4ELi2ELi64ELb0ELb0EEEJNS5_IJNSA_ILi128EEESF_SG_EEENS5_IJNSW_IS1M_SC_EENSW_ISG_SC_EEEEESI_SJ_SI_SJ_NS1H_6fusion15FusionCallbacksIS1L_NS1R_13LinCombEltActINS1H_6thread4GELUESI_fSI_fLNS_15FloatRoundStyleE2EEES1N_S1Q_JEEENS4_5SM1004TMEM4LOAD26SM100_TMEM_LOAD_32dp32b64xENS4_13SM90_TMA_LOADES1E_NS4_39AutoVectorizingCopyWithAssumedAlignmentILi128EEENS4_14SM90_TMA_STOREES1E_S25_S25_EEEvvEEEEvNT_6ParamsE)
        /*0008*/ 	.word	0x000000cd


	//----- nvinfo : EIATTR_FRAME_SIZE
	.align		4
.L_20:
        /*000c*/ 	.byte	0x04, 0x11
        /*000e*/ 	.short	(.L_22 - .L_21)
	.align		4
.L_21:
        /*0010*/ 	.word	index@($__internal_2_$__cuda_sm10x_tcgen05_guardrail_trap_unallocated_columns_being_dealloced)
        /*0014*/ 	.word	0x00000000


	//----- nvinfo : EIATTR_FRAME_SIZE
	.align		4
.L_22:
        /*0018*/ 	.byte	0x04, 0x11
        /*001a*/ 	.short	(.L_24 - .L_23)
	.align		4
.L_23:
        /*001c*/ 	.word	index@($__internal_1_$__cuda_sm10x_tcgen05_guardrail_trap_phase_invalid_during_alloc)
        /*0020*/ 	.word	0x00000000


	//----- nvinfo : EIATTR_FRAME_SIZE
	.align		4
.L_24:
        /*0024*/ 	.byte	0x04, 0x11
        /*0026*/ 	.short	(.L_26 - .L_25)
	.align		4
.L_25:
        /*0028*/ 	.word	index@($__internal_0_$__cuda_sm10x_tcgen05_guardrail_trap_col_being_dealloced_not_returned_by_alloc)
        /*002c*/ 	.word	0x00000000


	//----- nvinfo : EIATTR_FRAME_SIZE
	.align		4
.L_26:
        /*0030*/ 	.byte	0x04, 0x11
        /*0032*/ 	.short	(.L_28 - .L_27)
	.align		4
.L_27:
        /*0034*/ 	.word	index@(_ZN7cutlass13device_kernelINS_4gemm6kernel13GemmUniversalIN4cute5tupleIJiiiiEEENS1_10collective13CollectiveMmaINS1_35MainloopSm100TmaUmmaWarpSpecializedILi11ELi2ELi2ENS5_IJNS4_1CILi2EEENSA_ILi1EEESC_EEEEENS5_IJNSA_ILi256EEESF_NSA_ILi64EEEEEENS_12float_e4m3_tENS5_IJlSC_lEEESI_SJ_NS4_8TiledMMAINS4_8MMA_AtomIJNS4_10MMA_TraitsINS4_25SM100_MMA_F8F6F4_2x1SM_SSEJSI_SI_fSF_SF_NS4_17integral_constantINS4_4UMMA5MajorELSQ_0EEESR_NSO_INSP_7ScaleInELSS_0EEEST_EEEEEENS4_6LayoutINS5_IJSC_SC_SC_EEENS5_IJNSA_ILi0EEESY_SY_EEEEENS5_IJNS4_10UnderscoreES11_S11_EEEEENS4_18SM100_TMA_2SM_LOADENS4_14ComposedLayoutINS4_7SwizzleILi2ELi4ELi3EEENS4_18smem_ptr_flag_bitsILi8EEENSW_INS5_IJNSA_ILi8EEESG_EEENS5_IJSG_SC_EEEEEEEvNS4_8identityES14_S1E_vS1F_EENS_8epilogue10collective18CollectiveEpilogueINS1H_23Sm100TmaWarpSpecializedILi4ELi2ELi64ELb0ELb0EEEJNS5_IJNSA_ILi128EEESF_SG_EEENS5_IJNSW_IS1M_SC_EENSW_ISG_SC_EEEEESI_SJ_SI_SJ_NS1H_6fusion15FusionCallbacksIS1L_NS1R_13LinCombEltActINS1H_6thread4GELUESI_fSI_fLNS_15FloatRoundStyleE2EEES1N_S1Q_JEEENS4_5SM1004TMEM4LOAD26SM100_TMEM_LOAD_32dp32b64xENS4_13SM90_TMA_LOADES1E_NS4_39AutoVectorizingCopyWithAssumedAlignmentILi128EEENS4_14SM90_TMA_STOREES1E_S25_S25_EEEvvEEEEvNT_6ParamsE)
        /*0038*/ 	.word	0x00000000


	//----- nvinfo : EIATTR_MIN_STACK_SIZE
	.align		4
.L_28:
        /*003c*/ 	.byte	0x04, 0x12
        /*003e*/ 	.short	(.L_30 - .L_29)
	.align		4
.L_29:
        /*0040*/ 	.word	index@(_ZN7cutlass13device_kernelINS_4gemm6kernel13GemmUniversalIN4cute5tupleIJiiiiEEENS1_10collective13CollectiveMmaINS1_35MainloopSm100TmaUmmaWarpSpecializedILi11ELi2ELi2ENS5_IJNS4_1CILi2EEENSA_ILi1EEESC_EEEEENS5_IJNSA_ILi256EEESF_NSA_ILi64EEEEEENS_12float_e4m3_tENS5_IJlSC_lEEESI_SJ_NS4_8TiledMMAINS4_8MMA_AtomIJNS4_10MMA_TraitsINS4_25SM100_MMA_F8F6F4_2x1SM_SSEJSI_SI_fSF_SF_NS4_17integral_constantINS4_4UMMA5MajorELSQ_0EEESR_NSO_INSP_7ScaleInELSS_0EEEST_EEEEEENS4_6LayoutINS5_IJSC_SC_SC_EEENS5_IJNSA_ILi0EEESY_SY_EEEEENS5_IJNS4_10UnderscoreES11_S11_EEEEENS4_18SM100_TMA_2SM_LOADENS4_14ComposedLayoutINS4_7SwizzleILi2ELi4ELi3EEENS4_18smem_ptr_flag_bitsILi8EEENSW_INS5_IJNSA_ILi8EEESG_EEENS5_IJSG_SC_EEEEEEEvNS4_8identityES14_S1E_vS1F_EENS_8epilogue10collective18CollectiveEpilogueINS1H_23Sm100TmaWarpSpecializedILi4ELi2ELi64ELb0ELb0EEEJNS5_IJNSA_ILi128EEESF_SG_EEENS5_IJNSW_IS1M_SC_EENSW_ISG_SC_EEEEESI_SJ_SI_SJ_NS1H_6fusion15FusionCallbacksIS1L_NS1R_13LinCombEltActINS1H_6thread4GELUESI_fSI_fLNS_15FloatRoundStyleE2EEES1N_S1Q_JEEENS4_5SM1004TMEM4LOAD26SM100_TMEM_LOAD_32dp32b64xENS4_13SM90_TMA_LOADES1E_NS4_39AutoVectorizingCopyWithAssumedAlignmentILi128EEENS4_14SM90_TMA_STOREES1E_S25_S25_EEEvvEEEEvNT_6ParamsE)
        /*0044*/ 	.word	0x00000000
.L_30:


//--------------------- .nv.compat                --------------------------
	.section	.nv.compat,"",@"SHT_CUDA_COMPAT_INFO"
	.align	4
        /*0000*/ 	.byte	0x02, 0x09, 0x01, 0x00, 0x02, 0x02, 0x02, 0x00, 0x02, 0x05, 0x05, 0x00, 0x03, 0x07, 0x01, 0x01
        /*0010*/ 	.byte	0x02, 0x03, 0x01, 0x00, 0x02, 0x06, 0x01, 0x00, 0x04, 0x0b, 0x08, 0x00, 0x01, 0x00, 0x00, 0x00
        /*0020*/ 	.byte	0x00, 0x00, 0x00, 0x00


//--------------------- .nv.info._ZN7cutlass13device_kernelINS_4gemm6kernel13GemmUniversalIN4cute5tupleIJiiiiEEENS1_10collective13CollectiveMmaINS1_35MainloopSm100TmaUmmaWarpSpecializedILi11ELi2ELi2ENS5_IJNS4_1CILi2EEENSA_ILi1EEESC_EEEEENS5_IJNSA_ILi256EEESF_NSA_ILi64EEEEEENS_12float_e4m3_tENS5_IJlSC_lEEESI_SJ_NS4_8TiledMMAINS4_8MMA_AtomIJNS4_10MMA_TraitsINS4_25SM100_MMA_F8F6F4_2x1SM_SSEJSI_SI_fSF_SF_NS4_17integral_constantINS4_4UMMA5MajorELSQ_0EEESR_NSO_INSP_7ScaleInELSS_0EEEST_EEEEEENS4_6LayoutINS5_IJSC_SC_SC_EEENS5_IJNSA_ILi0EEESY_SY_EEEEENS5_IJNS4_10UnderscoreES11_S11_EEEEENS4_18SM100_TMA_2SM_LOADENS4_14ComposedLayoutINS4_7SwizzleILi2ELi4ELi3EEENS4_18smem_ptr_flag_bitsILi8EEENSW_INS5_IJNSA_ILi8EEESG_EEENS5_IJSG_SC_EEEEEEEvNS4_8identityES14_S1E_vS1F_EENS_8epilogue10collective18CollectiveEpilogueINS1H_23Sm100TmaWarpSpecializedILi4ELi2ELi64ELb0ELb0EEEJNS5_IJNSA_ILi128EEESF_SG_EEENS5_IJNSW_IS1M_SC_EENSW_ISG_SC_EEEEESI_SJ_SI_SJ_NS1H_6fusion15FusionCallbacksIS1L_NS1R_13LinCombEltActINS1H_6thread4GELUESI_fSI_fLNS_15FloatRoundStyleE2EEES1N_S1Q_JEEENS4_5SM1004TMEM4LOAD26SM100_TMEM_LOAD_32dp32b64xENS4_13SM90_TMA_LOADES1E_NS4_39AutoVectorizingCopyWithAssumedAlignmentILi128EEENS4_14SM90_TMA_STOREES1E_S25_S25_EEEvvEEEEvNT_6ParamsE --------------------------
	.section	.nv.info._ZN7cutlass13device_kernelINS_4gemm6kernel13GemmUniversalIN4cute5tupleIJiiiiEEENS1_10collective13CollectiveMmaINS1_35MainloopSm100TmaUmmaWarpSpecializedILi11ELi2ELi2ENS5_IJNS4_1CILi2EEENSA_ILi1EEESC_EEEEENS5_IJNSA_ILi256EEESF_NSA_ILi64EEEEEENS_12float_e4m3_tENS5_IJlSC_lEEESI_SJ_NS4_8TiledMMAINS4_8MMA_AtomIJNS4_10MMA_TraitsINS4_25SM100_MMA_F8F6F4_2x1SM_SSEJSI_SI_fSF_SF_NS4_17integral_constantINS4_4UMMA5MajorELSQ_0EEESR_NSO_INSP_7ScaleInELSS_0EEEST_EEEEEENS4_6LayoutINS5_IJSC_SC_SC_EEENS5_IJNSA_ILi0EEESY_SY_EEEEENS5_IJNS4_10UnderscoreES11_S11_EEEEENS4_18SM100_TMA_2SM_LOADENS4_14ComposedLayoutINS4_7SwizzleILi2ELi4ELi3EEENS4_18smem_ptr_flag_bitsILi8EEENSW_INS5_IJNSA_ILi8EEESG_EEENS5_IJSG_SC_EEEEEEEvNS4_8identityES14_S1E_vS1F_EENS_8epilogue10collective18CollectiveEpilogueINS1H_23Sm100TmaWarpSpecializedILi4ELi2ELi64ELb0ELb0EEEJNS5_IJNSA_ILi128EEESF_SG_EEENS5_IJNSW_IS1M_SC_EENSW_ISG_SC_EEEEESI_SJ_SI_SJ_NS1H_6fusion15FusionCallbacksIS1L_NS1R_13LinCombEltActINS1H_6thread4GELUESI_fSI_fLNS_15FloatRoundStyleE2EEES1N_S1Q_JEEENS4_5SM1004TMEM4LOAD26SM100_TMEM_LOAD_32dp32b64xENS4_13SM90_TMA_LOADES1E_NS4_39AutoVectorizingCopyWithAssumedAlignmentILi128EEENS4_14SM90_TMA_STOREES1E_S25_S25_EEEvvEEEEvNT_6ParamsE,"",@"SHT_CUDA_INFO"
	.sectionflags	@""
	.align	4


	//----- nvinfo : EIATTR_CUDA_API_VERSION
	.align		4
        /*0000*/ 	.byte	0x04, 0x37
        /*0002*/ 	.short	(.L_32 - .L_31)
.L_31:
        /*0004*/ 	.word	0x00000082


	//----- nvinfo : EIATTR_KPARAM_INFO
	.align		4
.L_32:
        /*0008*/ 	.byte	0x04, 0x17
        /*000a*/ 	.short	(.L_34 - .L_33)
.L_33:
        /*000c*/ 	.word	0x00000000
        /*0010*/ 	.short	0x0000
        /*0012*/ 	.short	0x0000
        /*0014*/ 	.byte	0x00, 0xf0, 0x01, 0x20


	//----- nvinfo : EIATTR_AT_ENTRY_FRAGMENTS
	.align		4
.L_34:
        /*0018*/ 	.byte	0x04, 0x4f
        /*001a*/ 	.short	(.L_36 - .L_35)


	//   ....[0]....
.L_35:
        /*001c*/ 	.word	0x00000007


	//----- nvinfo : EIATTR_RESERVED_SMEM_USED
	.align		4
.L_36:
        /*0020*/ 	.byte	0x01, 0x41
	.zero		2


	//----- nvinfo : EIATTR_SPARSE_MMA_MASK
	.align		4
        /*0024*/ 	.byte	0x03, 0x50
        /*0026*/ 	.short	0x0000


	//----- nvinfo : EIATTR_TCGEN05_2CTA_USED
	.align		4
        /*0028*/ 	.byte	0x01, 0x52
	.zero		2


	//----- nvinfo : EIATTR_MAXREG_COUNT
	.align		4
        /*002c*/ 	.byte	0x03, 0x1b
        /*002e*/ 	.short	0x00ff


	//----- nvinfo : EIATTR_NUM_BARRIERS
	.align		4
        /*0030*/ 	.byte	0x02, 0x4c
        /*0032*/ 	.byte	0x07
	.zero		1


	//----- nvinfo : EIATTR_EXTERNS
	.align		4
        /*0034*/ 	.byte	0x04, 0x0f
        /*0036*/ 	.short	(.L_38 - .L_37)


	//   ....[0]....
	.align		4
.L_37:
        /*0038*/ 	.word	index@(__assertfail)


	//----- nvinfo : EIATTR_MERCURY_ISA_VERSION
	.align		4
.L_38:
        /*003c*/ 	.byte	0x03, 0x5f
        /*003e*/ 	.short	0x0101


	//----- nvinfo : EIATTR_INT_WARP_WIDE_INSTR_OFFSETS
	.align		4
        /*0040*/ 	.byte	0x04, 0x31
        /*0042*/ 	.short	(.L_40 - .L_39)


	//   ....[0]....
.L_39:
        /*0044*/ 	.word	0x00000db0


	//   ....[1]....
        /*0048*/ 	.word	0x00000e50


	//   ....[2]....
        /*004c*/ 	.word	0x00002160


	//   ....[3]....
        /*0050*/ 	.word	0x00004230


	//   ....[4]....
        /*0054*/ 	.word	0x00004250


	//   ....[5]....
        /*0058*/ 	.word	0x00004280


	//   ....[6]....
        /*005c*/ 	.word	0x00004bc0


	//   ....[7]....
        /*0060*/ 	.word	0x00004c30


	//   ....[8]....
        /*0064*/ 	.word	0x00004d10


	//   ....[9]....
        /*0068*/ 	.word	0x00004d90


	//   ....[10]....
        /*006c*/ 	.word	0x00004ea0


	//   ....[11]....
        /*0070*/ 	.word	0x00004f30


	//   ....[12]....
        /*0074*/ 	.word	0x00005110


	//   ....[13]....
        /*0078*/ 	.word	0x00005270


	//----- nvinfo : EIATTR_COOP_GROUP_MASK_REGIDS
	.align		4
.L_40:
        /*007c*/ 	.byte	0x04, 0x29
        /*007e*/ 	.short	(.L_42 - .L_41)


	//   ....[0]....
.L_41:
        /*0080*/ 	.word	0xffffffff


	//   ....[1]....
        /*0084*/ 	.word	0xffffffff


	//   ....[2]....
        /*0088*/ 	.word	0xffffffff


	//   ....[3]....
        /*008c*/ 	.word	0xffffffff


	//   ....[4]....
        /*0090*/ 	.word	0xffffffff


	//   ....[5]....
        /*0094*/ 	.word	0xffffffff


	//   ....[6]....
        /*0098*/ 	.word	0xffffffff


	//   ....[7]....
        /*009c*/ 	.word	0xffffffff


	//   ....[8]....
        /*00a0*/ 	.word	0xffffffff


	//   ....[9]....
        /*00a4*/ 	.word	0xffffffff


	//   ....[10]....
        /*00a8*/ 	.word	0xffffffff


	//   ....[11]....
        /*00ac*/ 	.word	0xffffffff


	//   ....[12]....
        /*00b0*/ 	.word	0xffffffff


	//   ....[13]....
        /*00b4*/ 	.word	0xffffffff


	//----- nvinfo : EIATTR_COOP_GROUP_INSTR_OFFSETS
	.align		4
.L_42:
        /*00b8*/ 	.byte	0x04, 0x28
        /*00ba*/ 	.short	(.L_44 - .L_43)


	//   ....[0]....
.L_43:
        /*00bc*/ 	.word	0x000000c0


	//   ....[1]....
        /*00c0*/ 	.word	0x000004d0


	//   ....[2]....
        /*00c4*/ 	.word	0x00000760


	//   ....[3]....
        /*00c8*/ 	.word	0x000008f0


	//   ....[4]....
        /*00cc*/ 	.word	0x000009e0


	//   ....[5]....
        /*00d0*/ 	.word	0x00000b40


	//   ....[6]....
        /*00d4*/ 	.word	0x00000c90


	//   ....[7]....
        /*00d8*/ 	.word	0x00000ed0


	//   ....[8]....
        /*00dc*/ 	.word	0x00002040


	//   ....[9]....
        /*00e0*/ 	.word	0x00003210


	//   ....[10]....
        /*00e4*/ 	.word	0x000036e0


	//   ....[11]....
        /*00e8*/ 	.word	0x00003710


	//   ....[12]....
        /*00ec*/ 	.word	0x00004130


	//   ....[13]....
        /*00f0*/ 	.word	0x00004340


	//----- nvinfo : EIATTR_VRC_CTA_INIT_COUNT
	.align		4
.L_44:
        /*00f4*/ 	.byte	0x02, 0x4a
        /*00f6*/ 	.byte	0x80
	.zero		1


	//----- nvinfo : EIATTR_SYSCALL_OFFSETS
	.align		4
        /*00f8*/ 	.byte	0x04, 0x46
        /*00fa*/ 	.short	(.L_46 - .L_45)


	//   ....[0]....
.L_45:
        /*00fc*/ 	.word	0x00005c40


	//   ....[1]....
        /*0100*/ 	.word	0x00005d60


	//   ....[2]....
        /*0104*/ 	.word	0x00006760


	//----- nvinfo : EIATTR_MBARRIER_INSTR_OFFSETS
	.align		4
.L_46:
        /*0108*/ 	.byte	0x04, 0x39
        /*010a*/ 	.short	(.L_48 - .L_47)


	//   ....[0]....
.L_47:
        /*010c*/ 	.word	0x000005e0
        /*0110*/ 	.word	0x000000ff
        /*0114*/ 	.word	0x00000000
        /*0118*/ 	.short	0x0100
        /*011a*/ 	.byte	0x08
	.zero		1


	//   ....[1]....
        /*011c*/ 	.word	0x000005f0
        /*0120*/ 	.word	0x000000ff
        /*0124*/ 	.word	0x00000058
        /*0128*/ 	.short	0x0100
        /*012a*/ 	.byte	0x08
	.zero		1


	//   ....[2]....
        /*012c*/ 	.word	0x00000600
        /*0130*/ 	.word	0x000000ff
        /*0134*/ 	.word	0x00000008
        /*0138*/ 	.short	0x0100
        /*013a*/ 	.byte	0x08
	.zero		1


	//   ....[3]....
        /*013c*/ 	.word	0x00000610
        /*0140*/ 	.word	0x000000ff
        /*0144*/ 	.word	0x00000060
        /*0148*/ 	.short	0x0100
        /*014a*/ 	.byte	0x08
	.zero		1


	//   ....[4]....
        /*014c*/ 	.word	0x00000620
        /*0150*/ 	.word	0x000000ff
        /*0154*/ 	.word	0x00000010
        /*0158*/ 	.short	0x0100
        /*015a*/ 	.byte	0x08
	.zero		1


	//   ....[5]....
        /*015c*/ 	.word	0x00000630
        /*0160*/ 	.word	0x000000ff
        /*0164*/ 	.word	0x00000068
        /*0168*/ 	.short	0x0100
        /*016a*/ 	.byte	0x08
	.zero		1


	//   ....[6]....
        /*016c*/ 	.word	0x00000640
        /*0170*/ 	.word	0x000000ff
        /*0174*/ 	.word	0x00000018
        /*0178*/ 	.short	0x0100
        /*017a*/ 	.byte	0x08
	.zero		1


	//   ....[7]....
        /*017c*/ 	.word	0x00000650
        /*0180*/ 	.word	0x000000ff
        /*0184*/ 	.word	0x00000070
        /*0188*/ 	.short	0x0100
        /*018a*/ 	.byte	0x08
	.zero		1


	//   ....[8]....
        /*018c*/ 	.word	0x00000660
        /*0190*/ 	.word	0x000000ff
        /*0194*/ 	.word	0x00000020
        /*0198*/ 	.short	0x0100
        /*019a*/ 	.byte	0x08
	.zero		1


	//   ....[9]....
        /*019c*/ 	.word	0x00000670
        /*01a0*/ 	.word	0x000000ff
        /*01a4*/ 	.word	0x00000078
        /*01a8*/ 	.short	0x0100
        /*01aa*/ 	.byte	0x08
	.zero		1


	//   ....[10]....
        /*01ac*/ 	.word	0x00000680
        /*01b0*/ 	.word	0x000000ff
        /*01b4*/ 	.word	0x00000028
        /*01b8*/ 	.short	0x0100
        /*01ba*/ 	.byte	0x08
	.zero		1


	//   ....[11]....
        /*01bc*/ 	.word	0x00000690
        /*01c0*/ 	.word	0x000000ff
        /*01c4*/ 	.word	0x00000080
        /*01c8*/ 	.short	0x0100
        /*01ca*/ 	.byte	0x08
	.zero		1


	//   ....[12]....
        /*01cc*/ 	.word	0x000006a0
        /*01d0*/ 	.word	0x000000ff
        /*01d4*/ 	.word	0x00000030
        /*01d8*/ 	.short	0x0100
        /*01da*/ 	.byte	0x08
	.zero		1


	//   ....[13]....
        /*01dc*/ 	.word	0x000006b0
        /*01e0*/ 	.word	0x000000ff
        /*01e4*/ 	.word	0x00000088
        /*01e8*/ 	.short	0x0100
        /*01ea*/ 	.byte	0x08
	.zero		1


	//   ....[14]....
        /*01ec*/ 	.word	0x000006c0
        /*01f0*/ 	.word	0x000000ff
        /*01f4*/ 	.word	0x00000038
        /*01f8*/ 	.short	0x0100
        /*01fa*/ 	.byte	0x08
	.zero		1


	//   ....[15]....
        /*01fc*/ 	.word	0x000006d0
        /*0200*/ 	.word	0x000000ff
        /*0204*/ 	.word	0x00000090
        /*0208*/ 	.short	0x0100
        /*020a*/ 	.byte	0x08
	.zero		1


	//   ....[16]....
        /*020c*/ 	.word	0x000006e0
        /*0210*/ 	.word	0x000000ff
        /*0214*/ 	.word	0x00000040
        /*0218*/ 	.short	0x0100
        /*021a*/ 	.byte	0x08
	.zero		1


	//   ....[17]....
        /*021c*/ 	.word	0x000006f0
        /*0220*/ 	.word	0x000000ff
        /*0224*/ 	.word	0x00000098
        /*0228*/ 	.short	0x0100
        /*022a*/ 	.byte	0x08
	.zero		1


	//   ....[18]....
        /*022c*/ 	.word	0x00000700
        /*0230*/ 	.word	0x000000ff
        /*0234*/ 	.word	0x00000048
        /*0238*/ 	.short	0x0100
        /*023a*/ 	.byte	0x08
	.zero		1


	//   ....[19]....
        /*023c*/ 	.word	0x00000710
        /*0240*/ 	.word	0x000000ff
        /*0244*/ 	.word	0x000000a0
        /*0248*/ 	.short	0x0100
        /*024a*/ 	.byte	0x08
	.zero		1


	//   ....[20]....
        /*024c*/ 	.word	0x00000720
        /*0250*/ 	.word	0x000000ff
        /*0254*/ 	.word	0x00000050
        /*0258*/ 	.short	0x0100
        /*025a*/ 	.byte	0x08
	.zero		1


	//   ....[21]....
        /*025c*/ 	.word	0x00000730
        /*0260*/ 	.word	0x000000ff
        /*0264*/ 	.word	0x000000a8
        /*0268*/ 	.short	0x0100
        /*026a*/ 	.byte	0x08
	.zero		1


	//   ....[22]....
        /*026c*/ 	.word	0x00000860
        /*0270*/ 	.word	0x000000ff
        /*0274*/ 	.word	0x000000b0
        /*0278*/ 	.short	0x0100
        /*027a*/ 	.byte	0x09
	.zero		1


	//   ....[23]....
        /*027c*/ 	.word	0x00000870
        /*0280*/ 	.word	0x000000ff
        /*0284*/ 	.word	0x000000d0
        /*0288*/ 	.short	0x0100
        /*028a*/ 	.byte	0x09
	.zero		1


	//   ....[24]....
        /*028c*/ 	.word	0x00000880
        /*0290*/ 	.word	0x000000ff
        /*0294*/ 	.word	0x000000b8
        /*0298*/ 	.short	0x0100
        /*029a*/ 	.byte	0x09
	.zero		1


	//   ....[25]....
        /*029c*/ 	.word	0x00000890
        /*02a0*/ 	.word	0x000000ff
        /*02a4*/ 	.word	0x000000d8
        /*02a8*/ 	.short	0x0100
        /*02aa*/ 	.byte	0x09
	.zero		1


	//   ....[26]....
        /*02ac*/ 	.word	0x000008a0
        /*02b0*/ 	.word	0x000000ff
        /*02b4*/ 	.word	0x000000c0
        /*02b8*/ 	.short	0x0100
        /*02ba*/ 	.byte	0x09
	.zero		1


	//   ....[27]....
        /*02bc*/ 	.word	0x000008b0
        /*02c0*/ 	.word	0x000000ff
        /*02c4*/ 	.word	0x000000e0
        /*02c8*/ 	.short	0x0100
        /*02ca*/ 	.byte	0x09
	.zero		1


	//   ....[28]....
        /*02cc*/ 	.word	0x000008c0
        /*02d0*/ 	.word	0x000000ff
        /*02d4*/ 	.word	0x000000c8
        /*02d8*/ 	.short	0x0100
        /*02da*/ 	.byte	0x09
	.zero		1


	//   ....[29]....
        /*02dc*/ 	.word	0x000008d0
        /*02e0*/ 	.word	0x000000ff
        /*02e4*/ 	.word	0x000000e8
        /*02e8*/ 	.short	0x0100
        /*02ea*/ 	.byte	0x09
	.zero		1


	//   ....[30]....
        /*02ec*/ 	.word	0x000009b0
        /*02f0*/ 	.word	0x000000ff
        /*02f4*/ 	.word	0x000000f0
        /*02f8*/ 	.short	0x0100
        /*02fa*/ 	.byte	0x08
	.zero		1


	//   ....[31]....
        /*02fc*/ 	.word	0x000009c0
        /*0300*/ 	.word	0x000000ff
        /*0304*/ 	.word	0x000000f8
        /*0308*/ 	.short	0x0100
        /*030a*/ 	.byte	0x08
	.zero		1


	//   ....[32]....
        /*030c*/ 	.word	0x00000af0
        /*0310*/ 	.word	0x000000ff
        /*0314*/ 	.word	0x00000100
        /*0318*/ 	.short	0x0100
        /*031a*/ 	.byte	0x08
	.zero		1


	//   ....[33]....
        /*031c*/ 	.word	0x00000b00
        /*0320*/ 	.word	0x000000ff
        /*0324*/ 	.word	0x00000110
        /*0328*/ 	.short	0x0100
        /*032a*/ 	.byte	0x08
	.zero		1


	//   ....[34]....
        /*032c*/ 	.word	0x00000b10
        /*0330*/ 	.word	0x000000ff
        /*0334*/ 	.word	0x00000108
        /*0338*/ 	.short	0x0100
        /*033a*/ 	.byte	0x08
	.zero		1


	//   ....[35]....
        /*033c*/ 	.word	0x00000b20
        /*0340*/ 	.word	0x000000ff
        /*0344*/ 	.word	0x00000118
        /*0348*/ 	.short	0x0100
        /*034a*/ 	.byte	0x08
	.zero		1


	//   ....[36]....
        /*034c*/ 	.word	0x00000c40
        /*0350*/ 	.word	0x000000ff
        /*0354*/ 	.word	0x00000120
        /*0358*/ 	.short	0x0100
        /*035a*/ 	.byte	0x09
	.zero		1


	//   ....[37]....
        /*035c*/ 	.word	0x00000c50
        /*0360*/ 	.word	0x000000ff
        /*0364*/ 	.word	0x00000130
        /*0368*/ 	.short	0x0100
        /*036a*/ 	.byte	0x09
	.zero		1


	//   ....[38]....
        /*036c*/ 	.word	0x00000c60
        /*0370*/ 	.word	0x000000ff
        /*0374*/ 	.word	0x00000128
        /*0378*/ 	.short	0x0100
        /*037a*/ 	.byte	0x09
	.zero		1


	//   ....[39]....
        /*037c*/ 	.word	0x00000c70
        /*0380*/ 	.word	0x000000ff
        /*0384*/ 	.word	0x00000138
        /*0388*/ 	.short	0x0100
        /*038a*/ 	.byte	0x09
	.zero		1


	//   ....[40]....
        /*038c*/ 	.word	0x00000d60
        /*0390*/ 	.word	0x000000ff
        /*0394*/ 	.word	0x00000140
        /*0398*/ 	.short	0x0100
        /*039a*/ 	.byte	0x08
	.zero		1


	//   ....[41]....
        /*039c*/ 	.word	0x00000d70
        /*03a0*/ 	.word	0x000000ff
        /*03a4*/ 	.word	0x00000150
        /*03a8*/ 	.short	0x0100
        /*03aa*/ 	.byte	0x08
	.zero		1


	//   ....[42]....
        /*03ac*/ 	.word	0x00000d80
        /*03b0*/ 	.word	0x000000ff
        /*03b4*/ 	.word	0x00000148
        /*03b8*/ 	.short	0x0100
        /*03ba*/ 	.byte	0x08
	.zero		1


	//   ....[43]....
        /*03bc*/ 	.word	0x00000d90
        /*03c0*/ 	.word	0x000000ff
        /*03c4*/ 	.word	0x00000158
        /*03c8*/ 	.short	0x0100
        /*03ca*/ 	.byte	0x08
	.zero		1


	//   ....[44]....
        /*03cc*/ 	.word	0x00000e80
        /*03d0*/ 	.word	0x000000ff
        /*03d4*/ 	.word	0x00000160
        /*03d8*/ 	.short	0x0100
        /*03da*/ 	.byte	0x07
	.zero		1


	//   ....[45]....
        /*03dc*/ 	.word	0x00001860
        /*03e0*/ 	.word	0x00000003
        /*03e4*/ 	.word	0x00000150
        /*03e8*/ 	.short	0x010a
        /*03ea*/ 	.byte	0xff
	.zero		1


	//   ....[46]....
        /*03ec*/ 	.word	0x00001890
        /*03f0*/ 	.word	0x00000003
        /*03f4*/ 	.word	0x00000140
        /*03f8*/ 	.short	0x0101
        /*03fa*/ 	.byte	0xff
	.zero		1


	//   ....[47]....
        /*03fc*/ 	.word	0x00001990
        /*0400*/ 	.word	0x000000ff
        /*0404*/ 	.word	0x00000058
        /*0408*/ 	.short	0x010a
        /*040a*/ 	.byte	0x08
	.zero		1


	//   ....[48]....
        /*040c*/ 	.word	0x00001a50
        /*0410*/ 	.word	0x000000ff
        /*0414*/ 	.word	0x00000058
        /*0418*/ 	.short	0x010a
        /*041a*/ 	.byte	0x21
	.zero		1


	//   ....[49]....
        /*041c*/ 	.word	0x00001c10
        /*0420*/ 	.word	0x000000ff
        /*0424*/ 	.word	0x00000058
        /*0428*/ 	.short	0x010a
        /*042a*/ 	.byte	0x08
	.zero		1


	//   ....[50]....
        /*042c*/ 	.word	0x00001d10
        /*0430*/ 	.word	0x000000ff
        /*0434*/ 	.word	0x000000f8
        /*0438*/ 	.short	0x0101
        /*043a*/ 	.byte	0x06
	.zero		1


	//   ....[51]....
        /*043c*/ 	.word	0x00001d20
        /*0440*/ 	.word	0x000000ff
        /*0444*/ 	.word	0x00000058
        /*0448*/ 	.short	0x010a
        /*044a*/ 	.byte	0x08
	.zero		1


	//   ....[52]....
        /*044c*/ 	.word	0x00001da0
        /*0450*/ 	.word	0x000000ff
        /*0454*/ 	.word	0x00000058
        /*0458*/ 	.short	0x010a
        /*045a*/ 	.byte	0x11
	.zero		1


	//   ....[53]....
        /*045c*/ 	.word	0x00001f30
        /*0460*/ 	.word	0x000000ff
        /*0464*/ 	.word	0x00000058
        /*0468*/ 	.short	0x010a
        /*046a*/ 	.byte	0x08
	.zero		1


	//   ....[54]....
        /*046c*/ 	.word	0x00002070
        /*0470*/ 	.word	0x00000002
        /*0474*/ 	.word	0x00000100
        /*0478*/ 	.short	0x010a
        /*047a*/ 	.byte	0xff
	.zero		1


	//   ....[55]....
        /*047c*/ 	.word	0x00002130
        /*0480*/ 	.word	0x00000002
        /*0484*/ 	.word	0x00000000
        /*0488*/ 	.short	0x0101
        /*048a*/ 	.byte	0xff
	.zero		1


	//   ....[56]....
        /*048c*/ 	.word	0x00002690
        /*0490*/ 	.word	0x000000ff
        /*0494*/ 	.word	0x00000000
        /*0498*/ 	.short	0x010a
        /*049a*/ 	.byte	0x04
	.zero		1


	//   ....[57]....
        /*049c*/ 	.word	0x00002720
        /*04a0*/ 	.word	0x000000ff
        /*04a4*/ 	.word	0x00000000
        /*04a8*/ 	.short	0x010a
        /*04aa*/ 	.byte	0x04
	.zero		1


	//   ....[58]....
        /*04ac*/ 	.word	0x000027b0
        /*04b0*/ 	.word	0x000000ff
        /*04b4*/ 	.word	0x00000000
        /*04b8*/ 	.short	0x010a
        /*04ba*/ 	.byte	0x04
	.zero		1


	//   ....[59]....
        /*04bc*/ 	.word	0x00002840
        /*04c0*/ 	.word	0x000000ff
        /*04c4*/ 	.word	0x00000000
        /*04c8*/ 	.short	0x010a
        /*04ca*/ 	.byte	0x04
	.zero		1


	//   ....[60]....
        /*04cc*/ 	.word	0x000028d0
        /*04d0*/ 	.word	0x000000ff
        /*04d4*/ 	.word	0x00000000
        /*04d8*/ 	.short	0x010a
        /*04da*/ 	.byte	0x04
	.zero		1


	//   ....[61]....
        /*04dc*/ 	.word	0x00002960
        /*04e0*/ 	.word	0x000000ff
        /*04e4*/ 	.word	0x00000000
        /*04e8*/ 	.short	0x010a
        /*04ea*/ 	.byte	0x04
	.zero		1


	//   ....[62]....
        /*04ec*/ 	.word	0x000029f0
        /*04f0*/ 	.word	0x000000ff
        /*04f4*/ 	.word	0x00000000
        /*04f8*/ 	.short	0x010a
        /*04fa*/ 	.byte	0x04
	.zero		1


	//   ....[63]....
        /*04fc*/ 	.word	0x00002a80
        /*0500*/ 	.word	0x000000ff
        /*0504*/ 	.word	0x00000000
        /*0508*/ 	.short	0x010a
        /*050a*/ 	.byte	0x04
	.zero		1


	//   ....[64]....
        /*050c*/ 	.word	0x00002b10
        /*0510*/ 	.word	0x000000ff
        /*0514*/ 	.word	0x00000000
        /*0518*/ 	.short	0x010a
        /*051a*/ 	.byte	0x04
	.zero		1


	//   ....[65]....
        /*051c*/ 	.word	0x00002ba0
        /*0520*/ 	.word	0x000000ff
        /*0524*/ 	.word	0x00000000
        /*0528*/ 	.short	0x010a
        /*052a*/ 	.byte	0x04
	.zero		1


	//   ....[66]....
        /*052c*/ 	.word	0x00002c40
        /*0530*/ 	.word	0x00000000
        /*0534*/ 	.word	0x00000000
        /*0538*/ 	.short	0x010a
        /*053a*/ 	.byte	0xff
	.zero		1


	//   ....[67]....
        /*053c*/ 	.word	0x00002d70
        /*0540*/ 	.word	0x00000000
        /*0544*/ 	.word	0x00000140
        /*0548*/ 	.short	0x010a
        /*054a*/ 	.byte	0xff
	.zero		1


	//   ....[68]....
        /*054c*/ 	.word	0x00002de0
        /*0550*/ 	.word	0x00000004
        /*0554*/ 	.word	0x00000000
        /*0558*/ 	.short	0x0101
        /*055a*/ 	.byte	0xff
	.zero		1


	//   ....[69]....
        /*055c*/ 	.word	0x00002e00
        /*0560*/ 	.word	0x000000ff
        /*0564*/ 	.word	0x00000110
        /*0568*/ 	.short	0x010a
        /*056a*/ 	.byte	0x05
	.zero		1


	//   ....[70]....
        /*056c*/ 	.word	0x00002f20
        /*0570*/ 	.word	0x00000000
        /*0574*/ 	.word	0x00000100
        /*0578*/ 	.short	0x010a
        /*057a*/ 	.byte	0xff
	.zero		1


	//   ....[71]....
        /*057c*/ 	.word	0x00003020
        /*0580*/ 	.word	0x00000000
        /*0584*/ 	.word	0x00000000
        /*0588*/ 	.short	0x0101
        /*058a*/ 	.byte	0xff
	.zero		1


	//   ....[72]....
        /*058c*/ 	.word	0x000030b0
        /*0590*/ 	.word	0x000000ff
        /*0594*/ 	.word	0x00000110
        /*0598*/ 	.short	0x0106
        /*059a*/ 	.byte	0x05
	.zero		1


	//   ....[73]....
        /*059c*/ 	.word	0x000030d0
        /*05a0*/ 	.word	0x000000ff
        /*05a4*/ 	.word	0x00000110
        /*05a8*/ 	.short	0x010a
        /*05aa*/ 	.byte	0x05
	.zero		1


	//   ....[74]....
        /*05ac*/ 	.word	0x00003160
        /*05b0*/ 	.word	0x000000ff
        /*05b4*/ 	.word	0x00000110
        /*05b8*/ 	.short	0x0106
        /*05ba*/ 	.byte	0x04
	.zero		1


	//   ....[75]....
        /*05bc*/ 	.word	0x000031a0
        /*05c0*/ 	.word	0x00000000
        /*05c4*/ 	.word	0x00000110
        /*05c8*/ 	.short	0x010a
        /*05ca*/ 	.byte	0xff
	.zero		1


	//   ....[76]....
        /*05cc*/ 	.word	0x000033e0
        /*05d0*/ 	.word	0x000000ff
        /*05d4*/ 	.word	0x00000008
        /*05d8*/ 	.short	0x010a
        /*05da*/ 	.byte	0x06
	.zero		1


	//   ....[77]....
        /*05dc*/ 	.word	0x00003400
        /*05e0*/ 	.word	0x000000ff
        /*05e4*/ 	.word	0x00000008
        /*05e8*/ 	.short	0x010a
        /*05ea*/ 	.byte	0x06
	.zero		1


	//   ....[78]....
        /*05ec*/ 	.word	0x00003590
        /*05f0*/ 	.word	0x000000ff
        /*05f4*/ 	.word	0x00000008
        /*05f8*/ 	.short	0x010a
        /*05fa*/ 	.byte	0x06
	.zero		1


	//   ....[79]....
        /*05fc*/ 	.word	0x000035b0
        /*0600*/ 	.word	0x000000ff
        /*0604*/ 	.word	0x00000008
        /*0608*/ 	.short	0x010a
        /*060a*/ 	.byte	0x06
	.zero		1


	//   ....[80]....
        /*060c*/ 	.word	0x00003670
        /*0610*/ 	.word	0x000000ff
        /*0614*/ 	.word	0x00000000
        /*0618*/ 	.short	0x0101
        /*061a*/ 	.byte	0x07
	.zero		1


	//   ....[81]....
        /*061c*/ 	.word	0x00003970
        /*0620*/ 	.word	0x00000000
        /*0624*/ 	.word	0x00000100
        /*0628*/ 	.short	0x010a
        /*062a*/ 	.byte	0xff
	.zero		1


	//   ....[82]....
        /*062c*/ 	.word	0x00003a30
        /*0630*/ 	.word	0x00000000
        /*0634*/ 	.word	0x00000000
        /*0638*/ 	.short	0x0101
        /*063a*/ 	.byte	0xff
	.zero		1


	//   ....[83]....
        /*063c*/ 	.word	0x00003af0
        /*0640*/ 	.word	0x000000ff
        /*0644*/ 	.word	0x00000000
        /*0648*/ 	.short	0x010a
        /*064a*/ 	.byte	0x06
	.zero		1


	//   ....[84]....
        /*064c*/ 	.word	0x00003b00
        /*0650*/ 	.word	0x000000ff
        /*0654*/ 	.word	0x00000130
        /*0658*/ 	.short	0x010a
        /*065a*/ 	.byte	0x0a
	.zero		1


	//   ....[85]....
        /*065c*/ 	.word	0x00003bb0
        /*0660*/ 	.word	0x000000ff
        /*0664*/ 	.word	0x00000000
        /*0668*/ 	.short	0x010a
        /*066a*/ 	.byte	0x09
	.zero		1


	//   ....[86]....
        /*066c*/ 	.word	0x00003cf0
        /*0670*/ 	.word	0x000000ff
        /*0674*/ 	.word	0x00000000
        /*0678*/ 	.short	0x010a
        /*067a*/ 	.byte	0x06
	.zero		1


	//   ....[87]....
        /*067c*/ 	.word	0x00003f40
        /*0680*/ 	.word	0x000000ff
        /*0684*/ 	.word	0x00000000
        /*0688*/ 	.short	0x010a
        /*068a*/ 	.byte	0x05
	.zero		1


	//   ....[88]....
        /*068c*/ 	.word	0x00003fe0
        /*0690*/ 	.word	0x00000000
        /*0694*/ 	.word	0x00000000
        /*0698*/ 	.short	0x010a
        /*069a*/ 	.byte	0xff
	.zero		1


	//   ....[89]....
        /*069c*/ 	.word	0x00004020
        /*06a0*/ 	.word	0x00000000
        /*06a4*/ 	.word	0x00000000
        /*06a8*/ 	.short	0x010a
        /*06aa*/ 	.byte	0xff
	.zero		1


	//   ....[90]....
        /*06ac*/ 	.word	0x00004090
        /*06b0*/ 	.word	0x000000ff
        /*06b4*/ 	.word	0x00000000
        /*06b8*/ 	.short	0x0101
        /*06ba*/ 	.byte	0x05
	.zero		1


	//   ....[91]....
        /*06bc*/ 	.word	0x000040d0
        /*06c0*/ 	.word	0x000000ff
        /*06c4*/ 	.word	0x00000160
        /*06c8*/ 	.short	0x010a
        /*06ca*/ 	.byte	0x08
	.zero		1


	//   ....[92]....
        /*06cc*/ 	.word	0x00004120
        /*06d0*/ 	.word	0x000000ff
        /*06d4*/ 	.word	0x00000000
        /*06d8*/ 	.short	0x0101
        /*06da*/ 	.byte	0x05
	.zero		1


	//   ....[93]....
        /*06dc*/ 	.word	0x00004570
        /*06e0*/ 	.word	0x00000000
        /*06e4*/ 	.word	0x00000100
        /*06e8*/ 	.short	0x010a
        /*06ea*/ 	.byte	0xff
	.zero		1


	//   ....[94]....
        /*06ec*/ 	.word	0x00004630
        /*06f0*/ 	.word	0x00000000
        /*06f4*/ 	.word	0x00000000
        /*06f8*/ 	.short	0x0101
        /*06fa*/ 	.byte	0xff
	.zero		1


	//   ....[95]....
        /*06fc*/ 	.word	0x00004950
        /*0700*/ 	.word	0x000000ff
        /*0704*/ 	.word	0x000000f8
        /*0708*/ 	.short	0x010a
        /*070a*/ 	.byte	0x07
	.zero		1


	//   ....[96]....
        /*070c*/ 	.word	0x00004b40
        /*0710*/ 	.word	0x000000ff
        /*0714*/ 	.word	0x000000d0
        /*0718*/ 	.short	0x010a
        /*071a*/ 	.byte	0x07
	.zero		1


	//   ....[97]....
        /*071c*/ 	.word	0x00004cb0
        /*0720*/ 	.word	0x000000ff
        /*0724*/ 	.word	0x000000b0
        /*0728*/ 	.short	0x010b
        /*072a*/ 	.byte	0x07
	.zero		1


	//   ....[98]....
        /*072c*/ 	.word	0x00004cc0
        /*0730*/ 	.word	0x000000ff
        /*0734*/ 	.word	0x00000000
        /*0738*/ 	.short	0x0101
        /*073a*/ 	.byte	0x08
	.zero		1


	//   ....[99]....
        /*073c*/ 	.word	0x00004ce0
        /*0740*/ 	.word	0x000000ff
        /*0744*/ 	.word	0x000000d8
        /*0748*/ 	.short	0x010a
        /*074a*/ 	.byte	0x07
	.zero		1


	//   ....[100]....
        /*074c*/ 	.word	0x00004e40
        /*0750*/ 	.word	0x000000ff
        /*0754*/ 	.word	0x000000b8
        /*0758*/ 	.short	0x010b
        /*075a*/ 	.byte	0x07
	.zero		1


	//   ....[101]....
        /*075c*/ 	.word	0x00004e50
        /*0760*/ 	.word	0x000000ff
        /*0764*/ 	.word	0x00000000
        /*0768*/ 	.short	0x0101
        /*076a*/ 	.byte	0x08
	.zero		1


	//   ....[102]....
        /*076c*/ 	.word	0x00004e60
        /*0770*/ 	.word	0x000000ff
        /*0774*/ 	.word	0x000000e0
        /*0778*/ 	.short	0x010a
        /*077a*/ 	.byte	0x07
	.zero		1


	//   ....[103]....
        /*077c*/ 	.word	0x00005000
        /*0780*/ 	.word	0x000000ff
        /*0784*/ 	.word	0x000000c0
        /*0788*/ 	.short	0x010b
        /*078a*/ 	.byte	0x07
	.zero		1


	//   ....[104]....
        /*078c*/ 	.word	0x00005070
        /*0790*/ 	.word	0x000000ff
        /*0794*/ 	.word	0x00000000
        /*0798*/ 	.short	0x0101
        /*079a*/ 	.byte	0x08
	.zero		1


	//   ....[105]....
        /*079c*/ 	.word	0x000050a0
        /*07a0*/ 	.word	0x000000ff
        /*07a4*/ 	.word	0x000000e8
        /*07a8*/ 	.short	0x010a
        /*07aa*/ 	.byte	0x07
	.zero		1


	//   ....[106]....
        /*07ac*/ 	.word	0x000052b0
        /*07b0*/ 	.word	0x000000ff
        /*07b4*/ 	.word	0x000000c8
        /*07b8*/ 	.short	0x010b
        /*07ba*/ 	.byte	0x07
	.zero		1


	//   ....[107]....
        /*07bc*/ 	.word	0x000052d0
        /*07c0*/ 	.word	0x000000ff
        /*07c4*/ 	.word	0x00000000
        /*07c8*/ 	.short	0x0101
        /*07ca*/ 	.byte	0x0d
	.zero		1


	//   ....[108]....
        /*07cc*/ 	.word	0x00005300
        /*07d0*/ 	.word	0x000000ff
        /*07d4*/ 	.word	0x000000d0
        /*07d8*/ 	.short	0x010a
        /*07da*/ 	.byte	0x07
	.zero		1


	//   ....[109]....
        /*07dc*/ 	.word	0x00005320
        /*07e0*/ 	.word	0x000000ff
        /*07e4*/ 	.word	0x000000d8
        /*07e8*/ 	.short	0x010a
        /*07ea*/ 	.byte	0x07
	.zero		1


	//   ....[110]....
        /*07ec*/ 	.word	0x00005340
        /*07f0*/ 	.word	0x000000ff
        /*07f4*/ 	.word	0x000000e0
        /*07f8*/ 	.short	0x010a
        /*07fa*/ 	.byte	0x07
	.zero		1


	//   ....[111]....
        /*07fc*/ 	.word	0x00005380
        /*0800*/ 	.word	0x00000000
        /*0804*/ 	.word	0x000000e8
        /*0808*/ 	.short	0x010a
        /*080a*/ 	.byte	0xff
	.zero		1


	//   ....[112]....
        /*080c*/ 	.word	0x000055e0
        /*0810*/ 	.word	0x00000000
        /*0814*/ 	.word	0x00000100
        /*0818*/ 	.short	0x010a
        /*081a*/ 	.byte	0xff
	.zero		1


	//   ....[113]....
        /*081c*/ 	.word	0x000056a0
        /*0820*/ 	.word	0x00000000
        /*0824*/ 	.word	0x00000000
        /*0828*/ 	.short	0x0101
        /*082a*/ 	.byte	0xff
	.zero		1


	//   ....[114]....
        /*082c*/ 	.word	0x000061e0
        /*0830*/ 	.word	0x00000005
        /*0834*/ 	.word	0x000000b0
        /*0838*/ 	.short	0x010a
        /*083a*/ 	.byte	0xff
	.zero		1


	//   ....[115]....
        /*083c*/ 	.word	0x00006270
        /*0840*/ 	.word	0x00000000
        /*0844*/ 	.word	0x00000120
        /*0848*/ 	.short	0x010a
        /*084a*/ 	.byte	0xff
	.zero		1


	//   ....[116]....
        /*084c*/ 	.word	0x000063b0
        /*0850*/ 	.word	0x00000003
        /*0854*/ 	.word	0x000000b0
        /*0858*/ 	.short	0x010a
        /*085a*/ 	.byte	0xff
	.zero		1


	//   ....[117]....
        /*085c*/ 	.word	0x00006550
        /*0860*/ 	.word	0x00000000
        /*0864*/ 	.word	0x00000000
        /*0868*/ 	.short	0x0101
        /*086a*/ 	.byte	0xff
	.zero		1


	//   ....[118]....
        /*086c*/ 	.word	0x00006630
        /*0870*/ 	.word	0x000000af
        /*0874*/ 	.word	0x00000120
        /*0878*/ 	.short	0x010a
        /*087a*/ 	.byte	0xff
	.zero		1


	//   ....[119]....
        /*087c*/ 	.word	0x00006b70
        /*0880*/ 	.word	0x000000af
        /*0884*/ 	.word	0x00000000
        /*0888*/ 	.short	0x0101
        /*088a*/ 	.byte	0xff
	.zero		1


	//   ....[120]....
        /*088c*/ 	.word	0x0000dfd0
        /*0890*/ 	.word	0x00000003
        /*0894*/ 	.word	0x000000b0
        /*0898*/ 	.short	0x010a
        /*089a*/ 	.byte	0xff
	.zero		1


	//   ....[121]....
        /*089c*/ 	.word	0x0000e0c0
        /*08a0*/ 	.word	0x00000003
        /*08a4*/ 	.word	0x00000150
        /*08a8*/ 	.short	0x010a
        /*08aa*/ 	.byte	0xff
	.zero		1


	//   ....[122]....
        /*08ac*/ 	.word	0x0000e120
        /*08b0*/ 	.word	0x00000002
        /*08b4*/ 	.word	0x00000058
        /*08b8*/ 	.short	0x010a
        /*08ba*/ 	.byte	0xff
	.zero		1


	//   ....[123]....
        /*08bc*/ 	.word	0x0000e180
        /*08c0*/ 	.word	0x00000002
        /*08c4*/ 	.word	0x00000058
        /*08c8*/ 	.short	0x010a
        /*08ca*/ 	.byte	0xff
	.zero		1


	//   ....[124]....
        /*08cc*/ 	.word	0x0000e1d0
        /*08d0*/ 	.word	0x00000002
        /*08d4*/ 	.word	0x00000100
        /*08d8*/ 	.short	0x010a
        /*08da*/ 	.byte	0xff
	.zero		1


	//   ....[125]....
        /*08dc*/ 	.word	0x0000e230
        /*08e0*/ 	.word	0x00000000
        /*08e4*/ 	.word	0x00000000
        /*08e8*/ 	.short	0x010a
        /*08ea*/ 	.byte	0xff
	.zero		1


	//   ....[126]....
        /*08ec*/ 	.word	0x0000e290
        /*08f0*/ 	.word	0x00000000
        /*08f4*/ 	.word	0x00000000
        /*08f8*/ 	.short	0x010a
        /*08fa*/ 	.byte	0xff
	.zero		1


	//   ....[127]....
        /*08fc*/ 	.word	0x0000e2f0
        /*0900*/ 	.word	0x00000000
        /*0904*/ 	.word	0x00000000
        /*0908*/ 	.short	0x010a
        /*090a*/ 	.byte	0xff
	.zero		1


	//   ....[128]....
        /*090c*/ 	.word	0x0000e350
        /*0910*/ 	.word	0x00000000
        /*0914*/ 	.word	0x00000000
        /*0918*/ 	.short	0x010a
        /*091a*/ 	.byte	0xff
	.zero		1


	//   ....[129]....
        /*091c*/ 	.word	0x0000e3b0
        /*0920*/ 	.word	0x00000000
        /*0924*/ 	.word	0x00000000
        /*0928*/ 	.short	0x010a
        /*092a*/ 	.byte	0xff
	.zero		1


	//   ....[130]....
        /*092c*/ 	.word	0x0000e410
        /*0930*/ 	.word	0x00000000
        /*0934*/ 	.word	0x00000000
        /*0938*/ 	.short	0x010a
        /*093a*/ 	.byte	0xff
	.zero		1


	//   ....[131]....
        /*093c*/ 	.word	0x0000e470
        /*0940*/ 	.word	0x00000000
        /*0944*/ 	.word	0x00000000
        /*0948*/ 	.short	0x010a
        /*094a*/ 	.byte	0xff
	.zero		1


	//   ....[132]....
        /*094c*/ 	.word	0x0000e4d0
        /*0950*/ 	.word	0x00000000
        /*0954*/ 	.word	0x00000000
        /*0958*/ 	.short	0x010a
        /*095a*/ 	.byte	0xff
	.zero		1


	//   ....[133]....
        /*095c*/ 	.word	0x0000e530
        /*0960*/ 	.word	0x00000000
        /*0964*/ 	.word	0x00000000
        /*0968*/ 	.short	0x010a
        /*096a*/ 	.byte	0xff
	.zero		1


	//   ....[134]....
        /*096c*/ 	.word	0x0000e590
        /*0970*/ 	.word	0x00000000
        /*0974*/ 	.word	0x00000000
        /*0978*/ 	.short	0x010a
        /*097a*/ 	.byte	0xff
	.zero		1


	//   ....[135]....
        /*097c*/ 	.word	0x0000e5e0
        /*0980*/ 	.word	0x00000000
        /*0984*/ 	.word	0x00000140
        /*0988*/ 	.short	0x010a
        /*098a*/ 	.byte	0xff
	.zero		1


	//   ....[136]....
        /*098c*/ 	.word	0x0000e640
        /*0990*/ 	.word	0x00000000
        /*0994*/ 	.word	0x00000110
        /*0998*/ 	.short	0x010a
        /*099a*/ 	.byte	0xff
	.zero		1


	//   ....[137]....
        /*099c*/ 	.word	0x0000e690
        /*09a0*/ 	.word	0x00000000
        /*09a4*/ 	.word	0x00000100
        /*09a8*/ 	.short	0x010a
        /*09aa*/ 	.byte	0xff
	.zero		1


	//   ....[138]....
        /*09ac*/ 	.word	0x0000e6f0
        /*09b0*/ 	.word	0x00000000
        /*09b4*/ 	.word	0x00000110
        /*09b8*/ 	.short	0x010a
        /*09ba*/ 	.byte	0xff
	.zero		1


	//   ....[139]....
        /*09bc*/ 	.word	0x0000e750
        /*09c0*/ 	.word	0x00000004
        /*09c4*/ 	.word	0x00000008
        /*09c8*/ 	.short	0x010a
        /*09ca*/ 	.byte	0xff
	.zero		1


	//   ....[140]....
        /*09cc*/ 	.word	0x0000e830
        /*09d0*/ 	.word	0x00000002
        /*09d4*/ 	.word	0x00000008
        /*09d8*/ 	.short	0x010a
        /*09da*/ 	.byte	0xff
	.zero		1


	//   ....[141]....
        /*09dc*/ 	.word	0x0000e880
        /*09e0*/ 	.word	0x00000000
        /*09e4*/ 	.word	0x00000100
        /*09e8*/ 	.short	0x010a
        /*09ea*/ 	.byte	0xff
	.zero		1


	//   ....[142]....
        /*09ec*/ 	.word	0x0000e8e0
        /*09f0*/ 	.word	0x00000000
        /*09f4*/ 	.word	0x00000130
        /*09f8*/ 	.short	0x010a
        /*09fa*/ 	.byte	0xff
	.zero		1


	//   ....[143]....
        /*09fc*/ 	.word	0x0000e940
        /*0a00*/ 	.word	0x00000000
        /*0a04*/ 	.word	0x00000000
        /*0a08*/ 	.short	0x010a
        /*0a0a*/ 	.byte	0xff
	.zero		1


	//   ....[144]....
        /*0a0c*/ 	.word	0x0000e9a0
        /*0a10*/ 	.word	0x00000000
        /*0a14*/ 	.word	0x00000000
        /*0a18*/ 	.short	0x010a
        /*0a1a*/ 	.byte	0xff
	.zero		1


	//   ....[145]....
        /*0a1c*/ 	.word	0x0000ea00
        /*0a20*/ 	.word	0x00000000
        /*0a24*/ 	.word	0x00000160
        /*0a28*/ 	.short	0x010a
        /*0a2a*/ 	.byte	0xff
	.zero		1


	//   ....[146]....
        /*0a2c*/ 	.word	0x0000ea50
        /*0a30*/ 	.word	0x00000000
        /*0a34*/ 	.word	0x00000100
        /*0a38*/ 	.short	0x010a
        /*0a3a*/ 	.byte	0xff
	.zero		1


	//   ....[147]....
        /*0a3c*/ 	.word	0x0000eab0
        /*0a40*/ 	.word	0x00000000
        /*0a44*/ 	.word	0x000000f8
        /*0a48*/ 	.short	0x010a
        /*0a4a*/ 	.byte	0xff
	.zero		1


	//   ....[148]....
        /*0a4c*/ 	.word	0x0000eb10
        /*0a50*/ 	.word	0x00000003
        /*0a54*/ 	.word	0x000000d0
        /*0a58*/ 	.short	0x010a
        /*0a5a*/ 	.byte	0xff
	.zero		1


	//   ....[149]....
        /*0a5c*/ 	.word	0x0000eb70
        /*0a60*/ 	.word	0x00000003
        /*0a64*/ 	.word	0x000000d8
        /*0a68*/ 	.short	0x010a
        /*0a6a*/ 	.byte	0xff
	.zero		1


	//   ....[150]....
        /*0a6c*/ 	.word	0x0000ebd0
        /*0a70*/ 	.word	0x00000003
        /*0a74*/ 	.word	0x000000e0
        /*0a78*/ 	.short	0x010a
        /*0a7a*/ 	.byte	0xff
	.zero		1


	//   ....[151]....
        /*0a7c*/ 	.word	0x0000ec30
        /*0a80*/ 	.word	0x00000003
        /*0a84*/ 	.word	0x000000e8
        /*0a88*/ 	.short	0x010a
        /*0a8a*/ 	.byte	0xff
	.zero		1


	//   ....[152]....
        /*0a8c*/ 	.word	0x0000ec90
        /*0a90*/ 	.word	0x00000000
        /*0a94*/ 	.word	0x000000d0
        /*0a98*/ 	.short	0x010a
        /*0a9a*/ 	.byte	0xff
	.zero		1


	//   ....[153]....
        /*0a9c*/ 	.word	0x0000ecf0
        /*0aa0*/ 	.word	0x00000000
        /*0aa4*/ 	.word	0x000000d8
        /*0aa8*/ 	.short	0x010a
        /*0aaa*/ 	.byte	0xff
	.zero		1


	//   ....[154]....
        /*0aac*/ 	.word	0x0000ed50
        /*0ab0*/ 	.word	0x00000000
        /*0ab4*/ 	.word	0x000000e0
        /*0ab8*/ 	.short	0x010a
        /*0aba*/ 	.byte	0xff
	.zero		1


	//   ....[155]....
        /*0abc*/ 	.word	0x0000eda0
        /*0ac0*/ 	.word	0x00000000
        /*0ac4*/ 	.word	0x00000100
        /*0ac8*/ 	.short	0x010a
        /*0aca*/ 	.byte	0xff
	.zero		1


	//   ....[156]....
        /*0acc*/ 	.word	0x0000edf0
        /*0ad0*/ 	.word	0x00000003
        /*0ad4*/ 	.word	0x000000b0
        /*0ad8*/ 	.short	0x010a
        /*0ada*/ 	.byte	0xff
	.zero		1


	//   ....[157]....
        /*0adc*/ 	.word	0x0000ee40
        /*0ae0*/ 	.word	0x000000af
        /*0ae4*/ 	.word	0x00000120
        /*0ae8*/ 	.short	0x010a
        /*0aea*/ 	.byte	0xff
	.zero		1


	//----- nvinfo : EIATTR_NUM_MBARRIERS
	.align		4
.L_48:
        /*0aec*/ 	.byte	0x03, 0x38
        /*0aee*/ 	.short	0x002d


	//----- nvinfo : EIATTR_EXIT_INSTR_OFFSETS
	.align		4
        /*0af0*/ 	.byte	0x04, 0x1c
        /*0af2*/ 	.short	(.L_50 - .L_49)


	//   ....[0]....
.L_49:
        /*0af4*/ 	.word	0x00002c70


	//   ....[1]....
        /*0af8*/ 	.word	0x00003170


	//   ....[2]....
        /*0afc*/ 	.word	0x000031d0


	//   ....[3]....
        /*0b00*/ 	.word	0x00004350


	//   ....[4]....
        /*0b04*/ 	.word	0x000053b0


	//   ....[5]....
        /*0b08*/ 	.word	0x000053f0


	//   ....[6]....
        /*0b0c*/ 	.word	0x0000e0b0


	//----- nvinfo : EIATTR_MAX_THREADS
	.align		4
.L_50:
        /*0b10*/ 	.byte	0x04, 0x05
        /*0b12*/ 	.short	(.L_52 - .L_51)
.L_51:
        /*0b14*/ 	.word	0x00000100
        /*0b18*/ 	.word	0x00000001
        /*0b1c*/ 	.word	0x00000001


	//----- nvinfo : EIATTR_CRS_STACK_SIZE
	.align		4
.L_52:
        /*0b20*/ 	.byte	0x04, 0x1e
        /*0b22*/ 	.short	(.L_54 - .L_53)
.L_53:
        /*0b24*/ 	.word	0x00000000


	//----- nvinfo : EIATTR_CBANK_PARAM_SIZE
	.align		4
.L_54:
        /*0b28*/ 	.byte	0x03, 0x19
        /*0b2a*/ 	.short	0x0800


	//----- nvinfo : EIATTR_PARAM_CBANK
	.align		4
        /*0b2c*/ 	.byte	0x04, 0x0a
        /*0b2e*/ 	.short	(.L_56 - .L_55)
	.align		4
.L_55:
        /*0b30*/ 	.word	index@(.nv.constant0._ZN7cutlass13device_kernelINS_4gemm6kernel13GemmUniversalIN4cute5tupleIJiiiiEEENS1_10collective13CollectiveMmaINS1_35MainloopSm100TmaUmmaWarpSpecializedILi11ELi2ELi2ENS5_IJNS4_1CILi2EEENSA_ILi1EEESC_EEEEENS5_IJNSA_ILi256EEESF_NSA_ILi64EEEEEENS_12float_e4m3_tENS5_IJlSC_lEEESI_SJ_NS4_8TiledMMAINS4_8MMA_AtomIJNS4_10MMA_TraitsINS4_25SM100_MMA_F8F6F4_2x1SM_SSEJSI_SI_fSF_SF_NS4_17integral_constantINS4_4UMMA5MajorELSQ_0EEESR_NSO_INSP_7ScaleInELSS_0EEEST_EEEEEENS4_6LayoutINS5_IJSC_SC_SC_EEENS5_IJNSA_ILi0EEESY_SY_EEEEENS5_IJNS4_10UnderscoreES11_S11_EEEEENS4_18SM100_TMA_2SM_LOADENS4_14ComposedLayoutINS4_7SwizzleILi2ELi4ELi3EEENS4_18smem_ptr_flag_bitsILi8EEENSW_INS5_IJNSA_ILi8EEESG_EEENS5_IJSG_SC_EEEEEEEvNS4_8identityES14_S1E_vS1F_EENS_8epilogue10collective18CollectiveEpilogueINS1H_23Sm100TmaWarpSpecializedILi4ELi2ELi64ELb0ELb0EEEJNS5_IJNSA_ILi128EEESF_SG_EEENS5_IJNSW_IS1M_SC_EENSW_ISG_SC_EEEEESI_SJ_SI_SJ_NS1H_6fusion15FusionCallbacksIS1L_NS1R_13LinCombEltActINS1H_6thread4GELUESI_fSI_fLNS_15FloatRoundStyleE2EEES1N_S1Q_JEEENS4_5SM1004TMEM4LOAD26SM100_TMEM_LOAD_32dp32b64xENS4_13SM90_TMA_LOADES1E_NS4_39AutoVectorizingCopyWithAssumedAlignmentILi128EEENS4_14SM90_TMA_STOREES1E_S25_S25_EEEvvEEEEvNT_6ParamsE)
        /*0b34*/ 	.short	0x0380
        /*0b36*/ 	.short	0x0800


	//----- nvinfo : EIATTR_SW_WAR
	.align		4
.L_56:
        /*0b38*/ 	.byte	0x04, 0x36
        /*0b3a*/ 	.short	(.L_58 - .L_57)
.L_57:
        /*0b3c*/ 	.word	0x00000008
.L_58:


//--------------------- .nv.callgraph             --------------------------
	.section	.nv.callgraph,"",@"SHT_CUDA_CALLGRAPH"
	.align	4
	.sectionentsize	8
	.align		4
        /*0000*/ 	.word	0x00000000
	.align		4
        /*0004*/ 	.word	0xffffffff
	.align		4
        /*0008*/ 	.word	index@(_ZN7cutlass13device_kernelINS_4gemm6kernel13GemmUniversalIN4cute5tupleIJiiiiEEENS1_10collective13CollectiveMmaINS1_35MainloopSm100TmaUmmaWarpSpecializedILi11ELi2ELi2ENS5_IJNS4_1CILi2EEENSA_ILi1EEESC_EEEEENS5_IJNSA_ILi256EEESF_NSA_ILi64EEEEEENS_12float_e4m3_tENS5_IJlSC_lEEESI_SJ_NS4_8TiledMMAINS4_8MMA_AtomIJNS4_10MMA_TraitsINS4_25SM100_MMA_F8F6F4_2x1SM_SSEJSI_SI_fSF_SF_NS4_17integral_constantINS4_4UMMA5MajorELSQ_0EEESR_NSO_INSP_7ScaleInELSS_0EEEST_EEEEEENS4_6LayoutINS5_IJSC_SC_SC_EEENS5_IJNSA_ILi0EEESY_SY_EEEEENS5_IJNS4_10UnderscoreES11_S11_EEEEENS4_18SM100_TMA_2SM_LOADENS4_14ComposedLayoutINS4_7SwizzleILi2ELi4ELi3EEENS4_18smem_ptr_flag_bitsILi8EEENSW_INS5_IJNSA_ILi8EEESG_EEENS5_IJSG_SC_EEEEEEEvNS4_8identityES14_S1E_vS1F_EENS_8epilogue10collective18CollectiveEpilogueINS1H_23Sm100TmaWarpSpecializedILi4ELi2ELi64ELb0ELb0EEEJNS5_IJNSA_ILi128EEESF_SG_EEENS5_IJNSW_IS1M_SC_EENSW_ISG_SC_EEEEESI_SJ_SI_SJ_NS1H_6fusion15FusionCallbacksIS1L_NS1R_13LinCombEltActINS1H_6thread4GELUESI_fSI_fLNS_15FloatRoundStyleE2EEES1N_S1Q_JEEENS4_5SM1004TMEM4LOAD26SM100_TMEM_LOAD_32dp32b64xENS4_13SM90_TMA_LOADES1E_NS4_39AutoVectorizingCopyWithAssumedAlignmentILi128EEENS4_14SM90_TMA_STOREES1E_S25_S25_EEEvvEEEEvNT_6ParamsE)
	.align		4
        /*000c*/ 	.word	index@(__assertfail)
	.align		4
        /*0010*/ 	.word	0x00000000
	.align		4
        /*0014*/ 	.word	0xfffffffe
	.align		4
        /*0018*/ 	.word	0x00000000
	.align		4
        /*001c*/ 	.word	0xfffffffd
	.align		4
        /*0020*/ 	.word	0x00000000
	.align		4
        /*0024*/ 	.word	0xfffffffc


//--------------------- .nv.constant4             --------------------------
	.section	.nv.constant4,"a",@progbits
	.align	8
	.align		8
.nv.constant4:
        /*0000*/ 	.dword	__assertfail
	.align		8
        /*0008*/ 	.dword	__unnamed_1
	.align		8
        /*0010*/ 	.dword	__unnamed_2
	.align		8
        /*0018*/ 	.dword	__unnamed_3
	.align		8
        /*0020*/ 	.dword	_ZN39_INTERNAL_3a94bf28_4_k_cu_f4317ff0_29914cuda3std3__45__cpo5beginE
	.align		8
        /*0028*/ 	.dword	_ZN39_INTERNAL_3a94bf28_4_k_cu_f4317ff0_29914cuda3std3__45__cpo3endE
	.align		8
        /*0030*/ 	.dword	_ZN39_INTERNAL_3a94bf28_4_k_cu_f4317ff0_29914cuda3std3__45__cpo6cbeginE
	.align		8
        /*0038*/ 	.dword	_ZN39_INTERNAL_3a94bf28_4_k_cu_f4317ff0_29914cuda3std3__45__cpo4cendE
	.align		8
        /*0040*/ 	.dword	_ZN39_INTERNAL_3a94bf28_4_k_cu_f4317ff0_29914cuda3std3__441_GLOBAL__N__3a94bf28_4_k_cu_f4317ff0_29916ignoreE
	.align		8
        /*0048*/ 	.dword	_ZN39_INTERNAL_3a94bf28_4_k_cu_f4317ff0_29914cuda3std3__419piecewise_constructE
	.align		8
        /*0050*/ 	.dword	_ZN39_INTERNAL_3a94bf28_4_k_cu_f4317ff0_29914cuda3std3__48in_placeE
	.align		8
        /*0058*/ 	.dword	_ZN39_INTERNAL_3a94bf28_4_k_cu_f4317ff0_29914cuda3std6ranges3__45__cpo4swapE
	.align		8
        /*0060*/ 	.dword	_ZN39_INTERNAL_3a94bf28_4_k_cu_f4317ff0_29914cuda3std6ranges3__45__cpo9iter_moveE
	.align		8
        /*0068*/ 	.dword	_ZN39_INTERNAL_3a94bf28_4_k_cu_f4317ff0_29914cute7productE
	.align		8
        /*0070*/ 	.dword	_ZN39_INTERNAL_3a94bf28_4_k_cu_f4317ff0_29914cute1_E
	.align		8
        /*0078*/ 	.dword	$str$25
	.align		8
        /*0080*/ 	.dword	$str$26
	.align		8
        /*0088*/ 	.dword	$str$27
	.align		8
        /*0090*/ 	.dword	$str$28


//--------------------- .text._ZN7cutlass13device_kernelINS_4gemm6kernel13GemmUniversalIN4cute5tupleIJiiiiEEENS1_10collective13CollectiveMmaINS1_35MainloopSm100TmaUmmaWarpSpecializedILi11ELi2ELi2ENS5_IJNS4_1CILi2EEENSA_ILi1EEESC_EEEEENS5_IJNSA_ILi256EEESF_NSA_ILi64EEEEEENS_12float_e4m3_tENS5_IJlSC_lEEESI_SJ_NS4_8TiledMMAINS4_8MMA_AtomIJNS4_10MMA_TraitsINS4_25SM100_MMA_F8F6F4_2x1SM_SSEJSI_SI_fSF_SF_NS4_17integral_constantINS4_4UMMA5MajorELSQ_0EEESR_NSO_INSP_7ScaleInELSS_0EEEST_EEEEEENS4_6LayoutINS5_IJSC_SC_SC_EEENS5_IJNSA_ILi0EEESY_SY_EEEEENS5_IJNS4_10UnderscoreES11_S11_EEEEENS4_18SM100_TMA_2SM_LOADENS4_14ComposedLayoutINS4_7SwizzleILi2ELi4ELi3EEENS4_18smem_ptr_flag_bitsILi8EEENSW_INS5_IJNSA_ILi8EEESG_EEENS5_IJSG_SC_EEEEEEEvNS4_8identityES14_S1E_vS1F_EENS_8epilogue10collective18CollectiveEpilogueINS1H_23Sm100TmaWarpSpecializedILi4ELi2ELi64ELb0ELb0EEEJNS5_IJNSA_ILi128EEESF_SG_EEENS5_IJNSW_IS1M_SC_EENSW_ISG_SC_EEEEESI_SJ_SI_SJ_NS1H_6fusion15FusionCallbacksIS1L_NS1R_13LinCombEltActINS1H_6thread4GELUESI_fSI_fLNS_15FloatRoundStyleE2EEES1N_S1Q_JEEENS4_5SM1004TMEM4LOAD26SM100_TMEM_LOAD_32dp32b64xENS4_13SM90_TMA_LOADES1E_NS4_39AutoVectorizingCopyWithAssumedAlignmentILi128EEENS4_14SM90_TMA_STOREES1E_S25_S25_EEEvvEEEEvNT_6ParamsE --------------------------
	.section	.text._ZN7cutlass13device_kernelINS_4gemm6kernel13GemmUniversalIN4cute5tupleIJiiiiEEENS1_10collective13CollectiveMmaINS1_35MainloopSm100TmaUmmaWarpSpecializedILi11ELi2ELi2ENS5_IJNS4_1CILi2EEENSA_ILi1EEESC_EEEEENS5_IJNSA_ILi256EEESF_NSA_ILi64EEEEEENS_12float_e4m3_tENS5_IJlSC_lEEESI_SJ_NS4_8TiledMMAINS4_8MMA_AtomIJNS4_10MMA_TraitsINS4_25SM100_MMA_F8F6F4_2x1SM_SSEJSI_SI_fSF_SF_NS4_17integral_constantINS4_4UMMA5MajorELSQ_0EEESR_NSO_INSP_7ScaleInELSS_0EEEST_EEEEEENS4_6LayoutINS5_IJSC_SC_SC_EEENS5_IJNSA_ILi0EEESY_SY_EEEEENS5_IJNS4_10UnderscoreES11_S11_EEEEENS4_18SM100_TMA_2SM_LOADENS4_14ComposedLayoutINS4_7SwizzleILi2ELi4ELi3EEENS4_18smem_ptr_flag_bitsILi8EEENSW_INS5_IJNSA_ILi8EEESG_EEENS5_IJSG_SC_EEEEEEEvNS4_8identityES14_S1E_vS1F_EENS_8epilogue10collective18CollectiveEpilogueINS1H_23Sm100TmaWarpSpecializedILi4ELi2ELi64ELb0ELb0EEEJNS5_IJNSA_ILi128EEESF_SG_EEENS5_IJNSW_IS1M_SC_EENSW_ISG_SC_EEEEESI_SJ_SI_SJ_NS1H_6fusion15FusionCallbacksIS1L_NS1R_13LinCombEltActINS1H_6thread4GELUESI_fSI_fLNS_15FloatRoundStyleE2EEES1N_S1Q_JEEENS4_5SM1004TMEM4LOAD26SM100_TMEM_LOAD_32dp32b64xENS4_13SM90_TMA_LOADES1E_NS4_39AutoVectorizingCopyWithAssumedAlignmentILi128EEENS4_14SM90_TMA_STOREES1E_S25_S25_EEEvvEEEEvNT_6ParamsE,"ax",@progbits
	.align	128
.text._ZN7cutlass13device_kernelINS_4gemm6kernel13GemmUniversalIN4cute5tupleIJiiiiEEENS1_10collective13CollectiveMmaINS1_35MainloopSm100TmaUmmaWarpSpecializedILi11ELi2ELi2ENS5_IJNS4_1CILi2EEENSA_ILi1EEESC_EEEEENS5_IJNSA_ILi256EEESF_NSA_ILi64EEEEEENS_12float_e4m3_tENS5_IJlSC_lEEESI_SJ_NS4_8TiledMMAINS4_8MMA_AtomIJNS4_10MMA_TraitsINS4_25SM100_MMA_F8F6F4_2x1SM_SSEJSI_SI_fSF_SF_NS4_17integral_constantINS4_4UMMA5MajorELSQ_0EEESR_NSO_INSP_7ScaleInELSS_0EEEST_EEEEEENS4_6LayoutINS5_IJSC_SC_SC_EEENS5_IJNSA_ILi0EEESY_SY_EEEEENS5_IJNS4_10UnderscoreES11_S11_EEEEENS4_18SM100_TMA_2SM_LOADENS4_14ComposedLayoutINS4_7SwizzleILi2ELi4ELi3EEENS4_18smem_ptr_flag_bitsILi8EEENSW_INS5_IJNSA_ILi8EEESG_EEENS5_IJSG_SC_EEEEEEEvNS4_8identityES14_S1E_vS1F_EENS_8epilogue10collective18CollectiveEpilogueINS1H_23Sm100TmaWarpSpecializedILi4ELi2ELi64ELb0ELb0EEEJNS5_IJNSA_ILi128EEESF_SG_EEENS5_IJNSW_IS1M_SC_EENSW_ISG_SC_EEEEESI_SJ_SI_SJ_NS1H_6fusion15FusionCallbacksIS1L_NS1R_13LinCombEltActINS1H_6thread4GELUESI_fSI_fLNS_15FloatRoundStyleE2EEES1N_S1Q_JEEENS4_5SM1004TMEM4LOAD26SM100_TMEM_LOAD_32dp32b64xENS4_13SM90_TMA_LOADES1E_NS4_39AutoVectorizingCopyWithAssumedAlignmentILi128EEENS4_14SM90_TMA_STOREES1E_S25_S25_EEEvvEEEEvNT_6ParamsE:
        .type           _ZN7cutlass13device_kernelINS_4gemm6kernel13GemmUniversalIN4cute5tupleIJiiiiEEENS1_10collective13CollectiveMmaINS1_35MainloopSm100TmaUmmaWarpSpecializedILi11ELi2ELi2ENS5_IJNS4_1CILi2EEENSA_ILi1EEESC_EEEEENS5_IJNSA_ILi256EEESF_NSA_ILi64EEEEEENS_12float_e4m3_tENS5_IJlSC_lEEESI_SJ_NS4_8TiledMMAINS4_8MMA_AtomIJNS4_10MMA_TraitsINS4_25SM100_MMA_F8F6F4_2x1SM_SSEJSI_SI_fSF_SF_NS4_17integral_constantINS4_4UMMA5MajorELSQ_0EEESR_NSO_INSP_7ScaleInELSS_0EEEST_EEEEEENS4_6LayoutINS5_IJSC_SC_SC_EEENS5_IJNSA_ILi0EEESY_SY_EEEEENS5_IJNS4_10UnderscoreES11_S11_EEEEENS4_18SM100_TMA_2SM_LOADENS4_14ComposedLayoutINS4_7SwizzleILi2ELi4ELi3EEENS4_18smem_ptr_flag_bitsILi8EEENSW_INS5_IJNSA_ILi8EEESG_EEENS5_IJSG_SC_EEEEEEEvNS4_8identityES14_S1E_vS1F_EENS_8epilogue10collective18CollectiveEpilogueINS1H_23Sm100TmaWarpSpecializedILi4ELi2ELi64ELb0ELb0EEEJNS5_IJNSA_ILi128EEESF_SG_EEENS5_IJNSW_IS1M_SC_EENSW_ISG_SC_EEEEESI_SJ_SI_SJ_NS1H_6fusion15FusionCallbacksIS1L_NS1R_13LinCombEltActINS1H_6thread4GELUESI_fSI_fLNS_15FloatRoundStyleE2EEES1N_S1Q_JEEENS4_5SM1004TMEM4LOAD26SM100_TMEM_LOAD_32dp32b64xENS4_13SM90_TMA_LOADES1E_NS4_39AutoVectorizingCopyWithAssumedAlignmentILi128EEENS4_14SM90_TMA_STOREES1E_S25_S25_EEEvvEEEEvNT_6ParamsE,@function
        .size           _ZN7cutlass13device_kernelINS_4gemm6kernel13GemmUniversalIN4cute5tupleIJiiiiEEENS1_10collective13CollectiveMmaINS1_35MainloopSm100TmaUmmaWarpSpecializedILi11ELi2ELi2ENS5_IJNS4_1CILi2EEENSA_ILi1EEESC_EEEEENS5_IJNSA_ILi256EEESF_NSA_ILi64EEEEEENS_12float_e4m3_tENS5_IJlSC_lEEESI_SJ_NS4_8TiledMMAINS4_8MMA_AtomIJNS4_10MMA_TraitsINS4_25SM100_MMA_F8F6F4_2x1SM_SSEJSI_SI_fSF_SF_NS4_17integral_constantINS4_4UMMA5MajorELSQ_0EEESR_NSO_INSP_7ScaleInELSS_0EEEST_EEEEEENS4_6LayoutINS5_IJSC_SC_SC_EEENS5_IJNSA_ILi0EEESY_SY_EEEEENS5_IJNS4_10UnderscoreES11_S11_EEEEENS4_18SM100_TMA_2SM_LOADENS4_14ComposedLayoutINS4_7SwizzleILi2ELi4ELi3EEENS4_18smem_ptr_flag_bitsILi8EEENSW_INS5_IJNSA_ILi8EEESG_EEENS5_IJSG_SC_EEEEEEEvNS4_8identityES14_S1E_vS1F_EENS_8epilogue10collective18CollectiveEpilogueINS1H_23Sm100TmaWarpSpecializedILi4ELi2ELi64ELb0ELb0EEEJNS5_IJNSA_ILi128EEESF_SG_EEENS5_IJNSW_IS1M_SC_EENSW_ISG_SC_EEEEESI_SJ_SI_SJ_NS1H_6fusion15FusionCallbacksIS1L_NS1R_13LinCombEltActINS1H_6thread4GELUESI_fSI_fLNS_15FloatRoundStyleE2EEES1N_S1Q_JEEENS4_5SM1004TMEM4LOAD26SM100_TMEM_LOAD_32dp32b64xENS4_13SM90_TMA_LOADES1E_NS4_39AutoVectorizingCopyWithAssumedAlignmentILi128EEENS4_14SM90_TMA_STOREES1E_S25_S25_EEEvvEEEEvNT_6ParamsE,(.L_x_191 - _ZN7cutlass13device_kernelINS_4gemm6kernel13GemmUniversalIN4cute5tupleIJiiiiEEENS1_10collective13CollectiveMmaINS1_35MainloopSm100TmaUmmaWarpSpecializedILi11ELi2ELi2ENS5_IJNS4_1CILi2EEENSA_ILi1EEESC_EEEEENS5_IJNSA_ILi256EEESF_NSA_ILi64EEEEEENS_12float_e4m3_tENS5_IJlSC_lEEESI_SJ_NS4_8TiledMMAINS4_8MMA_AtomIJNS4_10MMA_TraitsINS4_25SM100_MMA_F8F6F4_2x1SM_SSEJSI_SI_fSF_SF_NS4_17integral_constantINS4_4UMMA5MajorELSQ_0EEESR_NSO_INSP_7ScaleInELSS_0EEEST_EEEEEENS4_6LayoutINS5_IJSC_SC_SC_EEENS5_IJNSA_ILi0EEESY_SY_EEEEENS5_IJNS4_10UnderscoreES11_S11_EEEEENS4_18SM100_TMA_2SM_LOADENS4_14ComposedLayoutINS4_7SwizzleILi2ELi4ELi3EEENS4_18smem_ptr_flag_bitsILi8EEENSW_INS5_IJNSA_ILi8EEESG_EEENS5_IJSG_SC_EEEEEEEvNS4_8identityES14_S1E_vS1F_EENS_8epilogue10collective18CollectiveEpilogueINS1H_23Sm100TmaWarpSpecializedILi4ELi2ELi64ELb0ELb0EEEJNS5_IJNSA_ILi128EEESF_SG_EEENS5_IJNSW_IS1M_SC_EENSW_ISG_SC_EEEEESI_SJ_SI_SJ_NS1H_6fusion15FusionCallbacksIS1L_NS1R_13LinCombEltActINS1H_6thread4GELUESI_fSI_fLNS_15FloatRoundStyleE2EEES1N_S1Q_JEEENS4_5SM1004TMEM4LOAD26SM100_TMEM_LOAD_32dp32b64xENS4_13SM90_TMA_LOADES1E_NS4_39AutoVectorizingCopyWithAssumedAlignmentILi128EEENS4_14SM90_TMA_STOREES1E_S25_S25_EEEvvEEEEvNT_6ParamsE)
        .other          _ZN7cutlass13device_kernelINS_4gemm6kernel13GemmUniversalIN4cute5tupleIJiiiiEEENS1_10collective13CollectiveMmaINS1_35MainloopSm100TmaUmmaWarpSpecializedILi11ELi2ELi2ENS5_IJNS4_1CILi2EEENSA_ILi1EEESC_EEEEENS5_IJNSA_ILi256EEESF_NSA_ILi64EEEEEENS_12float_e4m3_tENS5_IJlSC_lEEESI_SJ_NS4_8TiledMMAINS4_8MMA_AtomIJNS4_10MMA_TraitsINS4_25SM100_MMA_F8F6F4_2x1SM_SSEJSI_SI_fSF_SF_NS4_17integral_constantINS4_4UMMA5MajorELSQ_0EEESR_NSO_INSP_7ScaleInELSS_0EEEST_EEEEEENS4_6LayoutINS5_IJSC_SC_SC_EEENS5_IJNSA_ILi0EEESY_SY_EEEEENS5_IJNS4_10UnderscoreES11_S11_EEEEENS4_18SM100_TMA_2SM_LOADENS4_14ComposedLayoutINS4_7SwizzleILi2ELi4ELi3EEENS4_18smem_ptr_flag_bitsILi8EEENSW_INS5_IJNSA_ILi8EEESG_EEENS5_IJSG_SC_EEEEEEEvNS4_8identityES14_S1E_vS1F_EENS_8epilogue10collective18CollectiveEpilogueINS1H_23Sm100TmaWarpSpecializedILi4ELi2ELi64ELb0ELb0EEEJNS5_IJNSA_ILi128EEESF_SG_EEENS5_IJNSW_IS1M_SC_EENSW_ISG_SC_EEEEESI_SJ_SI_SJ_NS1H_6fusion15FusionCallbacksIS1L_NS1R_13LinCombEltActINS1H_6thread4GELUESI_fSI_fLNS_15FloatRoundStyleE2EEES1N_S1Q_JEEENS4_5SM1004TMEM4LOAD26SM100_TMEM_LOAD_32dp32b64xENS4_13SM90_TMA_LOADES1E_NS4_39AutoVectorizingCopyWithAssumedAlignmentILi128EEENS4_14SM90_TMA_STOREES1E_S25_S25_EEEvvEEEEvNT_6ParamsE,@"STO_CUDA_ENTRY STV_DEFAULT"
_ZN7cutlass13device_kernelINS_4gemm6kernel13GemmUniversalIN4cute5tupleIJiiiiEEENS1_10collective13CollectiveMmaINS1_35MainloopSm100TmaUmmaWarpSpecializedILi11ELi2ELi2ENS5_IJNS4_1CILi2EEENSA_ILi1EEESC_EEEEENS5_IJNSA_ILi256EEESF_NSA_ILi64EEEEEENS_12float_e4m3_tENS5_IJlSC_lEEESI_SJ_NS4_8TiledMMAINS4_8MMA_AtomIJNS4_10MMA_TraitsINS4_25SM100_MMA_F8F6F4_2x1SM_SSEJSI_SI_fSF_SF_NS4_17integral_constantINS4_4UMMA5MajorELSQ_0EEESR_NSO_INSP_7ScaleInELSS_0EEEST_EEEEEENS4_6LayoutINS5_IJSC_SC_SC_EEENS5_IJNSA_ILi0EEESY_SY_EEEEENS5_IJNS4_10UnderscoreES11_S11_EEEEENS4_18SM100_TMA_2SM_LOADENS4_14ComposedLayoutINS4_7SwizzleILi2ELi4ELi3EEENS4_18smem_ptr_flag_bitsILi8EEENSW_INS5_IJNSA_ILi8EEESG_EEENS5_IJSG_SC_EEEEEEEvNS4_8identityES14_S1E_vS1F_EENS_8epilogue10collective18CollectiveEpilogueINS1H_23Sm100TmaWarpSpecializedILi4ELi2ELi64ELb0ELb0EEEJNS5_IJNSA_ILi128EEESF_SG_EEENS5_IJNSW_IS1M_SC_EENSW_ISG_SC_EEEEESI_SJ_SI_SJ_NS1H_6fusion15FusionCallbacksIS1L_NS1R_13LinCombEltActINS1H_6thread4GELUESI_fSI_fLNS_15FloatRoundStyleE2EEES1N_S1Q_JEEENS4_5SM1004TMEM4LOAD26SM100_TMEM_LOAD_32dp32b64xENS4_13SM90_TMA_LOADES1E_NS4_39AutoVectorizingCopyWithAssumedAlignmentILi128EEENS4_14SM90_TMA_STOREES1E_S25_S25_EEEvvEEEEvNT_6ParamsE:
[----:B------:R-:W1:Y:S01]  /*0000*/  LDC R1, c[0x0][0x37c] ;  /* 0x0000df00ff017b82 */ /* 0x000e620000000800 */
[----:B------:R-:W2:Y:S01]  /*0010*/  S2R R193, SR_TID.X ;  /* 0x0000000000c17919 */ /* 0x000ea20000002100 */
[----:B------:R-:W3:Y:S06]  /*0020*/  LDCU.64 UR8, c[0x0][0x890] ;  /* 0x00011200ff0877ac */ /* 0x000eec0008000a00 */
[----:B------:R-:W4:Y:S01]  /*0030*/  S2UR UR37, SR_CgaCtaId ;  /* 0x00000000002579c3 */ /* 0x000f220000008800 */
[----:B------:R-:W-:Y:S02]  /*0040*/  PRMT R174, RZ, 0x7610, R174 ;  /* 0x00007610ffae7816 */ /* 0x000fe400000000ae */
[----:B------:R-:W-:Y:S01]  /*0050*/  ELECT P0, URZ, PT ;  /* 0x0000000000ff782f */ /* 0x000fe20003800000 */
[----:B------:R-:W1:Y:S01]  /*0060*/  LDCU.64 UR38, c[0x0][0x358] ;  /* 0x00006b00ff2677ac */ /* 0x000e620008000a00 */
[----:B---3--:R-:W-:-:S04]  /*0070*/  UISETP.NE.U32.AND UP2, UPT, UR8, URZ, UPT ;  /* 0x000000ff0800728c */ /* 0x008fc8000bf45070 */
[----:B------:R-:W-:Y:S02]  /*0080*/  UISETP.NE.AND.EX UP2, UPT, UR9, URZ, UPT, UP2 ;  /* 0x000000ff0900728c */ /* 0x000fe4000bf45320 */
[----:B----4-:R-:W-:Y:S02]  /*0090*/  ULOP3.LUT UR5, UR37, 0x1, URZ, 0xc0, !UPT ;  /* 0x0000000125057892 */ /* 0x010fe4000f8ec0ff */
[----:B------:R-:W-:Y:S01]  /*00a0*/  ULOP3.LUT UR4, UR37, 0x1, URZ, 0x3c, !UPT ;  /* 0x0000000125047892 */ /* 0x000fe2000f8e3cff */
[----:B--2---:R-:W-:-:S05]  /*00b0*/  SHF.R.U32.HI R197, RZ, 0x5, R193 ;  /* 0x00000005ffc57819 */ /* 0x004fca00000116c1 */
[----:B------:R-:W2:Y:S02]  /*00c0*/  SHFL.IDX PT, R0, R197, RZ, 0x1f ;  /* 0x00001fffc5007589 */ /* 0x000ea400000e0000 */
[----:B--2---:R-:W-:Y:S01]  /*00d0*/  R2UR UR10, R0 ;  /* 0x00000000000a72ca */ /* 0x004fe200000e0000 */
[----:B-1----:R-:W-:Y:S05]  /*00e0*/  BRA.U UP2, `(.L_x_0) ;  /* 0x00000001022c7547 */ /* 0x002fea000b800000 */
[----:B------:R-:W1:Y:S02]  /*00f0*/  LDCU.64 UR6, c[0x0][0x888] ;  /* 0x00011100ff0677ac */ /* 0x000e640008000a00 */
[----:B-1----:R-:W-:-:S04]  /*0100*/  UISETP.NE.U32.AND UP0, UPT, UR6, URZ, UPT ;  /* 0x000000ff0600728c */ /* 0x002fc8000bf05070 */
[----:B------:R-:W-:-:S09]  /*0110*/  UISETP.NE.AND.EX UP0, UPT, UR7, URZ, UPT, UP0 ;  /* 0x000000ff0700728c */ /* 0x000fd2000bf05300 */
[----:B------:R-:W-:Y:S05]  /*0120*/  BRA.U !UP0, `(.L_x_1) ;  /* 0x0000000108107547 */ /* 0x000fea000b800000 */
[----:B------:R-:W1:Y:S02]  /*0130*/  LDC.64 R2, c[0x0][0x888] ;  /* 0x00022200ff027b82 */ /* 0x000e640000000a00 */
[----:B-1----:R1:W5:Y:S01]  /*0140*/  LDG.E R143, desc[UR38][R2.64] ;  /* 0x00000026028f7981 */ /* 0x002362000c1e1900 */
[----:B------:R-:W-:Y:S01]  /*0150*/  HFMA2 R174, -RZ, RZ, 0, 5.9604644775390625e-08 ;  /* 0x00000001ffae7431 */ /* 0x000fe200000001ff */
[----:B------:R-:W-:Y:S05]  /*0160*/  BRA `(.L_x_0) ;  /* 0x00000000000c7947 */ /* 0x000fea0003800000 */
.L_x_1:
[----:B------:R-:W1:Y:S01]  /*0170*/  LDCU UR6, c[0x0][0x880] ;  /* 0x00011000ff0677ac */ /* 0x000e620008000800 */
[----:B------:R-:W-:Y:S01]  /*0180*/  HFMA2 R174, -RZ, RZ, 0, 5.9604644775390625e-08 ;  /* 0x00000001ffae7431 */ /* 0x000fe200000001ff */
[----:B-1----:R-:W-:-:S07]  /*0190*/  MOV R143, UR6 ;  /* 0x00000006008f7c02 */ /* 0x002fce0008000f00 */
.L_x_0:
[----:B------:R-:W2:Y:S02]  /*01a0*/  LDCU.64 UR6, c[0x0][0x8b0] ;  /* 0x00011600ff0677ac */ /* 0x000ea40008000a00 */
[----:B--2---:R-:W-:-:S04]  /*01b0*/  UISETP.NE.U32.AND UP0, UPT, UR6, URZ, UPT ;  /* 0x000000ff0600728c */ /* 0x004fc8000bf05070 */
[----:B------:R-:W-:-:S09]  /*01c0*/  UISETP.NE.AND.EX UP0, UPT, UR7, URZ, UPT, UP0 ;  /* 0x000000ff0700728c */ /* 0x000fd2000bf05300 */
[----:B------:R-:W-:Y:S05]  /*01d0*/  BRA.U UP0, `(.L_x_2) ;  /* 0x0000000100247547 */ /* 0x000fea000b800000 */
[----:B------:R-:W2:Y:S02]  /*01e0*/  LDCU.64 UR6, c[0x0][0x8a8] ;  /* 0x00011500ff0677ac */ /* 0x000ea40008000a00 */
[----:B--2---:R-:W-:-:S04]  /*01f0*/  UISETP.NE.U32.AND UP0, UPT, UR6, URZ, UPT ;  /* 0x000000ff0600728c */ /* 0x004fc8000bf05070 */
[----:B------:R-:W-:-:S09]  /*0200*/  UISETP.NE.AND.EX UP0, UPT, UR7, URZ, UPT, UP0 ;  /* 0x000000ff0700728c */ /* 0x000fd2000bf05300 */
[----:B------:R-:W-:Y:S05]  /*0210*/  BRA.U !UP0, `(.L_x_3) ;  /* 0x00000001080c7547 */ /* 0x000fea000b800000 */
[----:B-1----:R-:W1:Y:S02]  /*0220*/  LDC.64 R2, c[0x0][0x8a8] ;  /* 0x00022a00ff027b82 */ /* 0x002e640000000a00 */
[----:B-1----:R2:W5:Y:S01]  /*0230*/  LDG.E R129, desc[UR38][R2.64] ;  /* 0x0000002602817981 */ /* 0x002562000c1e1900 */
[----:B------:R-:W-:Y:S05]  /*0240*/  BRA `(.L_x_2) ;  /* 0x0000000000087947 */ /* 0x000fea0003800000 */
.L_x_3:
[----:B------:R-:W2:Y:S02]  /*0250*/  LDCU UR6, c[0x0][0x8a0] ;  /* 0x00011400ff0677ac */ /* 0x000ea40008000800 */
[----:B--2---:R-:W-:Y:S02]  /*0260*/  MOV R129, UR6 ;  /* 0x0000000600817c02 */ /* 0x004fe40008000f00 */
.L_x_2:
[----:B------:R-:W-:Y:S01]  /*0270*/  IMAD.U32 R0, RZ, RZ, UR10 ;  /* 0x0000000aff007e24 */ /* 0x000fe2000f8e00ff */
[----:B------:R-:W-:Y:S04]  /*0280*/  BSSY.RECONVERGENT B0, `(.L_x_4) ;  /* 0x000000c000007945 */ /* 0x000fe80003800200 */
[C---:B------:R-:W-:Y:S02]  /*0290*/  ISETP.NE.OR P2, PT, R0.reuse, 0x1, !P0 ;  /* 0x000000010000780c */ /* 0x040fe40004745670 */
[----:B------:R-:W-:-:S11]  /*02a0*/  ISETP.NE.OR P1, PT, R0, 0x3, !P0 ;  /* 0x000000030000780c */ /* 0x000fd60004725670 */
[----:B------:R-:W-:Y:S05]  /*02b0*/  @P2 BRA `(.L_x_5) ;  /* 0x0000000000202947 */ /* 0x000fea0003800000 */
[----:B------:R-:W3:Y:S02]  /*02c0*/  LDCU.64 UR6, c[0x0][0x348] ;  /* 0x00006900ff0677ac */ /* 0x000ee40008000a00 */
[----:B---3--:R-:W-:Y:S02]  /*02d0*/  UIADD3 UR12, UP1, UPT, UR6, 0x80, URZ ;  /* 0x00000080060c7890 */ /* 0x008fe4000ff3e0ff */
[----:B------:R-:W-:Y:S02]  /*02e0*/  UIADD3 UR6, UP0, UPT, UR6, 0x180, URZ ;  /* 0x0000018006067890 */ /* 0x000fe4000ff1e0ff */
[----:B------:R-:W-:Y:S02]  /*02f0*/  UIADD3.X UR13, UPT, UPT, URZ, UR7, URZ, UP1, !UPT ;  /* 0x00000007ff0d7290 */ /* 0x000fe40008ffe4ff */
[----:B------:R-:W-:-:S07]  /*0300*/  UIADD3.X UR7, UPT, UPT, URZ, UR7, URZ, UP0, !UPT ;  /* 0x00000007ff077290 */ /* 0x000fce00087fe4ff */
[----:B------:R3:W-:Y:S02]  /*0310*/  UTMACCTL.PF [UR12] ;  /* 0x000000000c0079b9 */ /* 0x0007e40008040000 */
[----:B------:R3:W-:Y:S02]  /*0320*/  UTMACCTL.PF [UR6] ;  /* 0x00000000060079b9 */ /* 0x0007e40008040000 */
[----:B---3--:R-:W-:Y:S01]  /*0330*/  NOP ;  /* 0x0000000000007918 */ /* 0x008fe20000000000 */
.L_x_5:
[----:B------:R-:W-:Y:S05]  /*0340*/  BSYNC.RECONVERGENT B0 ;  /* 0x0000000000007941 */ /* 0x000fea0003800200 */
.L_x_4:
[----:B------:R-:W-:Y:S04]  /*0350*/  BSSY.RECONVERGENT B0, `(.L_x_6) ;  /* 0x000000a000007945 */ /* 0x000fe80003800200 */
        /* <DEDUP_REMOVED lines=9> */
.L_x_7:
[----:B------:R-:W-:Y:S05]  /*03f0*/  BSYNC.RECONVERGENT B0 ;  /* 0x0000000000007941 */ /* 0x000fea0003800200 */
.L_x_6:
[----:B------:R-:W3:Y:S01]  /*0400*/  LDCU.64 UR6, c[0x0][0x888] ;  /* 0x00011100ff0677ac */ /* 0x000ee20008000a00 */
[----:B------:R-:W-:Y:S02]  /*0410*/  UISETP.EQ.U32.AND UP1, UPT, UR8, URZ, UPT ;  /* 0x000000ff0800728c */ /* 0x000fe4000bf22070 */
[----:B------:R-:W-:Y:S02]  /*0420*/  UPLOP3.LUT UP5, UPT, UPT, UPT, UPT, 0x40, 0x4 ;  /* 0x000000000004789c */ /* 0x000fe40003fae870 */
[----:B---3--:R-:W-:-:S04]  /*0430*/  UISETP.NE.U32.AND UP0, UPT, UR6, URZ, UPT ;  /* 0x000000ff0600728c */ /* 0x008fc8000bf05070 */
[----:B------:R-:W-:-:S04]  /*0440*/  UISETP.NE.AND.EX UP0, UPT, UR7, URZ, UPT, UP0 ;  /* 0x000000ff0700728c */ /* 0x000fc8000bf05300 */
[----:B------:R-:W-:-:S04]  /*0450*/  UISETP.EQ.OR.EX UP3, UPT, UR9, URZ, !UP0, UP1 ;  /* 0x000000ff0900728c */ /* 0x000fc8000c762710 */
[----:B------:R-:W-:-:S05]  /*0460*/  UP2UR UR44, UPR, URZ, 0x8 ;  /* 0x00000008ff2c7883 */ /* 0x000fca0008000000 */
[----:B------:R-:W-:Y:S07]  /*0470*/  BRA.U !UP3, `(.L_x_8) ;  /* 0x000000010b147547 */ /* 0x000fee000b800000 */
[----:B------:R-:W-:Y:S01]  /*0480*/  PLOP3.LUT P2, PT, PT, PT, UP2, 0x80, 0x8 ;  /* 0x000000000008781c */ /* 0x000fe20003f4f028 */
[----:B------:R-:W-:-:S12]  /*0490*/  UPLOP3.LUT UP5, UPT, UPT, UPT, UP0, 0x40, 0x4 ;  /* 0x000000000004789c */ /* 0x000fd80003fae800 */
[----:B-----5:R-:W-:-:S13]  /*04a0*/  @!P2 FSETP.EQ.AND P1, PT, R143, RZ, PT ;  /* 0x000000ff8f00a20b */ /* 0x020fda0003f22000 */
[----:B------:R-:W-:Y:S01]  /*04b0*/  @!P2 VOTEU.ANY UP1, P1 ;  /* 0x0000000000ffa886 */ /* 0x000fe20000820100 */
[----:B------:R-:W-:-:S11]  /*04c0*/  @!UP2 UPLOP3.LUT UP5, UPT, UPT, UPT, UP1, 0x80, 0x8 ;  /* 0x000000000008a89c */ /* 0x000fd60003faf010 */
.L_x_8:
[----:B------:R-:W3:Y:S01]  /*04d0*/  SHFL.IDX PT, R0, R197, RZ, 0x1f ;  /* 0x00001fffc5007589 */ /* 0x000ee200000e0000 */
[----:B------:R-:W-:-:S04]  /*04e0*/  UISETP.NE.AND UP1, UPT, UR10, 0x2, UPT ;  /* 0x000000020a00788c */ /* 0x000fc8000bf25270 */
[----:B------:R-:W-:Y:S02]  /*04f0*/  UISETP.EQ.AND UP2, UPT, UR5, URZ, !UP1 ;  /* 0x000000ff0500728c */ /* 0x000fe4000cf42270 */
[----:B------:R-:W-:-:S04]  /*0500*/  USEL UR6, URZ, 0x1, UP1 ;  /* 0x00000001ff067887 */ /* 0x000fc80008800000 */
[----:B------:R-:W-:Y:S02]  /*0510*/  PLOP3.LUT P5, PT, P0, PT, UP2, 0x80, 0x8 ;  /* 0x000000000008781c */ /* 0x000fe400007af028 */
[----:B---3--:R-:W-:-:S13]  /*0520*/  ISETP.NE.AND P1, PT, R0, RZ, PT ;  /* 0x000000ff0000720c */ /* 0x008fda0003f25270 */
[----:B------:R-:W-:Y:S05]  /*0530*/  @P1 BRA `(.L_x_9) ;  /* 0x0000000000881947 */ /* 0x000fea0003800000 */
[----:B------:R-:W-:Y:S01]  /*0540*/  ELECT P1, URZ, PT ;  /* 0x0000000000ff782f */ /* 0x000fe20003820000 */
[----:B------:R-:W-:-:S12]  /*0550*/  BSSY.RECONVERGENT B0, `(.L_x_9) ;  /* 0x0000020000007945 */ /* 0x000fd80003800200 */
[----:B------:R-:W-:Y:S05]  /*0560*/  @!P1 BRA `(.L_x_10) ;  /* 0x0000000000789947 */ /* 0x000fea0003800000 */
[----:B------:R-:W-:Y:S01]  /*0570*/  UMOV UR8, 0x400 ;  /* 0x0000040000087882 */ /* 0x000fe20000000000 */
[----:B------:R-:W-:Y:S01]  /*0580*/  UMOV UR7, 0x1 ;  /* 0x0000000100077882 */ /* 0x000fe20000000000 */
[----:B------:R-:W-:Y:S02]  /*0590*/  ULEA UR8, UR37, UR8, 0x18 ;  /* 0x0000000825087291 */ /* 0x000fe4000f8ec0ff */
[----:B------:R-:W-:-:S04]  /*05a0*/  UIADD3 UR12, UPT, UPT, -UR7, 0x100000, URZ ;  /* 0x00100000070c7890 */ /* 0x000fc8000fffe1ff */
[----:B------:R-:W-:Y:S02]  /*05b0*/  USHF.L.U32 UR13, UR12, 0xb, URZ ;  /* 0x0000000b0c0d7899 */ /* 0x000fe400080006ff */
[----:B------:R-:W-:Y:S01]  /*05c0*/  USHF.L.U32 UR12, UR12, 0x1, URZ ;  /* 0x000000010c0c7899 */ /* 0x000fe200080006ff */
[----:B------:R-:W3:Y:S11]  /*05d0*/  FENCE.VIEW.ASYNC.S ;  /* 0x00000000000073c6 */ /* 0x000ef60000000000 */
[----:B---3--:R3:W4:Y:S01]  /*05e0*/  SYNCS.EXCH.64 URZ, [UR8], UR12 ;  /* 0x0000000c08ff75b2 */ /* 0x0087220008000100 */
[----:B------:R3:W1:Y:S01]  /*05f0*/  SYNCS.EXCH.64 URZ, [UR8+0x58], UR12 ;  /* 0x0000580c08ff75b2 */ /* 0x0006620008000100 */
        /* <DEDUP_REMOVED lines=19> */
[----:B------:R3:W1:Y:S02]  /*0730*/  SYNCS.EXCH.64 URZ, [UR8+0xa8], UR12 ;  /* 0x0000a80c08ff75b2 */ /* 0x0006640008000100 */
[----:B---3--:R-:W-:Y:S01]  /*0740*/  NOP ;  /* 0x0000000000007918 */ /* 0x008fe20000000000 */
.L_x_10:
[----:B------:R-:W-:Y:S05]  /*0750*/  BSYNC.RECONVERGENT B0 ;  /* 0x0000000000007941 */ /* 0x000fea0003800200 */
.L_x_9:
[----:B------:R-:W3:Y:S01]  /*0760*/  SHFL.IDX PT, R0, R197, RZ, 0x1f ;  /* 0x00001fffc5007589 */ /* 0x000ee200000e0000 */
[----:B------:R-:W-:Y:S01]  /*0770*/  NOP ;  /* 0x0000000000007918 */ /* 0x000fe20000000000 */
[----:B---3--:R-:W-:-:S13]  /*0780*/  ISETP.NE.AND P1, PT, R0, 0x1, PT ;  /* 0x000000010000780c */ /* 0x008fda0003f25270 */
[----:B------:R-:W-:Y:S05]  /*0790*/  @P1 BRA `(.L_x_11) ;  /* 0x0000000000541947 */ /* 0x000fea0003800000 */
[----:B------:R-:W-:Y:S01]  /*07a0*/  UMOV UR9, 0x400 ;  /* 0x0000040000097882 */ /* 0x000fe20000000000 */
[----:B------:R-:W-:Y:S01]  /*07b0*/  UMOV UR8, 0x20 ;  /* 0x0000002000087882 */ /* 0x000fe20000000000 */
[----:B------:R-:W-:Y:S01]  /*07c0*/  UMOV UR7, 0x80 ;  /* 0x0000008000077882 */ /* 0x000fe20000000000 */
[----:B------:R-:W-:Y:S02]  /*07d0*/  ULEA UR9, UR37, UR9, 0x18 ;  /* 0x0000000925097291 */ /* 0x000fe4000f8ec0ff */
[----:B------:R-:W-:-:S04]  /*07e0*/  UIADD3 UR12, UPT, UPT, -UR8, 0x100000, URZ ;  /* 0x00100000080c7890 */ /* 0x000fc8000fffe1ff */
[----:B------:R-:W-:Y:S02]  /*07f0*/  USHF.L.U32 UR13, UR12, 0xb, URZ ;  /* 0x0000000b0c0d7899 */ /* 0x000fe400080006ff */
[----:B------:R-:W-:Y:S02]  /*0800*/  USHF.L.U32 UR12, UR12, 0x1, URZ ;  /* 0x000000010c0c7899 */ /* 0x000fe400080006ff */
[----:B------:R-:W-:-:S04]  /*0810*/  UIADD3 UR14, UPT, UPT, -UR7, 0x100000, URZ ;  /* 0x00100000070e7890 */ /* 0x000fc8000fffe1ff */
[----:B------:R-:W-:Y:S02]  /*0820*/  USHF.L.U32 UR15, UR14, 0xb, URZ ;  /* 0x0000000b0e0f7899 */ /* 0x000fe400080006ff */
[----:B------:R-:W-:Y:S01]  /*0830*/  USHF.L.U32 UR14, UR14, 0x1, URZ ;  /* 0x000000010e0e7899 */ /* 0x000fe200080006ff */
[----:B------:R-:W-:Y:S01]  /*0840*/  ELECT P1, URZ, PT ;  /* 0x0000000000ff782f */ /* 0x000fe20003820000 */
[----:B------:R-:W3:Y:S02]  /*0850*/  FENCE.VIEW.ASYNC.S ;  /* 0x00000000000073c6 */ /* 0x000ee40000000000 */
[----:B---3--:R3:W1:Y:S08]  /*0860*/  SYNCS.EXCH.64 URZ, [UR9+0xb0], UR12 ;  /* 0x0000b00c09ff75b2 */ /* 0x0086700008000100 */
[----:B------:R3:W1:Y:S01]  /*0870*/  SYNCS.EXCH.64 URZ, [UR9+0xd0], UR14 ;  /* 0x0000d00e09ff75b2 */ /* 0x0006620008000100 */
[----:B------:R3:W1:Y:S01]  /*0880*/  SYNCS.EXCH.64 URZ, [UR9+0xb8], UR12 ;  /* 0x0000b80c09ff75b2 */ /* 0x0006620008000100 */
[----:B------:R3:W1:Y:S01]  /*0890*/  SYNCS.EXCH.64 URZ, [UR9+0xd8], UR14 ;  /* 0x0000d80e09ff75b2 */ /* 0x0006620008000100 */
[----:B------:R3:W1:Y:S01]  /*08a0*/  SYNCS.EXCH.64 URZ, [UR9+0xc0], UR12 ;  /* 0x0000c00c09ff75b2 */ /* 0x0006620008000100 */
[----:B------:R3:W1:Y:S01]  /*08b0*/  SYNCS.EXCH.64 URZ, [UR9+0xe0], UR14 ;  /* 0x0000e00e09ff75b2 */ /* 0x0006620008000100 */
[----:B------:R3:W1:Y:S01]  /*08c0*/  SYNCS.EXCH.64 URZ, [UR9+0xc8], UR12 ;  /* 0x0000c80c09ff75b2 */ /* 0x0006620008000100 */
[----:B------:R3:W1:Y:S01]  /*08d0*/  SYNCS.EXCH.64 URZ, [UR9+0xe8], UR14 ;  /* 0x0000e80e09ff75b2 */ /* 0x0006620008000100 */
[----:B------:R-:W-:Y:S01]  /*08e0*/  NOP ;  /* 0x0000000000007918 */ /* 0x000fe20000000000 */
.L_x_11:
[----:B------:R-:W2:Y:S01]  /*08f0*/  SHFL.IDX PT, R0, R197, RZ, 0x1f ;  /* 0x00001fffc5007589 */ /* 0x000ea200000e0000 */
[----:B------:R-:W-:Y:S01]  /*0900*/  NOP ;  /* 0x0000000000007918 */ /* 0x000fe20000000000 */
[----:B--2---:R-:W-:-:S13]  /*0910*/  ISETP.NE.AND P1, PT, R0, 0x3, PT ;  /* 0x000000030000780c */ /* 0x004fda0003f25270 */
[----:B------:R-:W-:Y:S05]  /*0920*/  @P1 BRA `(.L_x_12) ;  /* 0x00000000002c1947 */ /* 0x000fea0003800000 */
[----:B------:R-:W-:Y:S01]  /*0930*/  UMOV UR8, 0x400 ;  /* 0x0000040000087882 */ /* 0x000fe20000000000 */
[----:B------:R-:W-:Y:S01]  /*0940*/  UMOV UR7, 0x20 ;  /* 0x0000002000077882 */ /* 0x000fe20000000000 */
[----:B------:R-:W-:Y:S02]  /*0950*/  ULEA UR8, UR37, UR8, 0x18 ;  /* 0x0000000825087291 */ /* 0x000fe4000f8ec0ff */
[----:B---3--:R-:W-:-:S04]  /*0960*/  UIADD3 UR12, UPT, UPT, -UR7, 0x100000, URZ ;  /* 0x00100000070c7890 */ /* 0x008fc8000fffe1ff */
[----:B------:R-:W-:Y:S02]  /*0970*/  USHF.L.U32 UR13, UR12, 0xb, URZ ;  /* 0x0000000b0c0d7899 */ /* 0x000fe400080006ff */
[----:B------:R-:W-:Y:S01]  /*0980*/  USHF.L.U32 UR12, UR12, 0x1, URZ ;  /* 0x000000010c0c7899 */ /* 0x000fe200080006ff */
[----:B------:R-:W-:Y:S01]  /*0990*/  ELECT P1, URZ, PT ;  /* 0x0000000000ff782f */ /* 0x000fe20003820000 */
[----:B------:R-:W2:Y:S10]  /*09a0*/  FENCE.VIEW.ASYNC.S ;  /* 0x00000000000073c6 */ /* 0x000eb40000000000 */
[----:B--2---:R2:W3:Y:S01]  /*09b0*/  SYNCS.EXCH.64 URZ, [UR8+0xf0], UR12 ;  /* 0x0000f00c08ff75b2 */ /* 0x0044e20008000100 */
[----:B------:R2:W1:Y:S01]  /*09c0*/  SYNCS.EXCH.64 URZ, [UR8+0xf8], UR12 ;  /* 0x0000f80c08ff75b2 */ /* 0x0004620008000100 */
[----:B------:R-:W-:Y:S01]  /*09d0*/  NOP ;  /* 0x0000000000007918 */ /* 0x000fe20000000000 */
.L_x_12:
[----:B------:R-:W4:Y:S01]  /*09e0*/  SHFL.IDX PT, R0, R197, RZ, 0x1f ;  /* 0x00001fffc5007589 */ /* 0x000f2200000e0000 */
[----:B------:R-:W-:Y:S01]  /*09f0*/  NOP ;  /* 0x0000000000007918 */ /* 0x000fe20000000000 */
[----:B----4-:R-:W-:-:S13]  /*0a00*/  ISETP.NE.AND P1, PT, R0, 0x4, PT ;  /* 0x000000040000780c */ /* 0x010fda0003f25270 */
[----:B------:R-:W-:Y:S05]  /*0a10*/  @P1 BRA `(.L_x_13) ;  /* 0x0000000000481947 */ /* 0x000fea0003800000 */
[----:B---3--:R-:W-:Y:S01]  /*0a20*/  UMOV UR9, 0x1a0 ;  /* 0x000001a000097882 */ /* 0x008fe20000000000 */
[----:B--2---:R-:W-:Y:S01]  /*0a30*/  UMOV UR8, 0x400 ;  /* 0x0000040000087882 */ /* 0x004fe20000000000 */
[----:B------:R-:W-:Y:S01]  /*0a40*/  USEL UR9, UR9, 0x1e0, UP5 ;  /* 0x000001e009097887 */ /* 0x000fe2000a800000 */
        /* <DEDUP_REMOVED lines=9> */
[----:B------:R-:W2:Y:S02]  /*0ae0*/  FENCE.VIEW.ASYNC.S ;  /* 0x00000000000073c6 */ /* 0x000ea40000000000 */
[----:B--2---:R4:W2:Y:S08]  /*0af0*/  SYNCS.EXCH.64 URZ, [UR8+0x100], UR12 ;  /* 0x0001000c08ff75b2 */ /* 0x0048b00008000100 */
[----:B------:R4:W3:Y:S01]  /*0b00*/  SYNCS.EXCH.64 URZ, [UR8+0x110], UR14 ;  /* 0x0001100e08ff75b2 */ /* 0x0008e20008000100 */
[----:B------:R4:W1:Y:S01]  /*0b10*/  SYNCS.EXCH.64 URZ, [UR8+0x108], UR12 ;  /* 0x0001080c08ff75b2 */ /* 0x0008620008000100 */
[----:B------:R4:W1:Y:S02]  /*0b20*/  SYNCS.EXCH.64 URZ, [UR8+0x118], UR14 ;  /* 0x0001180e08ff75b2 */ /* 0x0008640008000100 */
[----:B----4-:R-:W-:Y:S01]  /*0b30*/  NOP ;  /* 0x0000000000007918 */ /* 0x010fe20000000000 */
.L_x_13:
[----:B------:R-:W4:Y:S01]  /*0b40*/  SHFL.IDX PT, R0, R197, RZ, 0x1f ;  /* 0x00001fffc5007589 */ /* 0x000f2200000e0000 */
[----:B------:R-:W-:Y:S01]  /*0b50*/  NOP ;  /* 0x0000000000007918 */ /* 0x000fe20000000000 */
[----:B----4-:R-:W-:-:S13]  /*0b60*/  ISETP.NE.AND P1, PT, R0, 0x5, PT ;  /* 0x000000050000780c */ /* 0x010fda0003f25270 */
[----:B------:R-:W-:Y:S05]  /*0b70*/  @P1 BRA `(.L_x_14) ;  /* 0x0000000000441947 */ /* 0x000fea0003800000 */
[----:B---3--:R-:W-:Y:S01]  /*0b80*/  UMOV UR9, 0x400 ;  /* 0x0000040000097882 */ /* 0x008fe20000000000 */
[----:B--2---:R-:W-:Y:S01]  /*0b90*/  UMOV UR8, 0x1 ;  /* 0x0000000100087882 */ /* 0x004fe20000000000 */
        /* <DEDUP_REMOVED lines=15> */
.L_x_14:
[----:B------:R-:W4:Y:S01]  /*0c90*/  SHFL.IDX PT, R0, R197, RZ, 0x1f ;  /* 0x00001fffc5007589 */ /* 0x000f2200000e0000 */
[----:B------:R-:W-:Y:S01]  /*0ca0*/  ISETP.NE.OR P0, PT, RZ, UR10, !P0 ;  /* 0x0000000aff007c0c */ /* 0x000fe2000c705670 */
[----:B------:R-:W-:Y:S01]  /*0cb0*/  NOP ;  /* 0x0000000000007918 */ /* 0x000fe20000000000 */
[----:B----4-:R-:W-:-:S13]  /*0cc0*/  ISETP.NE.AND P1, PT, R0, 0x3, PT ;  /* 0x000000030000780c */ /* 0x010fda0003f25270 */
[----:B------:R-:W-:Y:S05]  /*0cd0*/  @P1 BRA `(.L_x_15) ;  /* 0x0000000000341947 */ /* 0x000fea0003800000 */
[----:B--2---:R-:W-:Y:S01]  /*0ce0*/  UMOV UR8, 0x400 ;  /* 0x0000040000087882 */ /* 0x004fe20000000000 */
[----:B------:R-:W-:Y:S01]  /*0cf0*/  UMOV UR7, 0x20 ;  /* 0x0000002000077882 */ /* 0x000fe20000000000 */
[----:B------:R-:W-:Y:S02]  /*0d00*/  ULEA UR8, UR37, UR8, 0x18 ;  /* 0x0000000825087291 */ /* 0x000fe4000f8ec0ff */
[----:B---3--:R-:W-:-:S04]  /*0d10*/  UIADD3 UR12, UPT, UPT, -UR7, 0x100000, URZ ;  /* 0x00100000070c7890 */ /* 0x008fc8000fffe1ff */
[----:B------:R-:W-:Y:S02]  /*0d20*/  USHF.L.U32 UR13, UR12, 0xb, URZ ;  /* 0x0000000b0c0d7899 */ /* 0x000fe400080006ff */
[----:B------:R-:W-:Y:S01]  /*0d30*/  USHF.L.U32 UR12, UR12, 0x1, URZ ;  /* 0x000000010c0c7899 */ /* 0x000fe200080006ff */
[----:B------:R-:W-:Y:S01]  /*0d40*/  ELECT P1, URZ, PT ;  /* 0x0000000000ff782f */ /* 0x000fe20003820000 */
[----:B------:R-:W2:Y:S10]  /*0d50*/  FENCE.VIEW.ASYNC.S ;  /* 0x00000000000073c6 */ /* 0x000eb40000000000 */
[----:B--2---:R4:W2:Y:S01]  /*0d60*/  SYNCS.EXCH.64 URZ, [UR8+0x140], UR12 ;  /* 0x0001400c08ff75b2 */ /* 0x0048a20008000100 */
[----:B------:R4:W3:Y:S01]  /*0d70*/  SYNCS.EXCH.64 URZ, [UR8+0x150], UR12 ;  /* 0x0001500c08ff75b2 */ /* 0x0008e20008000100 */
[----:B------:R4:W1:Y:S01]  /*0d80*/  SYNCS.EXCH.64 URZ, [UR8+0x148], UR12 ;  /* 0x0001480c08ff75b2 */ /* 0x0008620008000100 */
[----:B------:R4:W1:Y:S02]  /*0d90*/  SYNCS.EXCH.64 URZ, [UR8+0x158], UR12 ;  /* 0x0001580c08ff75b2 */ /* 0x0008640008000100 */
[----:B----4-:R-:W-:Y:S01]  /*0da0*/  NOP ;  /* 0x0000000000007918 */ /* 0x010fe20000000000 */
.L_x_15:
[----:B------:R-:W-:Y:S01]  /*0db0*/  VOTEU.ALL UP1, P0 ;  /* 0x0000000000ff7886 */ /* 0x000fe20000020000 */
[----:B--2---:R-:W2:Y:S01]  /*0dc0*/  LDCU UR8, c[0x0][0x36c] ;  /* 0x00006d80ff0877ac */ /* 0x004ea20008000800 */
[----:B------:R-:W-:Y:S01]  /*0dd0*/  NOP ;  /* 0x0000000000007918 */ /* 0x000fe20000000000 */
[----:B------:R-:W-:Y:S01]  /*0de0*/  LOP3.LUT R10, R193, 0x1f, RZ, 0xc0, !PT ;  /* 0x0000001fc10a7812 */ /* 0x000fe200078ec0ff */
[----:B---3--:R-:W-:Y:S01]  /*0df0*/  UMOV UR12, 0x20 ;  /* 0x00000020000c7882 */ /* 0x008fe20000000000 */
[----:B------:R-:W-:Y:S01]  /*0e00*/  @!UP1 UMOV UR7, 0x400 ;  /* 0x0000040000079882 */ /* 0x000fe20000000000 */
[----:B------:R-:W-:-:S04]  /*0e10*/  @!UP1 UIADD3 UR12, UPT, UPT, -UR12, 0x100000, URZ ;  /* 0x001000000c0c9890 */ /* 0x000fc8000fffe1ff */
[----:B------:R-:W-:Y:S02]  /*0e20*/  @!UP1 USHF.L.U32 UR13, UR12, 0xb, URZ ;  /* 0x0000000b0c0d9899 */ /* 0x000fe400080006ff */
[----:B------:R-:W-:Y:S02]  /*0e30*/  @!UP1 USHF.L.U32 UR12, UR12, 0x1, URZ ;  /* 0x000000010c0c9899 */ /* 0x000fe400080006ff */
[----:B------:R-:W-:Y:S01]  /*0e40*/  @!UP1 ULEA UR7, UR37, UR7, 0x18 ;  /* 0x0000000725079291 */ /* 0x000fe2000f8ec0ff */
[----:B------:R-:W-:Y:S01]  /*0e50*/  VOTEU.ALL UP1, P0 ;  /* 0x0000000000ff7886 */ /* 0x000fe20000020000 */
[----:B------:R-:W-:Y:S01]  /*0e60*/  UISETP.NE.AND UP4, UPT, UR10, URZ, UPT ;  /* 0x000000ff0a00728c */ /* 0x000fe2000bf85270 */
[----:B------:R-:W3:Y:S09]  /*0e70*/  FENCE.VIEW.ASYNC.S ;  /* 0x00000000000073c6 */ /* 0x000ef20000000000 */
[----:B---3--:R3:W4:Y:S01]  /*0e80*/  @!UP1 SYNCS.EXCH.64 URZ, [UR7+0x160], UR12 ;  /* 0x0001600c07ff95b2 */ /* 0x0087220008000100 */
[----:B--2---:R-:W-:-:S09]  /*0e90*/  UISETP.EQ.U32.AND UP1, UPT, UR8, 0x1, UPT ;  /* 0x000000010800788c */ /* 0x004fd2000bf22070 */
[----:B------:R-:W-:Y:S05]  /*0ea0*/  BRA.U !UP1, `(.L_x_16) ;  /* 0x0000000109087547 */ /* 0x000fea000b800000 */
[----:B-1--4-:R-:W-:Y:S01]  /*0eb0*/  UCGABAR_ARV ;  /* 0x00000000000079c7 */ /* 0x012fe20008000000 */
[----:B------:R-:W-:Y:S05]  /*0ec0*/  BRA `(.L_x_17) ;  /* 0x0000000000047947 */ /* 0x000fea0003800000 */
.L_x_16:
[----:B-1--4-:R-:W-:Y:S01]  /*0ed0*/  NOP ;  /* 0x0000000000007918 */ /* 0x012fe20000000000 */
.L_x_17:
[----:B------:R-:W1:Y:S01]  /*0ee0*/  S2R R18, SR_CTAID.Y ;  /* 0x0000000000127919 */ /* 0x000e620000002600 */
[----:B------:R-:W-:-:S05]  /*0ef0*/  CS2R.32 R173, SR_CgaSize ;  /* 0x0000000000ad7805 */ /* 0x000fca0000008a00 */
[----:B------:R-:W-:-:S05]  /*0f00*/  IMAD R173, R173, -0xa0, RZ ;  /* 0xffffff60adad7824 */ /* 0x000fca00078e02ff */
[----:B---3--:R-:W-:-:S14]  /*0f10*/  R2UR UR7, R173 ;  /* 0x00000000ad0772ca */ /* 0x008fdc00000e0000 */
[----:B------:R-:W2:Y:S01]  /*0f20*/  LDCU UR7, c[0x0][UR7+0x2b4] ;  /* 0x00005680070777ac */ /* 0x000ea20008000800 */
[----:B------:R-:W-:-:S05]  /*0f30*/  CS2R.32 R0, SR_CgaSize ;  /* 0x0000000000007805 */ /* 0x000fca0000008a00 */
[----:B------:R-:W-:-:S06]  /*0f40*/  IMAD R0, R0, -0xa0, RZ ;  /* 0xffffff6000007824 */ /* 0x000fcc00078e02ff */
[----:B------:R-:W3:Y:S01]  /*0f50*/  LDC R0, c[0x0][R0+0x2a4] ;  /* 0x0000a90000007b82 */ /* 0x000ee20000000800 */
[----:B------:R-:W-:Y:S01]  /*0f60*/  PRMT R8, RZ, 0x7610, R8 ;  /* 0x00007610ff087816 */ /* 0x000fe20000000008 */
[----:B------:R-:W4:Y:S01]  /*0f70*/  S2R R11, SR_CTAID.X ;  /* 0x00000000000b7919 */ /* 0x000f220000002500 */
[----:B------:R-:W-:-:S05]  /*0f80*/  CS2R.32 R173, SR_CgaSize ;  /* 0x0000000000ad7805 */ /* 0x000fca0000008a00 */
[----:B------:R-:W-:-:S05]  /*0f90*/  IMAD R173, R173, -0xa0, RZ ;  /* 0xffffff60adad7824 */ /* 0x000fca00078e02ff */
[----:B------:R-:W-:-:S14]  /*0fa0*/  R2UR UR8, R173 ;  /* 0x00000000ad0872ca */ /* 0x000fdc00000e0000 */
[----:B------:R-:W3:Y:S01]  /*0fb0*/  LDCU UR8, c[0x0][UR8+0x2b0] ;  /* 0x00005600080877ac */ /* 0x000ee20008000800 */
[----:B------:R-:W-:Y:S01]  /*0fc0*/  UISETP.NE.AND UP2, UPT, UR10, 0x2, UPT ;  /* 0x000000020a00788c */ /* 0x000fe2000bf45270 */
[----:B------:R-:W2:Y:S01]  /*0fd0*/  LDC R9, c[0x0][0xb24] ;  /* 0x0002c900ff097b82 */ /* 0x000ea20000000800 */
[----:B------:R-:W-:-:S05]  /*0fe0*/  CS2R.32 R2, SR_CgaSize ;  /* 0x0000000000027805 */ /* 0x000fca0000008a00 */
[----:B------:R-:W-:-:S06]  /*0ff0*/  IMAD R2, R2, -0xa0, RZ ;  /* 0xffffff6002027824 */ /* 0x000fcc00078e02ff */
[----:B------:R-:W3:Y:S08]  /*1000*/  LDC R2, c[0x0][R2+0x2a0] ;  /* 0x0000a80002027b82 */ /* 0x000ef00000000800 */
[----:B------:R-:W3:Y:S01]  /*1010*/  LDC R122, c[0x0][0xb24] ;  /* 0x0002c900ff7a7b82 */ /* 0x000ee20000000800 */
[----:B-1----:R-:W-:-:S07]  /*1020*/  I2FP.F32.U32 R3, R18 ;  /* 0x0000001200037245 */ /* 0x002fce0000201000 */
[----:B------:R-:W1:Y:S01]  /*1030*/  S2UR UR36, SR_CTAID.Z ;  /* 0x00000000002479c3 */ /* 0x000e620000002700 */
[----:B--2---:R-:W-:Y:S01]  /*1040*/  ISETP.GE.AND P0, PT, R9, 0x1, PT ;  /* 0x000000010900780c */ /* 0x004fe20003f06270 */
[----:B----4-:R-:W-:Y:S01]  /*1050*/  IMAD.MOV.U32 R19, RZ, RZ, R11 ;  /* 0x000000ffff137224 */ /* 0x010fe200078e000b */
[----:B------:R-:W-:Y:S01]  /*1060*/  I2FP.F32.U32 R4, R11 ;  /* 0x0000000b00047245 */ /* 0x000fe20000201000 */
[----:B------:R-:W-:Y:S01]  /*1070*/  FMUL R3, R3, UR7 ;  /* 0x0000000703037c20 */ /* 0x000fe20008400000 */
[----:B------:R-:W2:Y:S03]  /*1080*/  LDCU UR7, c[0x0][0xb30] ;  /* 0x00016600ff0777ac */ /* 0x000ea60008000800 */
[----:B---3--:R-:W-:Y:S01]  /*1090*/  FMUL R4, R4, UR8 ;  /* 0x0000000804047c20 */ /* 0x008fe20008400000 */
[----:B------:R-:W3:Y:S08]  /*10a0*/  F2I.U32.TRUNC.NTZ R173, R3 ;  /* 0x0000000300ad7305 */ /* 0x000ef0000020f000 */
[----:B------:R-:W4:Y:S01]  /*10b0*/  F2I.U32.TRUNC.NTZ R172, R4 ;  /* 0x0000000400ac7305 */ /* 0x000f22000020f000 */
[----:B--2---:R-:W-:Y:S01]  /*10c0*/  UISETP.NE.AND UP3, UPT, UR7, 0x1, UPT ;  /* 0x000000010700788c */ /* 0x004fe2000bf65270 */
[----:B---3--:R-:W-:-:S05]  /*10d0*/  IADD3 R173, PT, PT, -R173, RZ, RZ ;  /* 0x000000ffadad7210 */ /* 0x008fca0007ffe1ff */
[----:B------:R-:W-:Y:S01]  /*10e0*/  IMAD R173, R0, R173, R18 ;  /* 0x000000ad00ad7224 */ /* 0x000fe200078e0212 */
[----:B------:R-:W-:Y:S01]  /*10f0*/  PRMT R0, RZ, 0x7610, R0 ;  /* 0x00007610ff007816 */ /* 0x000fe20000000000 */
[----:B----4-:R-:W-:-:S04]  /*1100*/  IMAD.MOV R172, RZ, RZ, -R172 ;  /* 0x000000ffffac7224 */ /* 0x010fc800078e0aac */
[----:B------:R-:W-:Y:S01]  /*1110*/  IMAD R172, R2, R172, R11 ;  /* 0x000000ac02ac7224 */ /* 0x000fe200078e020b */
[----:B-1----:R-:W-:Y:S06]  /*1120*/  BRA.U UP4, `(.L_x_18) ;  /* 0x0000000104247547 */ /* 0x002fec000b800000 */
[----:B------:R-:W-:Y:S01]  /*1130*/  ISETP.NE.AND P1, PT, R173, RZ, PT ;  /* 0x000000ffad00720c */ /* 0x000fe20003f25270 */
[----:B------:R-:W-:Y:S01]  /*1140*/  IMAD.MOV.U32 R0, RZ, RZ, 0x3 ;  /* 0x00000003ff007424 */ /* 0x000fe200078e00ff */
[C---:B------:R-:W-:Y:S02]  /*1150*/  LOP3.LUT R3, R172.reuse, 0xfffffffe, RZ, 0xc0, !PT ;  /* 0xfffffffeac037812 */ /* 0x040fe400078ec0ff */
[----:B------:R-:W-:Y:S02]  /*1160*/  ISETP.LT.U32.OR P1, PT, R172, 0x2, !P1 ;  /* 0x00000002ac00780c */ /* 0x000fe40004f21470 */
[----:B------:R-:W-:Y:S02]  /*1170*/  SHF.L.U32 R0, R0, R3, RZ ;  /* 0x0000000300007219 */ /* 0x000fe400000006ff */
[----:B------:R-:W-:Y:S02]  /*1180*/  SEL R5, RZ, 0x1, !P1 ;  /* 0x00000001ff057807 */ /* 0x000fe40004800000 */
[----:B------:R-:W-:-:S05]  /*1190*/  SEL R2, RZ, 0x2, !P1 ;  /* 0x00000002ff027807 */ /* 0x000fca0004800000 */
[----:B------:R-:W-:-:S05]  /*11a0*/  IMAD.IADD R2, R5, 0x1, R2 ;  /* 0x0000000105027824 */ /* 0x000fca00078e0202 */
[----:B------:R-:W-:Y:S02]  /*11b0*/  PRMT R8, R2, 0x7610, R8 ;  /* 0x0000761002087816 */ /* 0x000fe40000000008 */
.L_x_18:
[----:B------:R-:W-:Y:S05]  /*11c0*/  @!P0 BRA `(.L_x_19) ;  /* 0x0000000000b88947 */ /* 0x000fea0003800000 */
[----:B------:R-:W1:Y:S01]  /*11d0*/  LDC.64 R4, c[0x0][0xb18] ;  /* 0x0002c600ff047b82 */ /* 0x000e620000000a00 */
[----:B------:R-:W-:-:S07]  /*11e0*/  ISETP.NE.AND P0, PT, R9, 0x1, PT ;  /* 0x000000010900780c */ /* 0x000fce0003f05270 */
[----:B------:R-:W2:Y:S08]  /*11f0*/  LDC R14, c[0x0][0xb0c] ;  /* 0x0002c300ff0e7b82 */ /* 0x000eb00000000800 */
[----:B------:R-:W3:Y:S08]  /*1200*/  LDC R13, c[0x0][0x370] ;  /* 0x0000dc00ff0d7b82 */ /* 0x000ef00000000800 */
[----:B------:R-:W4:Y:S01]  /*1210*/  LDC R16, c[0x0][0x374] ;  /* 0x0000dd00ff107b82 */ /* 0x000f220000000800 */
[----:B-1----:R-:W-:-:S07]  /*1220*/  ISETP.NE.AND P1, PT, R4, 0x1, PT ;  /* 0x000000010400780c */ /* 0x002fce0003f25270 */
[----:B------:R-:W3:Y:S01]  /*1230*/  LDC.64 R6, c[0x0][0xb10] ;  /* 0x0002c400ff067b82 */ /* 0x000ee20000000a00 */
[----:B--2---:R-:W-:-:S07]  /*1240*/  ISETP.NE.AND P2, PT, R14, 0x1, PT ;  /* 0x000000010e00780c */ /* 0x004fce0003f45270 */
[----:B------:R-:W1:Y:S08]  /*1250*/  LDC R12, c[0x0][0xb20] ;  /* 0x0002c800ff0c7b82 */ /* 0x000e700000000800 */
[----:B------:R-:W2:Y:S01]  /*1260*/  LDC.64 R2, c[0x0][0xb28] ;  /* 0x0002ca00ff027b82 */ /* 0x000ea20000000a00 */
[----:B----4-:R-:W-:-:S04]  /*1270*/  IMAD.HI.U32 R15, R16, R5, RZ ;  /* 0x00000005100f7227 */ /* 0x010fc800078e00ff */
[----:B------:R-:W-:-:S04]  /*1280*/  IMAD.HI.U32 R5, R18, R5, RZ ;  /* 0x0000000512057227 */ /* 0x000fc800078e00ff */
[----:B---3--:R-:W-:-:S04]  /*1290*/  IMAD.HI.U32 R20, R13, R6, RZ ;  /* 0x000000060d147227 */ /* 0x008fc800078e00ff */
[C---:B------:R-:W-:Y:S01]  /*12a0*/  IMAD.HI.U32 R22, R11.reuse, R6, RZ ;  /* 0x000000060b167227 */ /* 0x040fe200078e00ff */
[-C--:B------:R-:W-:Y:S02]  /*12b0*/  @P2 SHF.R.U32.HI R13, RZ, R7.reuse, R20 ;  /* 0x00000007ff0d2219 */ /* 0x080fe40000011614 */
[-C--:B-1----:R-:W-:Y:S02]  /*12c0*/  @P1 SHF.R.U32.HI R16, RZ, R12.reuse, R15 ;  /* 0x0000000cff101219 */ /* 0x082fe4000001160f */
[----:B------:R-:W-:Y:S02]  /*12d0*/  SHF.R.U32.HI R5, RZ, R12, R5 ;  /* 0x0000000cff057219 */ /* 0x000fe40000011605 */
[----:B------:R-:W-:Y:S02]  /*12e0*/  SHF.R.U32.HI R22, RZ, R7, R22 ;  /* 0x00000007ff167219 */ /* 0x000fe40000011616 */
[----:B------:R-:W-:Y:S01]  /*12f0*/  SEL R5, R18, R5, !P1 ;  /* 0x0000000512057207 */ /* 0x000fe20004800000 */
[----:B--2---:R-:W-:Y:S01]  /*1300*/  IMAD.HI.U32 R20, R16, R2, RZ ;  /* 0x0000000210147227 */ /* 0x004fe200078e00ff */
[----:B------:R-:W-:-:S02]  /*1310*/  SEL R19, R11, R22, !P2 ;  /* 0x000000160b137207 */ /* 0x000fc40005000000 */
[----:B------:R-:W-:Y:S01]  /*1320*/  IADD3 R7, PT, PT, -R5, RZ, RZ ;  /* 0x000000ff05077210 */ /* 0x000fe20007ffe1ff */
[----:B------:R-:W-:Y:S01]  /*1330*/  IMAD.HI.U32 R6, R13, R2, RZ ;  /* 0x000000020d067227 */ /* 0x000fe200078e00ff */
[----:B------:R-:W-:-:S03]  /*1340*/  @P0 SHF.R.U32.HI R16, RZ, R3, R20 ;  /* 0x00000003ff100219 */ /* 0x000fc60000011614 */
[----:B------:R-:W-:Y:S01]  /*1350*/  IMAD R7, R4, R7, R18 ;  /* 0x0000000704077224 */ /* 0x000fe200078e0212 */
[----:B------:R-:W-:Y:S01]  /*1360*/  @P0 SHF.R.U32.HI R13, RZ, R3, R6 ;  /* 0x00000003ff0d0219 */ /* 0x000fe20000011606 */
[----:B------:R-:W-:-:S04]  /*1370*/  IMAD R16, R16, R9, RZ ;  /* 0x0000000910107224 */ /* 0x000fc800078e02ff */
[----:B------:R-:W-:Y:S01]  /*1380*/  IMAD R6, R13, R9, RZ ;  /* 0x000000090d067224 */ /* 0x000fe200078e02ff */
[----:B------:R-:W-:-:S04]  /*1390*/  ISETP.GE.AND P1, PT, R5, R16, PT ;  /* 0x000000100500720c */ /* 0x000fc80003f26270 */
[----:B------:R-:W-:Y:S01]  /*13a0*/  ISETP.GE.OR P1, PT, R19, R6, P1 ;  /* 0x000000061300720c */ /* 0x000fe20000f26670 */
[----:B------:R-:W-:-:S05]  /*13b0*/  IMAD.HI.U32 R6, R5, R2, RZ ;  /* 0x0000000205067227 */ /* 0x000fca00078e00ff */
[----:B------:R-:W-:-:S04]  /*13c0*/  SHF.R.U32.HI R6, RZ, R3, R6 ;  /* 0x00000003ff067219 */ /* 0x000fc80000011606 */
[----:B------:R-:W-:-:S03]  /*13d0*/  SEL R6, R5, R6, !P0 ;  /* 0x0000000605067207 */ /* 0x000fc60004000000 */
[----:B------:R-:W-:Y:S01]  /*13e0*/  @!P1 IMAD.HI.U32 R12, R19, R2, RZ ;  /* 0x00000002130c9227 */ /* 0x000fe200078e00ff */
[----:B------:R-:W-:-:S04]  /*13f0*/  IADD3 R2, PT, PT, -R6, RZ, RZ ;  /* 0x000000ff06027210 */ /* 0x000fc80007ffe1ff */
[----:B------:R-:W-:Y:S01]  /*1400*/  @!P1 SHF.R.U32.HI R12, RZ, R3, R12 ;  /* 0x00000003ff0c9219 */ /* 0x000fe2000001160c */
[----:B------:R-:W-:-:S03]  /*1410*/  IMAD R2, R9, R2, R5 ;  /* 0x0000000209027224 */ /* 0x000fc600078e0205 */
[----:B------:R-:W-:-:S05]  /*1420*/  @!P1 SEL R3, R19, R12, !P0 ;  /* 0x0000000c13039207 */ /* 0x000fca0004000000 */
[--C-:B------:R-:W-:Y:S02]  /*1430*/  @!P1 IMAD.IADD R6, R6, 0x1, -R3.reuse ;  /* 0x0000000106069824 */ /* 0x100fe400078e0a03 */
[----:B------:R-:W-:Y:S01]  /*1440*/  @!P1 IMAD R3, R2, R13, R3 ;  /* 0x0000000d02039224 */ /* 0x000fe200078e0203 */
[----:B------:R-:W-:Y:S01]  /*1450*/  IADD3 R2, PT, PT, -R19, RZ, RZ ;  /* 0x000000ff13027210 */ /* 0x000fe20007ffe1ff */
[----:B------:R-:W-:Y:S02]  /*1460*/  @!P1 IMAD R5, R6, R9, R19 ;  /* 0x0000000906059224 */ /* 0x000fe400078e0213 */
[----:B------:R-:W-:Y:S02]  /*1470*/  @!P1 IMAD.MOV.U32 R19, RZ, RZ, R3 ;  /* 0x000000ffff139224 */ /* 0x000fe400078e0003 */
[----:B------:R-:W-:Y:S02]  /*1480*/  IMAD R2, R14, R2, R11 ;  /* 0x000000020e027224 */ /* 0x000fe400078e020b */
[----:B------:R-:W-:-:S02]  /*1490*/  IMAD R18, R5, R4, R7 ;  /* 0x0000000405127224 */ /* 0x000fc400078e0207 */
[----:B------:R-:W-:Y:S02]  /*14a0*/  IMAD R19, R19, R14, R2 ;  /* 0x0000000e13137224 */ /* 0x000fe400078e0202 */
.L_x_19:
[----:B------:R-:W-:Y:S05]  /*14b0*/  BRA.U UP3, `(.L_x_20) ;  /* 0x0000000103407547 */ /* 0x000fea000b800000 */
[----:B------:R-:W1:Y:S08]  /*14c0*/  LDC.64 R4, c[0x0][0xb10] ;  /* 0x0002c400ff047b82 */ /* 0x000e700000000a00 */
[----:B------:R-:W2:Y:S08]  /*14d0*/  LDC.64 R2, c[0x0][0xb18] ;  /* 0x0002c600ff027b82 */ /* 0x000eb00000000a00 */
[----:B------:R-:W3:Y:S08]  /*14e0*/  LDC R6, c[0x0][0xb20] ;  /* 0x0002c800ff067b82 */ /* 0x000ef00000000800 */
[----:B------:R-:W4:Y:S01]  /*14f0*/  LDC R12, c[0x0][0xb0c] ;  /* 0x0002c300ff0c7b82 */ /* 0x000f220000000800 */
[----:B-1----:R-:W-:-:S05]  /*1500*/  IMAD.HI.U32 R4, R19, R4, RZ ;  /* 0x0000000413047227 */ /* 0x002fca00078e00ff */
[----:B------:R-:W-:Y:S01]  /*1510*/  SHF.R.U32.HI R4, RZ, R5, R4 ;  /* 0x00000005ff047219 */ /* 0x000fe20000011604 */
[----:B--2---:R-:W-:Y:S01]  /*1520*/  IMAD.HI.U32 R3, R18, R3, RZ ;  /* 0x0000000312037227 */ /* 0x004fe200078e00ff */
[----:B------:R-:W-:-:S04]  /*1530*/  ISETP.NE.AND P0, PT, R2, 0x1, PT ;  /* 0x000000010200780c */ /* 0x000fc80003f05270 */
[----:B---3--:R-:W-:-:S04]  /*1540*/  SHF.R.U32.HI R3, RZ, R6, R3 ;  /* 0x00000006ff037219 */ /* 0x008fc80000011603 */
[----:B------:R-:W-:Y:S02]  /*1550*/  SEL R3, R18, R3, !P0 ;  /* 0x0000000312037207 */ /* 0x000fe40004000000 */
[----:B----4-:R-:W-:-:S04]  /*1560*/  ISETP.NE.AND P1, PT, R12, 0x1, PT ;  /* 0x000000010c00780c */ /* 0x010fc80003f25270 */
[----:B------:R-:W-:-:S05]  /*1570*/  SEL R6, R19, R4, !P1 ;  /* 0x0000000413067207 */ /* 0x000fca0004800000 */
[----:B------:R-:W-:Y:S02]  /*1580*/  IMAD.IADD R4, R3, 0x1, -R6 ;  /* 0x0000000103047824 */ /* 0x000fe400078e0a06 */
[----:B------:R-:W-:Y:S02]  /*1590*/  IMAD.IADD R3, R6, 0x1, -R3 ;  /* 0x0000000106037824 */ /* 0x000fe400078e0a03 */
[----:B------:R-:W-:Y:S02]  /*15a0*/  IMAD R19, R4, R12, R19 ;  /* 0x0000000c04137224 */ /* 0x000fe400078e0213 */
[----:B------:R-:W-:Y:S02]  /*15b0*/  IMAD R18, R3, R2, R18 ;  /* 0x0000000203127224 */ /* 0x000fe400078e0212 */
.L_x_20:
[----:B------:R-:W-:Y:S05]  /*15c0*/  BRA.U !UP1, `(.L_x_21) ;  /* 0x00000001090c7547 */ /* 0x000fea000b800000 */
[----:B------:R-:W-:Y:S01]  /*15d0*/  UCGABAR_WAIT ;  /* 0x0000000000007dc7 */ /* 0x000fe20008000000 */
[----:B------:R-:W-:Y:S01]  /*15e0*/  CCTL.IVALL ;  /* 0x00000000ff00798f */ /* 0x000fe20002000000 */
[----:B------:R-:W-:Y:S05]  /*15f0*/  BRA `(.L_x_22) ;  /* 0x0000000000047947 */ /* 0x000fea0003800000 */
.L_x_21:
[----:B------:R-:W-:Y:S06]  /*1600*/  BAR.SYNC.DEFER_BLOCKING 0x0 ;  /* 0x0000000000007b1d */ /* 0x000fec0000010000 */
.L_x_22:
[----:B------:R-:W-:Y:S05]  /*1610*/  BRA.U UP2, `(.L_x_23) ;  /* 0x00000015029c7547 */ /* 0x000fea000b800000 */
[----:B------:R-:W1:Y:S01]  /*1620*/  LDCU UR4, c[0x0][0x38c] ;  /* 0x00007180ff0477ac */ /* 0x000e620008000800 */
[----:B------:R-:W2:Y:S01]  /*1630*/  LDC R9, c[0x0][0x370] ;  /* 0x0000dc00ff097b82 */ /* 0x000ea20000000800 */
[----:B------:R-:W-:Y:S02]  /*1640*/  IMAD.SHL.U32 R16, R11, 0x80, RZ ;  /* 0x000000800b107824 */ /* 0x000fe400078e00ff */
[----:B------:R-:W-:Y:S01]  /*1650*/  HFMA2 R14, -RZ, RZ, 0, 0 ;  /* 0x00000000ff0e7431 */ /* 0x000fe200000001ff */
[----:B------:R-:W-:Y:S01]  /*1660*/  UISETP.NE.AND UP1, UPT, UR10, URZ, UPT ;  /* 0x000000ff0a00728c */ /* 0x000fe2000bf25270 */
[----:B------:R-:W-:Y:S01]  /*1670*/  ISETP.NE.AND P4, PT, R10, RZ, P5 ;  /* 0x000000ff0a00720c */ /* 0x000fe20002f85270 */
[----:B------:R-:W-:Y:S01]  /*1680*/  IMAD.MOV.U32 R15, RZ, RZ, 0x1 ;  /* 0x00000001ff0f7424 */ /* 0x000fe200078e00ff */
[----:B------:R-:W-:Y:S01]  /*1690*/  CS2R R12, SRZ ;  /* 0x00000000000c7805 */ /* 0x000fe2000001ff00 */
[----:B------:R-:W-:Y:S01]  /*16a0*/  IMAD.MOV.U32 R10, RZ, RZ, 0x1 ;  /* 0x00000001ff0a7424 */ /* 0x000fe200078e00ff */
[----:B------:R-:W3:Y:S01]  /*16b0*/  LDC R0, c[0x0][0x374] ;  /* 0x0000dd00ff007b82 */ /* 0x000ee20000000800 */
[----:B------:R-:W-:Y:S01]  /*16c0*/  LOP3.LUT R16, R16, 0x80, RZ, 0xc0, !PT ;  /* 0x0000008010107812 */ /* 0x000fe200078ec0ff */
[----:B------:R-:W4:Y:S01]  /*16d0*/  LDCU.64 UR14, c[0x0][0x348] ;  /* 0x00006900ff0e77ac */ /* 0x000f220008000a00 */
[----:B------:R-:W-:Y:S01]  /*16e0*/  USEL UR22, UR6, 0x2, UP1 ;  /* 0x0000000206167887 */ /* 0x000fe20008800000 */
[----:B------:R-:W-:Y:S01]  /*16f0*/  UMOV UR23, URZ ;  /* 0x000000ff00177c82 */ /* 0x000fe20008000000 */
[----:B-1----:R-:W-:-:S04]  /*1700*/  UIADD3 UR5, UPT, UPT, UR4, 0x3f, URZ ;  /* 0x0000003f04057890 */ /* 0x002fc8000fffe0ff */
[----:B------:R-:W-:-:S04]  /*1710*/  USHF.R.S32.HI UR7, URZ, 0x1f, UR5 ;  /* 0x0000001fff077899 */ /* 0x000fc80008011405 */
[----:B------:R-:W-:Y:S02]  /*1720*/  ULEA.HI UR7, UR7, UR5, URZ, 0x6 ;  /* 0x0000000507077291 */ /* 0x000fe4000f8f30ff */
[----:B------:R-:W-:Y:S02]  /*1730*/  UIADD3 UR5, UPT, UPT, UR4, -0x1, URZ ;  /* 0xffffffff04057890 */ /* 0x000fe4000fffe0ff */
[----:B------:R-:W-:Y:S02]  /*1740*/  USHF.R.S32.HI UR7, URZ, 0x6, UR7 ;  /* 0x00000006ff077899 */ /* 0x000fe40008011407 */
[----:B------:R-:W-:Y:S02]  /*1750*/  UISETP.GE.U32.AND UP2, UPT, UR5, -0x7f, UPT ;  /* 0xffffff810500788c */ /* 0x000fe4000bf46070 */
[----:B------:R-:W-:Y:S02]  /*1760*/  UISETP.LT.U32.AND UP0, UPT, UR7, 0xb, UPT ;  /* 0x0000000b0700788c */ /* 0x000fe4000bf01070 */
[----:B------:R-:W-:-:S02]  /*1770*/  UIADD3 UR4, UPT, UPT, UR4, 0x7e, URZ ;  /* 0x0000007e04047890 */ /* 0x000fc4000fffe0ff */
[----:B------:R-:W-:-:S04]  /*1780*/  USEL UR5, UR7, 0xb, UP0 ;  /* 0x0000000b07057887 */ /* 0x000fc80008000000 */
[----:B------:R-:W-:Y:S02]  /*1790*/  UIADD3 UR21, UPT, UPT, UR5, -0x1, URZ ;  /* 0xffffffff05157890 */ /* 0x000fe4000fffe0ff */
[----:B------:R-:W-:Y:S02]  /*17a0*/  @UP2 UIADD3 UR21, UPT, UPT, UR5, URZ, URZ ;  /* 0x000000ff05152290 */ /* 0x000fe4000fffe0ff */
[----:B------:R-:W-:Y:S02]  /*17b0*/  UIADD3 UR24, UPT, UPT, UR7, -UR5, URZ ;  /* 0x8000000507187290 */ /* 0x000fe4000fffe0ff */
[----:B------:R-:W-:Y:S02]  /*17c0*/  UIADD3 UR13, UPT, UPT, UR21, 0x1, URZ ;  /* 0x00000001150d7890 */ /* 0x000fe4000fffe0ff */
[----:B--2-4-:R-:W-:-:S12]  /*17d0*/  UIADD3 UR21, UPT, UPT, -UR21, URZ, URZ ;  /* 0x000000ff15157290 */ /* 0x014fd8000fffe1ff */
.L_x_43:
[----:B------:R-:W-:Y:S01]  /*17e0*/  UISETP.NE.AND UP0, UPT, UR37, URZ, UPT ;  /* 0x000000ff2500728c */ /* 0x000fe2000bf05270 */
[----:B------:R-:W1:Y:S08]  /*17f0*/  S2UR UR37, SR_CgaCtaId ;  /* 0x00000000002579c3 */ /* 0x000e700000008800 */
[----:B------:R-:W-:Y:S05]  /*1800*/  BRA.U UP0, `(.L_x_24) ;  /* 0x0000000100347547 */ /* 0x000fea000b800000 */
[----:B------:R-:W2:Y:S01]  /*1810*/  S2R R2, SR_CgaCtaId ;  /* 0x0000000000027919 */ /* 0x000ea20000008800 */
[----:B------:R-:W-:-:S04]  /*1820*/  MOV R3, 0x400 ;  /* 0x0000040000037802 */ /* 0x000fc80000000f00 */
[----:B--2---:R-:W-:Y:S02]  /*1830*/  LEA R3, R2, R3, 0x18 ;  /* 0x0000000302037211 */ /* 0x004fe400078ec0ff */
[----:B------:R-:W-:-:S03]  /*1840*/  SHF.L.U32 R2, R10, 0x1f, RZ ;  /* 0x0000001f0a027819 */ /* 0x000fc600000006ff */
[----:B------:R-:W-:-:S04]  /*1850*/  IMAD R3, R12, 0x8, R3 ;  /* 0x000000080c037824 */ /* 0x000fc800078e0203 */
[----:B------:R-:W2:Y:S02]  /*1860*/  SYNCS.PHASECHK.TRANS64.TRYWAIT P0, [R3+URZ+0x150], R2 ;  /* 0x00015002030075a7 */ /* 0x000ea400080011ff */
[----:B--2---:R-:W-:Y:S05]  /*1870*/  @!P0 BRA `(.L_x_25) ;  /* 0x000000c800108947 */ /* 0x004fea0003800000 */
.L_x_133:
[----:B------:R-:W-:Y:S01]  /*1880*/  VIADD R12, R12, 0x1 ;  /* 0x000000010c0c7836 */ /* 0x000fe20000000000 */
[----:B------:R2:W-:Y:S04]  /*1890*/  SYNCS.ARRIVE.TRANS64.A1T0 RZ, [R3+URZ+0x140], RZ ;  /* 0x000140ff03ff79a7 */ /* 0x0005e800081000ff */
[----:B------:R-:W-:-:S04]  /*18a0*/  ISETP.NE.AND P0, PT, R12, 0x2, PT ;  /* 0x000000020c00780c */ /* 0x000fc80003f05270 */
[----:B------:R-:W-:Y:S02]  /*18b0*/  SEL R12, R12, RZ, P0 ;  /* 0x000000ff0c0c7207 */ /* 0x000fe40000000000 */
[----:B--2---:R-:W-:-:S04]  /*18c0*/  SEL R3, RZ, 0x1, P0 ;  /* 0x00000001ff037807 */ /* 0x004fc80000000000 */
[----:B------:R-:W-:-:S07]  /*18d0*/  LOP3.LUT R10, R10, R3, RZ, 0x3c, !PT ;  /* 0x000000030a0a7212 */ /* 0x000fce00078e3cff */
.L_x_24:
[----:B------:R-:W-:Y:S01]  /*18e0*/  UMOV UR6, 0x400 ;  /* 0x0000040000067882 */ /* 0x000fe20000000000 */
[----:B------:R-:W-:Y:S01]  /*18f0*/  LEA.HI R3, R19, R19, RZ, 0x1 ;  /* 0x0000001313037211 */ /* 0x000fe200078f08ff */
[----:B-1----:R-:W-:Y:S01]  /*1900*/  ULEA UR6, UR37, UR6, 0x18 ;  /* 0x0000000625067291 */ /* 0x002fe2000f8ec0ff */
[----:B------:R-:W-:Y:S01]  /*1910*/  SHF.L.U32 R2, R15, 0x1f, RZ ;  /* 0x0000001f0f027819 */ /* 0x000fe200000006ff */
[----:B------:R-:W-:Y:S01]  /*1920*/  UISETP.GE.U32.AND UP0, UPT, UR4, 0x7f, UPT ;  /* 0x0000007f0400788c */ /* 0x000fe2000bf06070 */
[C---:B------:R-:W-:Y:S01]  /*1930*/  R2UR UR9, R16.reuse ;  /* 0x00000000100972ca */ /* 0x040fe200000e0000 */
[----:B------:R-:W-:Y:S01]  /*1940*/  ULEA UR8, UR23, UR6, 0x3 ;  /* 0x0000000617087291 */ /* 0x000fe2000f8e18ff */
[----:B------:R-:W-:Y:S01]  /*1950*/  IMAD.SHL.U32 R3, R3, 0x80, RZ ;  /* 0x0000008003037824 */ /* 0x000fe200078e00ff */
[----:B------:R-:W-:Y:S01]  /*1960*/  R2UR UR11, R16 ;  /* 0x00000000100b72ca */ /* 0x000fe200000e0000 */
[----:B------:R-:W-:-:S03]  /*1970*/  UMOV UR25, URZ ;  /* 0x000000ff00197c82 */ /* 0x000fc60008000000 */
[----:B------:R-:W-:-:S03]  /*1980*/  R2UR UR35, R3 ;  /* 0x00000000032372ca */ /* 0x000fc600000e0000 */
[----:B------:R1:W2:Y:S01]  /*1990*/  SYNCS.PHASECHK.TRANS64.TRYWAIT P0, [UR8+0x58], R2 ;  /* 0x00005802ff0075a7 */ /* 0x0002a20008001108 */
[----:B------:R-:W-:-:S09]  /*19a0*/  R2UR UR8, R18 ;  /* 0x00000000120872ca */ /* 0x000fd200000e0000 */
[----:B------:R-:W-:-:S04]  /*19b0*/  ULOP3.LUT UR35, UR9, 0xffffff00, UR35, 0xf8, !UPT ;  /* 0xffffff0009237892 */ /* 0x000fc8000f8ef823 */
[----:B------:R-:W-:Y:S01]  /*19c0*/  ULEA UR11, UR8, UR11, 0x8 ;  /* 0x0000000b080b7291 */ /* 0x000fe2000f8e40ff */
[----:B------:R-:W-:Y:S11]  /*19d0*/  BRA.U !UP0, `(.L_x_26) ;  /* 0x0000000108bc7547 */ /* 0x000ff6000b800000 */
[----:B------:R-:W-:Y:S01]  /*19e0*/  UMOV UR16, UR21 ;  /* 0x0000001500107c82 */ /* 0x000fe20008000000 */
[----:B------:R-:W-:Y:S01]  /*19f0*/  UMOV UR17, UR23 ;  /* 0x0000001700117c82 */ /* 0x000fe20008000000 */
[----:B------:R-:W-:-:S05]  /*1a00*/  UMOV UR34, URZ ;  /* 0x000000ff00227c82 */ /* 0x000fca0008000000 */
.L_x_32:
[----:B------:R-:W-:Y:S01]  /*1a10*/  ULEA UR33, UR17, UR6, 0x3 ;  /* 0x0000000611217291 */ /* 0x000fe2000f8e18ff */
[----:B------:R-:W-:Y:S01]  /*1a20*/  @P5 MOV R3, 0x8000 ;  /* 0x0000800000035802 */ /* 0x000fe20000000f00 */
[----:B-12-4-:R-:W-:Y:S10]  /*1a30*/  @P0 BRA `(.L_x_27) ;  /* 0x00000000000c0947 */ /* 0x016ff40003800000 */
[----:B------:R-:W-:-:S04]  /*1a40*/  SHF.L.U32 R5, R15, 0x1f, RZ ;  /* 0x0000001f0f057819 */ /* 0x000fc800000006ff */
[----:B------:R-:W2:Y:S02]  /*1a50*/  SYNCS.PHASECHK.TRANS64.TRYWAIT P0, [UR33+0x58], R5 ;  /* 0x00005805ff0075a7 */ /* 0x000ea40008001121 */
[----:B--2---:R-:W-:Y:S05]  /*1a60*/  @!P0 BRA `(.L_x_28) ;  /* 0x000000c400a88947 */ /* 0x004fea0003800000 */
.L_x_27:
[----:B------:R2:W-:Y:S01]  /*1a70*/  @P5 SYNCS.ARRIVE.TRANS64 RZ, [UR33], R3 ;  /* 0x00000003ffff59a7 */ /* 0x0005e20008000021 */
[----:B------:R-:W-:Y:S02]  /*1a80*/  ULOP3.LUT UR8, UR22, 0x2, URZ, 0xfc, !UPT ;  /* 0x0000000216087892 */ /* 0x000fe4000f8efcff */
[----:B------:R-:W-:Y:S02]  /*1a90*/  UIADD3 UR16, UPT, UPT, UR16, 0x1, URZ ;  /* 0x0000000110107890 */ /* 0x000fe4000fffe0ff */
[----:B------:R-:W-:Y:S02]  /*1aa0*/  UISETP.NE.AND UP0, UPT, UR8, 0x2, UPT ;  /* 0x000000020800788c */ /* 0x000fe4000bf05270 */
[----:B------:R-:W-:-:S07]  /*1ab0*/  UISETP.NE.AND UP2, UPT, UR16, 0x1, UPT ;  /* 0x000000011000788c */ /* 0x000fce000bf45270 */
[----:B------:R-:W-:Y:S05]  /*1ac0*/  BRA.U UP0, `(.L_x_29) ;  /* 0x0000000100047547 */ /* 0x000fea000b800000 */
[----:B------:R-:W-:Y:S05]  /*1ad0*/  BPT.TRAP 0x1 ;  /* 0x000000040000795c */ /* 0x000fea0000300000 */
.L_x_29:
[----:B------:R-:W-:Y:S04]  /*1ae0*/  BSSY.RECONVERGENT B0, `(.L_x_30) ;  /* 0x0000003000007945 */ /* 0x000fe80003800200 */
[----:B------:R-:W-:Y:S05]  /*1af0*/  @!P4 BRA `(.L_x_31) ;  /* 0x000000000004c947 */ /* 0x000fea0003800000 */
[----:B------:R-:W-:Y:S05]  /*1b00*/  BPT.TRAP 0x1 ;  /* 0x000000040000795c */ /* 0x000fea0000300000 */
.L_x_31:
[----:B------:R-:W-:Y:S05]  /*1b10*/  BSYNC.RECONVERGENT B0 ;  /* 0x0000000000007941 */ /* 0x000fea0003800200 */
.L_x_30:
[----:B------:R-:W-:Y:S02]  /*1b20*/  UIADD3 UR23, UPT, UPT, UR17, 0x1, URZ ;  /* 0x0000000111177890 */ /* 0x000fe4000fffe0ff */
[----:B------:R-:W-:Y:S02]  /*1b30*/  UIADD3 UR28, UP1, UPT, UR14, 0x80, URZ ;  /* 0x000000800e1c7890 */ /* 0x000fe4000ff3e0ff */
[----:B------:R-:W-:Y:S02]  /*1b40*/  UISETP.NE.AND UP0, UPT, UR23, 0xb, UPT ;  /* 0x0000000b1700788c */ /* 0x000fe4000bf05270 */
[----:B------:R-:W-:Y:S02]  /*1b50*/  ULOP3.LUT UR33, UR33, 0xfefffff8, URZ, 0xc0, !UPT ;  /* 0xfefffff821217892 */ /* 0x000fe4000f8ec0ff */
[----:B------:R-:W-:Y:S02]  /*1b60*/  USEL UR9, URZ, 0x1, UP0 ;  /* 0x00000001ff097887 */ /* 0x000fe40008000000 */
[----:B------:R-:W-:-:S02]  /*1b70*/  USEL UR23, UR23, URZ, UP0 ;  /* 0x000000ff17177287 */ /* 0x000fc40008000000 */
[----:B------:R-:W-:Y:S02]  /*1b80*/  UIADD3 UR26, UP0, UPT, UR14, 0x180, URZ ;  /* 0x000001800e1a7890 */ /* 0x000fe4000ff1e0ff */
[----:B------:R-:W-:Y:S01]  /*1b90*/  ULEA UR8, UR23, UR6, 0x3 ;  /* 0x0000000617087291 */ /* 0x000fe2000f8e18ff */
[----:B------:R-:W-:Y:S01]  /*1ba0*/  LOP3.LUT R15, R15, UR9, RZ, 0x3c, !PT ;  /* 0x000000090f0f7c12 */ /* 0x000fe2000f8e3cff */
[----:B------:R-:W-:Y:S02]  /*1bb0*/  UIADD3.X UR29, UPT, UPT, URZ, UR15, URZ, UP1, !UPT ;  /* 0x0000000fff1d7290 */ /* 0x000fe40008ffe4ff */
[----:B------:R-:W-:Y:S01]  /*1bc0*/  UIADD3.X UR27, UPT, UPT, URZ, UR15, URZ, UP0, !UPT ;  /* 0x0000000fff1b7290 */ /* 0x000fe200087fe4ff */
[----:B-1----:R-:W-:Y:S01]  /*1bd0*/  SHF.L.U32 R2, R15, 0x1f, RZ ;  /* 0x0000001f0f027819 */ /* 0x002fe200000006ff */
[----:B------:R-:W-:Y:S01]  /*1be0*/  UMOV UR18, 0x0 ;  /* 0x0000000000127882 */ /* 0x000fe20000000000 */
[----:B------:R-:W-:Y:S01]  /*1bf0*/  UMOV UR19, 0x10000000 ;  /* 0x1000000000137882 */ /* 0x000fe20000000000 */
[----:B------:R-:W-:Y:S01]  /*1c00*/  UMOV UR10, UR34 ;  /* 0x00000022000a7c82 */ /* 0x000fe20008000000 */
[----:B------:R4:W1:Y:S01]  /*1c10*/  SYNCS.PHASECHK.TRANS64.TRYWAIT P0, [UR8+0x58], R2 ;  /* 0x00005802ff0075a7 */ /* 0x0008620008001108 */
[----:B------:R-:W-:Y:S01]  /*1c20*/  ULEA UR8, UR17, UR6, 0xd ;  /* 0x0000000611087291 */ /* 0x000fe2000f8e68ff */
[----:B------:R-:W-:Y:S01]  /*1c30*/  UMOV UR12, UR36 ;  /* 0x00000024000c7c82 */ /* 0x000fe20008000000 */
[----:B------:R-:W-:-:S02]  /*1c40*/  UMOV UR9, UR33 ;  /* 0x0000002100097c82 */ /* 0x000fc40008000000 */
[----:B------:R-:W-:Y:S02]  /*1c50*/  UIADD3 UR32, UPT, UPT, UR8, 0xc400, URZ ;  /* 0x0000c40008207890 */ /* 0x000fe4000fffe0ff */
[----:B------:R-:W-:Y:S01]  /*1c60*/  UIADD3 UR8, UPT, UPT, UR8, 0x22400, URZ ;  /* 0x0002240008087890 */ /* 0x000fe2000fffe0ff */
[----:B------:R-:W-:Y:S01]  /*1c70*/  UMOV UR25, UR13 ;  /* 0x0000000d00197c82 */ /* 0x000fe20008000000 */
[----:B------:R-:W-:-:S05]  /*1c80*/  UMOV UR17, UR23 ;  /* 0x0000001700117c82 */ /* 0x000fca0008000000 */
[----:B------:R2:W-:Y:S02]  /*1c90*/  UTMALDG.3D.2CTA [UR32], [UR28], desc[UR18] ;  /* 0x000012201c0075b4 */ /* 0x0005e40008211000 */
[----:B------:R4:W-:Y:S01]  /*1ca0*/  UTMALDG.3D.2CTA [UR8], [UR26], desc[UR18] ;  /* 0x000012081a0075b4 */ /* 0x0009e20008211000 */
[----:B--2---:R-:W-:Y:S01]  /*1cb0*/  UIADD3 UR34, UPT, UPT, UR34, 0x40, URZ ;  /* 0x0000004022227890 */ /* 0x004fe2000fffe0ff */
[----:B------:R-:W-:Y:S11]  /*1cc0*/  BRA.U UP2, `(.L_x_32) ;  /* 0xfffffffd02507547 */ /* 0x000ff6000b83ffff */
.L_x_26:
[----:B-12---:R-:W-:Y:S01]  /*1cd0*/  PLOP3.LUT P0, PT, PT, PT, UP5, 0x80, 0x8 ;  /* 0x000000000008781c */ /* 0x006fe20003f0f058 */
[----:B----4-:R-:W-:Y:S01]  /*1ce0*/  ULEA UR8, UR23, UR6, 0x3 ;  /* 0x0000000617087291 */ /* 0x010fe2000f8e18ff */
[----:B------:R-:W-:Y:S01]  /*1cf0*/  SHF.L.U32 R2, R15, 0x1f, RZ ;  /* 0x0000001f0f027819 */ /* 0x000fe200000006ff */
[----:B------:R-:W-:-:S10]  /*1d00*/  UISETP.GT.AND UP0, UPT, UR7, UR5, UPT ;  /* 0x000000050700728c */ /* 0x000fd4000bf04270 */
[----:B------:R-:W-:Y:S01]  /*1d10*/  @!P0 SYNCS.ARRIVE.TRANS64.A1T0 RZ, [UR6+0xf8], RZ ;  /* 0x0000f8ffffff89a7 */ /* 0x000fe20008100006 */
[----:B------:R1:W2:Y:S01]  /*1d20*/  SYNCS.PHASECHK.TRANS64.TRYWAIT P0, [UR8+0x58], R2 ;  /* 0x00005802ff0075a7 */ /* 0x0002a20008001108 */
[----:B------:R-:W-:Y:S05]  /*1d30*/  BRA.U !UP0, `(.L_x_33) ;  /* 0x0000000108bc7547 */ /* 0x000fea000b800000 */
[----:B------:R-:W-:Y:S01]  /*1d40*/  UIADD3 UR26, UPT, UPT, UR24, UR25, URZ ;  /* 0x00000019181a7290 */ /* 0x000fe2000fffe0ff */
[----:B------:R-:W-:-:S11]  /*1d50*/  UMOV UR27, UR23 ;  /* 0x00000017001b7c82 */ /* 0x000fd60008000000 */
.L_x_39:
[----:B------:R-:W-:Y:S01]  /*1d60*/  ULEA UR17, UR27, UR6, 0x3 ;  /* 0x000000061b117291 */ /* 0x000fe2000f8e18ff */
[----:B--2---:R-:W-:Y:S01]  /*1d70*/  @P5 MOV R3, 0x8000 ;  /* 0x0000800000035802 */ /* 0x004fe20000000f00 */
[----:B-12---:R-:W-:Y:S10]  /*1d80*/  @P0 BRA `(.L_x_34) ;  /* 0x00000000000c0947 */ /* 0x006ff40003800000 */
[----:B------:R-:W-:-:S04]  /*1d90*/  SHF.L.U32 R5, R15, 0x1f, RZ ;  /* 0x0000001f0f057819 */ /* 0x000fc800000006ff */
[----:B------:R-:W2:Y:S02]  /*1da0*/  SYNCS.PHASECHK.TRANS64.TRYWAIT P0, [UR17+0x58], R5 ;  /* 0x00005805ff0075a7 */ /* 0x000ea40008001111 */
[----:B--2---:R-:W-:Y:S05]  /*1db0*/  @!P0 BRA `(.L_x_35) ;  /* 0x000000c000ec8947 */ /* 0x004fea0003800000 */
.L_x_34:
[----:B------:R2:W-:Y:S01]  /*1dc0*/  @P5 SYNCS.ARRIVE.TRANS64 RZ, [UR17], R3 ;  /* 0x00000003ffff59a7 */ /* 0x0005e20008000011 */
[----:B------:R-:W-:-:S04]  /*1dd0*/  ULOP3.LUT UR8, UR22, 0x2, URZ, 0xfc, !UPT ;  /* 0x0000000216087892 */ /* 0x000fc8000f8efcff */
[----:B------:R-:W-:-:S09]  /*1de0*/  UISETP.NE.AND UP0, UPT, UR8, 0x2, UPT ;  /* 0x000000020800788c */ /* 0x000fd2000bf05270 */
[----:B------:R-:W-:Y:S05]  /*1df0*/  BRA.U UP0, `(.L_x_36) ;  /* 0x0000000100047547 */ /* 0x000fea000b800000 */
[----:B------:R-:W-:Y:S05]  /*1e00*/  BPT.TRAP 0x1 ;  /* 0x000000040000795c */ /* 0x000fea0000300000 */
.L_x_36:
[----:B------:R-:W-:Y:S04]  /*1e10*/  BSSY.RECONVERGENT B0, `(.L_x_37) ;  /* 0x0000003000007945 */ /* 0x000fe80003800200 */
[----:B------:R-:W-:Y:S05]  /*1e20*/  @!P4 BRA `(.L_x_38) ;  /* 0x000000000004c947 */ /* 0x000fea0003800000 */
[----:B------:R-:W-:Y:S05]  /*1e30*/  BPT.TRAP 0x1 ;  /* 0x000000040000795c */ /* 0x000fea0000300000 */
.L_x_38:
[----:B------:R-:W-:Y:S05]  /*1e40*/  BSYNC.RECONVERGENT B0 ;  /* 0x0000000000007941 */ /* 0x000fea0003800200 */
.L_x_37:
[----:B------:R-:W-:Y:S02]  /*1e50*/  UIADD3 UR23, UPT, UPT, UR27, 0x1, URZ ;  /* 0x000000011b177890 */ /* 0x000fe4000fffe0ff */
[----:B------:R-:W-:Y:S02]  /*1e60*/  UIADD3 UR32, UP1, UPT, UR14, 0x80, URZ ;  /* 0x000000800e207890 */ /* 0x000fe4000ff3e0ff */
[----:B------:R-:W-:Y:S02]  /*1e70*/  UISETP.NE.AND UP0, UPT, UR23, 0xb, UPT ;  /* 0x0000000b1700788c */ /* 0x000fe4000bf05270 */
[----:B------:R-:W-:Y:S02]  /*1e80*/  USHF.L.U32 UR18, UR25, 0x6, URZ ;  /* 0x0000000619127899 */ /* 0x000fe400080006ff */
[----:B------:R-:W-:Y:S02]  /*1e90*/  USEL UR9, URZ, 0x1, UP0 ;  /* 0x00000001ff097887 */ /* 0x000fe40008000000 */
[----:B------:R-:W-:-:S02]  /*1ea0*/  USEL UR23, UR23, URZ, UP0 ;  /* 0x000000ff17177287 */ /* 0x000fc40008000000 */
[----:B------:R-:W-:Y:S02]  /*1eb0*/  UIADD3 UR30, UP0, UPT, UR14, 0x180, URZ ;  /* 0x000001800e1e7890 */ /* 0x000fe4000ff1e0ff */
[----:B------:R-:W-:Y:S01]  /*1ec0*/  ULEA UR8, UR23, UR6, 0x3 ;  /* 0x0000000617087291 */ /* 0x000fe2000f8e18ff */
[----:B------:R-:W-:Y:S01]  /*1ed0*/  LOP3.LUT R15, R15, UR9, RZ, 0x3c, !PT ;  /* 0x000000090f0f7c12 */ /* 0x000fe2000f8e3cff */
[----:B------:R-:W-:Y:S02]  /*1ee0*/  ULOP3.LUT UR17, UR17, 0xfefffff8, URZ, 0xc0, !UPT ;  /* 0xfefffff811117892 */ /* 0x000fe4000f8ec0ff */
[----:B------:R-:W-:Y:S01]  /*1ef0*/  UIADD3.X UR33, UPT, UPT, URZ, UR15, URZ, UP1, !UPT ;  /* 0x0000000fff217290 */ /* 0x000fe20008ffe4ff */
[----:B-1----:R-:W-:Y:S01]  /*1f00*/  SHF.L.U32 R2, R15, 0x1f, RZ ;  /* 0x0000001f0f027819 */ /* 0x002fe200000006ff */
[----:B------:R-:W-:Y:S01]  /*1f10*/  UIADD3.X UR31, UPT, UPT, URZ, UR15, URZ, UP0, !UPT ;  /* 0x0000000fff1f7290 */ /* 0x000fe200087fe4ff */
[----:B------:R-:W-:Y:S02]  /*1f20*/  UMOV UR28, 0x0 ;  /* 0x00000000001c7882 */ /* 0x000fe40000000000 */
[----:B------:R4:W1:Y:S01]  /*1f30*/  SYNCS.PHASECHK.TRANS64.TRYWAIT P0, [UR8+0x58], R2 ;  /* 0x00005802ff0075a7 */ /* 0x0008620008001108 */
[----:B------:R-:W-:Y:S01]  /*1f40*/  ULEA UR8, UR27, UR6, 0xd ;  /* 0x000000061b087291 */ /* 0x000fe2000f8e68ff */
[----:B------:R-:W-:Y:S01]  /*1f50*/  UMOV UR29, 0x10000000 ;  /* 0x10000000001d7882 */ /* 0x000fe20000000000 */
[----:B------:R-:W-:-:S02]  /*1f60*/  UMOV UR19, UR35 ;  /* 0x0000002300137c82 */ /* 0x000fc40008000000 */
[----:B------:R-:W-:Y:S02]  /*1f70*/  UIADD3 UR16, UPT, UPT, UR8, 0xc400, URZ ;  /* 0x0000c40008107890 */ /* 0x000fe4000fffe0ff */
[----:B------:R-:W-:Y:S01]  /*1f80*/  UIADD3 UR8, UPT, UPT, UR8, 0x22400, URZ ;  /* 0x0002240008087890 */ /* 0x000fe2000fffe0ff */
[----:B------:R-:W-:Y:S01]  /*1f90*/  UMOV UR20, UR36 ;  /* 0x0000002400147c82 */ /* 0x000fe20008000000 */
[----:B------:R-:W-:Y:S01]  /*1fa0*/  UMOV UR12, UR36 ;  /* 0x00000024000c7c82 */ /* 0x000fe20008000000 */
[----:B------:R-:W-:Y:S01]  /*1fb0*/  UMOV UR9, UR17 ;  /* 0x0000001100097c82 */ /* 0x000fe20008000000 */
[----:B------:R-:W-:Y:S01]  /*1fc0*/  UMOV UR10, UR18 ;  /* 0x00000012000a7c82 */ /* 0x000fe20008000000 */
[----:B------:R-:W-:Y:S02]  /*1fd0*/  UIADD3 UR25, UPT, UPT, UR25, 0x1, URZ ;  /* 0x0000000119197890 */ /* 0x000fe4000fffe0ff */
[----:B------:R4:W-:Y:S01]  /*1fe0*/  UTMALDG.3D.2CTA [UR16], [UR32], desc[UR28] ;  /* 0x00001c10200075b4 */ /* 0x0009e20008211000 */
[----:B------:R-:W-:Y:S01]  /*1ff0*/  UMOV UR27, UR23 ;  /* 0x00000017001b7c82 */ /* 0x000fe20008000000 */
[----:B------:R-:W-:Y:S01]  /*2000*/  UISETP.NE.AND UP0, UPT, UR25, UR26, UPT ;  /* 0x0000001a1900728c */ /* 0x000fe2000bf05270 */
[----:B------:R4:W-:Y:S08]  /*2010*/  UTMALDG.3D.2CTA [UR8], [UR30], desc[UR28] ;  /* 0x00001c081e0075b4 */ /* 0x0009f00008211000 */
[----:B----4-:R-:W-:Y:S05]  /*2020*/  BRA.U UP0, `(.L_x_39) ;  /* 0xfffffffd004c7547 */ /* 0x010fea000b83ffff */
.L_x_33:
[C---:B-1----:R-:W-:Y:S01]  /*2030*/  LEA R2, R14.reuse, UR6, 0x3 ;  /* 0x000000060e027c11 */ /* 0x042fe2000f8e18ff */
[----:B------:R-:W-:Y:S01]  /*2040*/  NOP ;  /* 0x0000000000007918 */ /* 0x000fe20000000000 */
[----:B--2---:R-:W-:Y:S02]  /*2050*/  SHF.L.U32 R3, R13, 0x1f, RZ ;  /* 0x0000001f0d037819 */ /* 0x004fe400000006ff */
[----:B------:R-:W-:Y:S02]  /*2060*/  LEA R4, R14, UR6, 0x4 ;  /* 0x000000060e047c11 */ /* 0x000fe4000f8e20ff */
[----:B------:R-:W1:Y:S02]  /*2070*/  SYNCS.PHASECHK.TRANS64.TRYWAIT P0, [R2+URZ+0x100], R3 ;  /* 0x00010003020075a7 */ /* 0x000e6400080011ff */
[----:B-1----:R-:W-:Y:S05]  /*2080*/  @!P0 BRA `(.L_x_40) ;  /* 0x000000c000508947 */ /* 0x002fea0003800000 */
.L_x_136:
[----:B------:R-:W2:Y:S01]  /*2090*/  LDS.128 R4, [R4+0x170] ;  /* 0x0001700004047984 */ /* 0x000ea20000000c00 */
[----:B------:R-:W-:Y:S01]  /*20a0*/  ISETP.GE.AND P0, PT, R122, 0x1, PT ;  /* 0x000000017a00780c */ /* 0x000fe20003f06270 */
[----:B-1----:R-:W-:Y:S01]  /*20b0*/  VIADD R2, R2, 0x110 ;  /* 0x0000011002027836 */ /* 0x002fe20000000000 */
[----:B------:R-:W-:Y:S01]  /*20c0*/  @!PT LDS RZ, [RZ] ;  /* 0x00000000fffff984 */ /* 0x000fe20000000800 */
[----:B------:R-:W-:Y:S01]  /*20d0*/  @!PT LDS RZ, [RZ] ;  /* 0x00000000fffff984 */ /* 0x000fe20000000800 */
[----:B------:R-:W-:Y:S01]  /*20e0*/  @!PT LDS RZ, [RZ] ;  /* 0x00000000fffff984 */ /* 0x000fe20000000800 */
[----:B------:R-:W-:Y:S01]  /*20f0*/  @!PT LDS RZ, [RZ] ;  /* 0x00000000fffff984 */ /* 0x000fe20000000800 */
[----:B------:R1:W-:Y:S06]  /*2100*/  MEMBAR.ALL.CTA ;  /* 0x0000000000007992 */ /* 0x0003ec0000008000 */
[----:B-1----:R-:W1:Y:S01]  /*2110*/  FENCE.VIEW.ASYNC.S ;  /* 0x00000000000073c6 */ /* 0x002e620000000000 */
[----:B------:R-:W-:-:S04]  /*2120*/  PRMT R2, RZ, 0x654, R2 ;  /* 0x00000654ff027816 */ /* 0x000fc80000000002 */
[----:B-1----:R1:W-:Y:S01]  /*2130*/  SYNCS.ARRIVE.TRANS64.RED.A1T0 RZ, [R2+URZ], RZ ;  /* 0x000000ff02ff79a7 */ /* 0x0023e200081004ff */
[----:B--2---:R-:W-:-:S13]  /*2140*/  LOP3.LUT P2, RZ, R6, 0x1, RZ, 0xc0, !PT ;  /* 0x0000000106ff7812 */ /* 0x004fda000784c0ff */
[----:B------:R-:W-:Y:S01]  /*2150*/  @P2 SHF.R.U32.HI R3, RZ, 0x10, R5 ;  /* 0x00000010ff032819 */ /* 0x000fe20000011605 */
[----:B------:R-:W-:Y:S01]  /*2160*/  VOTEU.ANY UP0, P2 ;  /* 0x0000000000ff7886 */ /* 0x000fe20001000100 */
[----:B------:R-:W-:Y:S02]  /*2170*/  @P2 MOV R11, R4 ;  /* 0x00000004000b2202 */ /* 0x000fe40000000f00 */
[----:B------:R-:W-:Y:S02]  /*2180*/  @P2 R2UR.BROADCAST UR8, R3 ;  /* 0x00000000030822ca */ /* 0x000fe400008e0000 */
[----:B------:R-:W-:-:S11]  /*2190*/  @P2 LOP3.LUT R8, R5, 0xffff, RZ, 0xc0, !PT ;  /* 0x0000ffff05082812 */ /* 0x000fd600078ec0ff */
[----:B------:R-:W-:Y:S01]  /*21a0*/  @UP0 UMOV UR36, UR8 ;  /* 0x0000000800240c82 */ /* 0x000fe20008000000 */
[----:B-1----:R-:W-:Y:S05]  /*21b0*/  @!P0 BRA `(.L_x_41) ;  /* 0x0000000000b88947 */ /* 0x002fea0003800000 */
[----:B------:R-:W3:Y:S01]  /*21c0*/  LDC.64 R4, c[0x0][0xb18] ;  /* 0x0002c600ff047b82 */ /* 0x000ee20000000a00 */
[----:B------:R-:W-:-:S07]  /*21d0*/  ISETP.NE.AND P3, PT, R122, 0x1, PT ;  /* 0x000000017a00780c */ /* 0x000fce0003f65270 */
[----:B------:R-:W1:Y:S08]  /*21e0*/  LDC.64 R6, c[0x0][0xb10] ;  /* 0x0002c400ff067b82 */ /* 0x000e700000000a00 */
[----:B------:R-:W2:Y:S08]  /*21f0*/  LDC R17, c[0x0][0xb20] ;  /* 0x0002c800ff117b82 */ /* 0x000eb00000000800 */
[----:B------:R-:W4:Y:S01]  /*2200*/  LDC R18, c[0x0][0xb0c] ;  /* 0x0002c300ff127b82 */ /* 0x000f220000000800 */
[----:B---3--:R-:W-:Y:S01]  /*2210*/  IMAD.HI.U32 R22, R0, R5, RZ ;  /* 0x0000000500167227 */ /* 0x008fe200078e00ff */
[----:B------:R-:W-:-:S06]  /*2220*/  ISETP.NE.AND P0, PT, R4, 0x1, PT ;  /* 0x000000010400780c */ /* 0x000fcc0003f05270 */
[----:B------:R-:W3:Y:S01]  /*2230*/  LDC.64 R2, c[0x0][0xb28] ;  /* 0x0002ca00ff027b82 */ /* 0x000ee20000000a00 */
[----:B-1----:R-:W-:-:S04]  /*2240*/  IMAD.HI.U32 R20, R9, R6, RZ ;  /* 0x0000000609147227 */ /* 0x002fc800078e00ff */
[----:B------:R-:W-:Y:S01]  /*2250*/  IMAD.HI.U32 R24, R11, R6, RZ ;  /* 0x000000060b187227 */ /* 0x000fe200078e00ff */
[----:B------:R-:W-:Y:S02]  /*2260*/  SHF.R.U32.HI R20, RZ, R7, R20 ;  /* 0x00000007ff147219 */ /* 0x000fe40000011614 */
[----:B--2---:R-:W-:Y:S01]  /*2270*/  SHF.R.U32.HI R19, RZ, R17, R22 ;  /* 0x00000011ff137219 */ /* 0x004fe20000011616 */
[----:B------:R-:W-:Y:S01]  /*2280*/  IMAD.HI.U32 R22, R8, R5, RZ ;  /* 0x0000000508167227 */ /* 0x000fe200078e00ff */
[----:B------:R-:W-:Y:S02]  /*2290*/  SHF.R.U32.HI R24, RZ, R7, R24 ;  /* 0x00000007ff187219 */ /* 0x000fe40000011618 */
[----:B------:R-:W-:Y:S02]  /*22a0*/  SEL R19, R0, R19, !P0 ;  /* 0x0000001300137207 */ /* 0x000fe40004000000 */
[----:B------:R-:W-:Y:S02]  /*22b0*/  SHF.R.U32.HI R17, RZ, R17, R22 ;  /* 0x00000011ff117219 */ /* 0x000fe40000011616 */
[----:B----4-:R-:W-:-:S02]  /*22c0*/  ISETP.NE.AND P1, PT, R18, 0x1, PT ;  /* 0x000000011200780c */ /* 0x010fc40003f25270 */
[----:B------:R-:W-:Y:S02]  /*22d0*/  SEL R17, R8, R17, !P0 ;  /* 0x0000001108117207 */ /* 0x000fe40004000000 */
[----:B------:R-:W-:Y:S02]  /*22e0*/  SEL R21, R9, R20, !P1 ;  /* 0x0000001409157207 */ /* 0x000fe40004800000 */
[----:B------:R-:W-:Y:S01]  /*22f0*/  SEL R5, R11, R24, !P1 ;  /* 0x000000180b057207 */ /* 0x000fe20004800000 */
[----:B---3--:R-:W-:Y:S01]  /*2300*/  IMAD.HI.U32 R20, R19, R2, RZ ;  /* 0x0000000213147227 */ /* 0x008fe200078e00ff */
[----:B------:R-:W-:-:S03]  /*2310*/  IADD3 R7, PT, PT, -R17, RZ, RZ ;  /* 0x000000ff11077210 */ /* 0x000fc60007ffe1ff */
        /* <DEDUP_REMOVED lines=11> */
[----:B------:R-:W-:-:S04]  /*23d0*/  @!P0 IMAD.HI.U32 R20, R5, R2, RZ ;  /* 0x0000000205148227 */ /* 0x000fc800078e00ff */
[----:B------:R-:W-:Y:S01]  /*23e0*/  IMAD.MOV R2, RZ, RZ, -R6 ;  /* 0x000000ffff027224 */ /* 0x000fe200078e0a06 */
[----:B------:R-:W-:-:S03]  /*23f0*/  @!P0 SHF.R.U32.HI R20, RZ, R3, R20 ;  /* 0x00000003ff148219 */ /* 0x000fc60000011614 */
[----:B------:R-:W-:Y:S01]  /*2400*/  IMAD R2, R122, R2, R17 ;  /* 0x000000027a027224 */ /* 0x000fe200078e0211 */
        /* <DEDUP_REMOVED lines=9> */
.L_x_41:
[----:B------:R-:W1:Y:S02]  /*24a0*/  LDCU UR8, c[0x0][0xb30] ;  /* 0x00016600ff0877ac */ /* 0x000e640008000800 */
[----:B-1----:R-:W-:-:S09]  /*24b0*/  UISETP.NE.AND UP0, UPT, UR8, 0x1, UPT ;  /* 0x000000010800788c */ /* 0x002fd2000bf05270 */
[----:B------:R-:W-:Y:S05]  /*24c0*/  BRA.U UP0, `(.L_x_42) ;  /* 0x0000000100407547 */ /* 0x000fea000b800000 */
[----:B------:R-:W1:Y:S08]  /*24d0*/  LDC.64 R4, c[0x0][0xb10] ;  /* 0x0002c400ff047b82 */ /* 0x000e700000000a00 */
[----:B------:R-:W2:Y:S08]  /*24e0*/  LDC.64 R2, c[0x0][0xb18] ;  /* 0x0002c600ff027b82 */ /* 0x000eb00000000a00 */
[----:B------:R-:W4:Y:S08]  /*24f0*/  LDC R6, c[0x0][0xb20] ;  /* 0x0002c800ff067b82 */ /* 0x000f300000000800 */
[----:B------:R-:W3:Y:S01]  /*2500*/  LDC R18, c[0x0][0xb0c] ;  /* 0x0002c300ff127b82 */ /* 0x000ee20000000800 */
[----:B-1----:R-:W-:-:S05]  /*2510*/  IMAD.HI.U32 R4, R11, R4, RZ ;  /* 0x000000040b047227 */ /* 0x002fca00078e00ff */
[----:B------:R-:W-:Y:S01]  /*2520*/  SHF.R.U32.HI R4, RZ, R5, R4 ;  /* 0x00000005ff047219 */ /* 0x000fe20000011604 */
[----:B--2---:R-:W-:Y:S01]  /*2530*/  IMAD.HI.U32 R3, R8, R3, RZ ;  /* 0x0000000308037227 */ /* 0x004fe200078e00ff */
[----:B------:R-:W-:-:S04]  /*2540*/  ISETP.NE.AND P0, PT, R2, 0x1, PT ;  /* 0x000000010200780c */ /* 0x000fc80003f05270 */
[----:B----4-:R-:W-:-:S04]  /*2550*/  SHF.R.U32.HI R3, RZ, R6, R3 ;  /* 0x00000006ff037219 */ /* 0x010fc80000011603 */
[----:B------:R-:W-:Y:S02]  /*2560*/  SEL R3, R8, R3, !P0 ;  /* 0x0000000308037207 */ /* 0x000fe40004000000 */
[----:B---3--:R-:W-:-:S04]  /*2570*/  ISETP.NE.AND P1, PT, R18, 0x1, PT ;  /* 0x000000011200780c */ /* 0x008fc80003f25270 */
[----:B------:R-:W-:-:S05]  /*2580*/  SEL R4, R11, R4, !P1 ;  /* 0x000000040b047207 */ /* 0x000fca0004800000 */
[----:B------:R-:W-:Y:S02]  /*2590*/  IMAD.IADD R5, R3, 0x1, -R4 ;  /* 0x0000000103057824 */ /* 0x000fe400078e0a04 */
[----:B------:R-:W-:Y:S02]  /*25a0*/  IMAD.IADD R3, R4, 0x1, -R3 ;  /* 0x0000000104037824 */ /* 0x000fe400078e0a03 */
[----:B------:R-:W-:Y:S02]  /*25b0*/  IMAD R11, R5, R18, R11 ;  /* 0x00000012050b7224 */ /* 0x000fe400078e020b */
[----:B------:R-:W-:-:S07]  /*25c0*/  IMAD R8, R3, R2, R8 ;  /* 0x0000000203087224 */ /* 0x000fce00078e0208 */
.L_x_42:
[----:B------:R-:W-:Y:S01]  /*25d0*/  VIADD R14, R14, 0x1 ;  /* 0x000000010e0e7836 */ /* 0x000fe20000000000 */
[----:B------:R-:W-:Y:S01]  /*25e0*/  UPLOP3.LUT UP5, UPT, UPT, UPT, UPT, 0x80, 0x8 ;  /* 0x000000000008789c */ /* 0x000fe20003faf070 */
[----:B------:R-:W-:Y:S02]  /*25f0*/  IMAD.IADD R19, R11, 0x1, R172 ;  /* 0x000000010b137824 */ /* 0x000fe400078e02ac */
[----:B------:R-:W-:Y:S01]  /*2600*/  IMAD.IADD R18, R8, 0x1, R173 ;  /* 0x0000000108127824 */ /* 0x000fe200078e02ad */
[----:B------:R-:W-:-:S04]  /*2610*/  ISETP.NE.AND P0, PT, R14, 0x2, PT ;  /* 0x000000020e00780c */ /* 0x000fc80003f05270 */
[----:B------:R-:W-:Y:S02]  /*2620*/  SEL R2, RZ, 0x1, P0 ;  /* 0x00000001ff027807 */ /* 0x000fe40000000000 */
[----:B------:R-:W-:Y:S02]  /*2630*/  SEL R14, R14, RZ, P0 ;  /* 0x000000ff0e0e7207 */ /* 0x000fe40000000000 */
[----:B------:R-:W-:Y:S01]  /*2640*/  LOP3.LUT R13, R13, R2, RZ, 0x3c, !PT ;  /* 0x000000020d0d7212 */ /* 0x000fe200078e3cff */
[----:B------:R-:W-:Y:S06]  /*2650*/  @P2 BRA `(.L_x_43) ;  /* 0xfffffff000602947 */ /* 0x000fec000383ffff */
[----:B------:R-:W-:Y:S01]  /*2660*/  UIADD3 UR6, UPT, UPT, UR6, 0x58, URZ ;  /* 0x0000005806067890 */ /* 0x000fe2000fffe0ff */
[----:B------:R-:W-:-:S03]  /*2670*/  SHF.L.U32 R3, R15, 0x1f, RZ ;  /* 0x0000001f0f037819 */ /* 0x000fc600000006ff */
[----:B------:R-:W-:-:S09]  /*2680*/  ULEA UR4, UR23, UR6, 0x3 ;  /* 0x0000000617047291 */ /* 0x000fd2000f8e18ff */
[----:B------:R-:W1:Y:S02]  /*2690*/  SYNCS.PHASECHK.TRANS64.TRYWAIT P0, [UR4], R3 ;  /* 0x00000003ff0075a7 */ /* 0x000e640008001104 */
[----:B-1----:R-:W-:Y:S05]  /*26a0*/  @!P0 BRA `(.L_x_44) ;  /* 0x000000b800dc8947 */ /* 0x002fea0003800000 */
.L_x_138:
[----:B------:R-:W-:-:S04]  /*26b0*/  UIADD3 UR5, UPT, UPT, UR23, 0x1, URZ ;  /* 0x0000000117057890 */ /* 0x000fc8000fffe0ff */
[----:B------:R-:W-:-:S04]  /*26c0*/  UISETP.NE.AND UP0, UPT, UR5, 0xb, UPT ;  /* 0x0000000b0500788c */ /* 0x000fc8000bf05270 */
[----:B------:R-:W-:Y:S02]  /*26d0*/  USEL UR7, URZ, 0x1, UP0 ;  /* 0x00000001ff077887 */ /* 0x000fe40008000000 */
[----:B------:R-:W-:-:S04]  /*26e0*/  USEL UR5, UR5, URZ, UP0 ;  /* 0x000000ff05057287 */ /* 0x000fc80008000000 */
[----:B------:R-:W-:Y:S01]  /*26f0*/  ULEA UR4, UR5, UR6, 0x3 ;  /* 0x0000000605047291 */ /* 0x000fe2000f8e18ff */
[----:B------:R-:W-:-:S04]  /*2700*/  LOP3.LUT R2, R15, UR7, RZ, 0x3c, !PT ;  /* 0x000000070f027c12 */ /* 0x000fc8000f8e3cff */
[----:B-1----:R-:W-:-:S04]  /*2710*/  SHF.L.U32 R3, R2, 0x1f, RZ ;  /* 0x0000001f02037819 */ /* 0x002fc800000006ff */
[----:B------:R-:W1:Y:S02]  /*2720*/  SYNCS.PHASECHK.TRANS64.TRYWAIT P0, [UR4], R3 ;  /* 0x00000003ff0075a7 */ /* 0x000e640008001104 */
[----:B-1----:R-:W-:Y:S05]  /*2730*/  @!P0 BRA `(.L_x_45) ;  /* 0x000000b800d08947 */ /* 0x002fea0003800000 */
.L_x_140:
        /* <DEDUP_REMOVED lines=9> */
.L_x_142:
        /* <DEDUP_REMOVED lines=9> */
.L_x_144:
        /* <DEDUP_REMOVED lines=9> */
.L_x_146:
        /* <DEDUP_REMOVED lines=9> */
.L_x_148:
        /* <DEDUP_REMOVED lines=9> */
.L_x_150:
        /* <DEDUP_REMOVED lines=9> */
.L_x_152:
        /* <DEDUP_REMOVED lines=9> */
.L_x_154:
        /* <DEDUP_REMOVED lines=9> */
.L_x_156:
[----:B------:R-:W-:-:S04]  /*2bc0*/  UIADD3 UR5, UPT, UPT, UR5, 0x1, URZ ;  /* 0x0000000105057890 */ /* 0x000fc8000fffe0ff */
[----:B------:R-:W-:-:S04]  /*2bd0*/  UISETP.NE.AND UP0, UPT, UR5, 0xb, UPT ;  /* 0x0000000b0500788c */ /* 0x000fc8000bf05270 */
[----:B------:R-:W-:Y:S02]  /*2be0*/  USEL UR4, URZ, 0x1, UP0 ;  /* 0x00000001ff047887 */ /* 0x000fe40008000000 */
[----:B------:R-:W-:-:S04]  /*2bf0*/  USEL UR5, UR5, URZ, UP0 ;  /* 0x000000ff05057287 */ /* 0x000fc80008000000 */
[----:B------:R-:W-:Y:S01]  /*2c00*/  ULEA UR5, UR5, UR6, 0x3 ;  /* 0x0000000605057291 */ /* 0x000fe2000f8e18ff */
[----:B-1----:R-:W-:-:S04]  /*2c10*/  LOP3.LUT R3, R2, UR4, RZ, 0x3c, !PT ;  /* 0x0000000402037c12 */ /* 0x002fc8000f8e3cff */
[----:B------:R-:W-:Y:S01]  /*2c20*/  SHF.L.U32 R3, R3, 0x1f, RZ ;  /* 0x0000001f03037819 */ /* 0x000fe200000006ff */
[----:B---3--:R-:W-:-:S07]  /*2c30*/  IMAD.U32 R0, RZ, RZ, UR5 ;  /* 0x00000005ff007e24 */ /* 0x008fce000f8e00ff */
.L_x_54:
[----:B-1----:R1:W2:Y:S02]  /*2c40*/  SYNCS.PHASECHK.TRANS64.TRYWAIT P0, [R0+URZ], R3 ;  /* 0x00000003000075a7 */ /* 0x0022a400080011ff */
[----:B--2---:R-:W-:Y:S05]  /*2c50*/  @!P0 NANOSLEEP.SYNCS 0x989680 ;  /* 0x009896800000895d */ /* 0x004fea0003900000 */
[----:B------:R-:W2:Y:S02]  /*2c60*/  @!P0 SYNCS.PHASECHK.TRANS64 P0, [R0+URZ], R3 ;  /* 0x00000003000085a7 */ /* 0x000ea400080010ff */
[----:B--2---:R-:W-:Y:S05]  /*2c70*/  @P0 EXIT ;  /* 0x000000000000094d */ /* 0x004fea0003800000 */
[----:B------:R-:W-:Y:S05]  /*2c80*/  BRA `(.L_x_54) ;  /* 0xfffffffc00ec7947 */ /* 0x000fea000383ffff */
.L_x_23:
[----:B------:R-:W-:-:S04]  /*2c90*/  UISETP.NE.AND UP1, UPT, UR37, URZ, UPT ;  /* 0x000000ff2500728c */ /* 0x000fc8000bf25270 */
[----:B------:R-:W-:-:S09]  /*2ca0*/  UISETP.NE.OR UP1, UPT, UR10, 0x1, UP1 ;  /* 0x000000010a00788c */ /* 0x000fd20008f25670 */
[----:B------:R-:W-:Y:S05]  /*2cb0*/  BRA.U UP1, `(.L_x_55) ;  /* 0x00000005014c7547 */ /* 0x000fea000b800000 */
[----:B------:R-:W-:Y:S01]  /*2cc0*/  HFMA2 R11, -RZ, RZ, 0, 0 ;  /* 0x00000000ff0b7431 */ /* 0x000fe200000001ff */
[----:B------:R-:W-:Y:S01]  /*2cd0*/  ISETP.GE.U32.AND P2, PT, R10, 0x2, PT ;  /* 0x000000020a00780c */ /* 0x000fe20003f46070 */
[----:B------:R-:W-:Y:S01]  /*2ce0*/  IMAD.MOV.U32 R12, RZ, RZ, 0x1 ;  /* 0x00000001ff0c7424 */ /* 0x000fe200078e00ff */
[----:B------:R-:W-:Y:S01]  /*2cf0*/  CS2R R8, SRZ ;  /* 0x0000000000087805 */ /* 0x000fe2000001ff00 */
[----:B------:R-:W-:Y:S01]  /*2d00*/  IMAD.MOV.U32 R3, RZ, RZ, RZ ;  /* 0x000000ffff037224 */ /* 0x000fe200078e00ff */
[----:B------:R-:W-:Y:S01]  /*2d10*/  UMOV UR4, 0x400 ;  /* 0x0000040000047882 */ /* 0x000fe20000000000 */
[----:B------:R-:W-:Y:S01]  /*2d20*/  UMOV UR6, URZ ;  /* 0x000000ff00067c82 */ /* 0x000fe20008000000 */
[----:B------:R-:W-:-:S12]  /*2d30*/  ULEA UR37, UR37, UR4, 0x18 ;  /* 0x0000000425257291 */ /* 0x000fd8000f8ec0ff */
.L_x_59:
[----:B------:R-:W-:Y:S02]  /*2d40*/  LEA R0, R3, UR37, 0x3 ;  /* 0x0000002503007c11 */ /* 0x000fe4000f8e18ff */
[----:B------:R-:W-:-:S03]  /*2d50*/  SHF.L.U32 R5, R8, 0x1f, RZ ;  /* 0x0000001f08057819 */ /* 0x000fc600000006ff */
[----:B------:R-:W-:Y:S01]  /*2d60*/  VIADD R4, R0, 0x150 ;  /* 0x0000015000047836 */ /* 0x000fe20000000000 */
[----:B------:R-:W1:Y:S02]  /*2d70*/  SYNCS.PHASECHK.TRANS64.TRYWAIT P0, [R0+URZ+0x140], R5 ;  /* 0x00014005000075a7 */ /* 0x000e6400080011ff */
[----:B-1----:R-:W-:Y:S05]  /*2d80*/  @!P0 BRA `(.L_x_56) ;  /* 0x000000b800148947 */ /* 0x002fea0003800000 */
.L_x_157:
[----:B------:R-:W-:Y:S01]  /*2d90*/  ULEA UR5, UR6, UR37, 0x3 ;  /* 0x0000002506057291 */ /* 0x000fe2000f8e18ff */
[----:B------:R-:W-:Y:S01]  /*2da0*/  PRMT R4, RZ, 0x654, R4 ;  /* 0x00000654ff047816 */ /* 0x000fe20000000004 */
[----:B-1----:R-:W-:Y:S01]  /*2db0*/  @!P2 IMAD.MOV.U32 R5, RZ, RZ, 0x10 ;  /* 0x00000010ff05a424 */ /* 0x002fe200078e00ff */
[----:B------:R-:W-:Y:S01]  /*2dc0*/  SHF.L.U32 R7, R12, 0x1f, RZ ;  /* 0x0000001f0c077819 */ /* 0x000fe200000006ff */
[----:B------:R-:W-:Y:S01]  /*2dd0*/  UIADD3 UR4, UPT, UPT, UR5, 0x100, URZ ;  /* 0x0000010005047890 */ /* 0x000fe2000fffe0ff */
[----:B------:R1:W-:Y:S05]  /*2de0*/  SYNCS.ARRIVE.TRANS64.RED.A1T0 RZ, [R4+URZ], RZ ;  /* 0x000000ff04ff79a7 */ /* 0x0003ea00081004ff */
[----:B------:R-:W-:Y:S01]  /*2df0*/  IMAD.U32 R13, RZ, RZ, UR4 ;  /* 0x00000004ff0d7e24 */ /* 0x000fe2000f8e00ff */
[----:B------:R-:W2:Y:S04]  /*2e00*/  SYNCS.PHASECHK.TRANS64.TRYWAIT P0, [UR5+0x110], R7 ;  /* 0x00011007ff0075a7 */ /* 0x000ea80008001105 */
[----:B------:R-:W-:Y:S01]  /*2e10*/  PRMT R13, R10, 0x654, R13 ;  /* 0x000006540a0d7816 */ /* 0x000fe2000000000d */
[----:B-12---:R-:W-:Y:S06]  /*2e20*/  @!P0 BRA `(.L_x_57) ;  /* 0x000000b800008947 */ /* 0x006fec0003800000 */
.L_x_159:
[----:B------:R-:W-:Y:S01]  /*2e30*/  ULEA UR4, UR6, UR37, 0x4 ;  /* 0x0000002506047291 */ /* 0x000fe2000f8e20ff */
[----:B------:R-:W-:Y:S01]  /*2e40*/  SEL R2, R13, R2, !P2 ;  /* 0x000000020d027207 */ /* 0x000fe20005000000 */
[----:B------:R-:W-:Y:S01]  /*2e50*/  UIADD3 UR5, UPT, UPT, UR5, 0x100, URZ ;  /* 0x0000010005057890 */ /* 0x000fe2000fffe0ff */
[----:B-1----:R-:W-:Y:S01]  /*2e60*/  LEA R0, R11, UR37, 0x3 ;  /* 0x000000250b007c11 */ /* 0x002fe2000f8e18ff */
[----:B------:R-:W-:Y:S01]  /*2e70*/  UIADD3 UR4, UPT, UPT, UR4, 0x170, URZ ;  /* 0x0000017004047890 */ /* 0x000fe2000fffe0ff */
[----:B------:R1:W-:Y:S01]  /*2e80*/  @!P2 SYNCS.ARRIVE.TRANS64.RED RZ, [R2+URZ], R5 ;  /* 0x0000000502ffa9a7 */ /* 0x0003e200080004ff */
[----:B------:R-:W-:Y:S01]  /*2e90*/  UIADD3 UR6, UPT, UPT, UR6, 0x1, URZ ;  /* 0x0000000106067890 */ /* 0x000fe2000fffe0ff */
[----:B------:R-:W-:-:S03]  /*2ea0*/  VIADD R3, R3, 0x1 ;  /* 0x0000000103037836 */ /* 0x000fc60000000000 */
[----:B------:R-:W-:Y:S02]  /*2eb0*/  UISETP.NE.AND UP0, UPT, UR6, 0x2, UPT ;  /* 0x000000020600788c */ /* 0x000fe4000bf05270 */
[----:B------:R-:W-:Y:S01]  /*2ec0*/  ISETP.NE.AND P0, PT, R3, 0x2, PT ;  /* 0x000000020300780c */ /* 0x000fe20003f05270 */
[----:B------:R-:W-:Y:S06]  /*2ed0*/  UGETNEXTWORKID.BROADCAST [UR4], [UR5] ;  /* 0x00000000040073ca */ /* 0x000fec0008000100 */
[----:B------:R-:W-:Y:S02]  /*2ee0*/  USEL UR4, URZ, 0x1, UP0 ;  /* 0x00000001ff047887 */ /* 0x000fe40008000000 */
[----:B------:R-:W-:-:S04]  /*2ef0*/  USEL UR6, UR6, URZ, UP0 ;  /* 0x000000ff06067287 */ /* 0x000fc80008000000 */
[----:B------:R-:W-:Y:S02]  /*2f00*/  LOP3.LUT R12, R12, UR4, RZ, 0x3c, !PT ;  /* 0x000000040c0c7c12 */ /* 0x000fe4000f8e3cff */
[----:B-1----:R-:W-:-:S04]  /*2f10*/  SHF.L.U32 R5, R9, 0x1f, RZ ;  /* 0x0000001f09057819 */ /* 0x002fc800000006ff */
[----:B------:R-:W1:Y:S02]  /*2f20*/  SYNCS.PHASECHK.TRANS64.TRYWAIT P1, [R0+URZ+0x100], R5 ;  /* 0x00010005000075a7 */ /* 0x000e6400080211ff */
[----:B-1----:R-:W-:Y:S05]  /*2f30*/  @!P1 BRA `(.L_x_58) ;  /* 0x000000b400d49947 */ /* 0x002fea0003800000 */
.L_x_160:
[----:B------:R-:W-:Y:S01]  /*2f40*/  LEA R4, R11, UR37, 0x4 ;  /* 0x000000250b047c11 */ /* 0x000fe2000f8e20ff */
[----:B-1----:R-:W-:Y:S01]  /*2f50*/  VIADD R0, R0, 0x110 ;  /* 0x0000011000007836 */ /* 0x002fe20000000000 */
[----:B------:R-:W-:Y:S01]  /*2f60*/  SEL R3, R3, RZ, P0 ;  /* 0x000000ff03037207 */ /* 0x000fe20000000000 */
[----:B------:R-:W-:-:S03]  /*2f70*/  VIADD R11, R11, 0x1 ;  /* 0x000000010b0b7836 */ /* 0x000fc60000000000 */
[----:B------:R-:W1:Y:S01]  /*2f80*/  LDS.128 R4, [R4+0x170] ;  /* 0x0001700004047984 */ /* 0x000e620000000c00 */
[----:B------:R-:W-:Y:S02]  /*2f90*/  PRMT R0, RZ, 0x654, R0 ;  /* 0x00000654ff007816 */ /* 0x000fe40000000000 */
[C---:B------:R-:W-:Y:S01]  /*2fa0*/  ISETP.NE.AND P1, PT, R11.reuse, 0x2, PT ;  /* 0x000000020b00780c */ /* 0x040fe20003f25270 */
[----:B------:R-:W-:Y:S01]  /*2fb0*/  @!PT LDS RZ, [RZ] ;  /* 0x00000000fffff984 */ /* 0x000fe20000000800 */
[----:B------:R-:W-:Y:S01]  /*2fc0*/  @!PT LDS RZ, [RZ] ;  /* 0x00000000fffff984 */ /* 0x000fe20000000800 */
[----:B------:R-:W-:Y:S01]  /*2fd0*/  @!PT LDS RZ, [RZ] ;  /* 0x00000000fffff984 */ /* 0x000fe20000000800 */
[----:B------:R-:W-:Y:S01]  /*2fe0*/  @!PT LDS RZ, [RZ] ;  /* 0x00000000fffff984 */ /* 0x000fe20000000800 */
[----:B------:R2:W-:Y:S06]  /*2ff0*/  MEMBAR.ALL.CTA ;  /* 0x0000000000007992 */ /* 0x0005ec0000008000 */
[----:B--2---:R-:W2:Y:S01]  /*3000*/  FENCE.VIEW.ASYNC.S ;  /* 0x00000000000073c6 */ /* 0x004ea20000000000 */
[----:B------:R-:W-:Y:S01]  /*3010*/  SEL R11, R11, RZ, P1 ;  /* 0x000000ff0b0b7207 */ /* 0x000fe20000800000 */
[----:B--2---:R2:W-:Y:S01]  /*3020*/  SYNCS.ARRIVE.TRANS64.RED.A1T0 RZ, [R0+URZ], RZ ;  /* 0x000000ff00ff79a7 */ /* 0x0045e200081004ff */
[----:B-1----:R-:W-:-:S02]  /*3030*/  LOP3.LUT P3, RZ, R6, 0x1, RZ, 0xc0, !PT ;  /* 0x0000000106ff7812 */ /* 0x002fc4000786c0ff */
[----:B------:R-:W-:-:S04]  /*3040*/  SEL R5, RZ, 0x1, P0 ;  /* 0x00000001ff057807 */ /* 0x000fc80000000000 */
[----:B------:R-:W-:Y:S02]  /*3050*/  LOP3.LUT R8, R8, R5, RZ, 0x3c, !PT ;  /* 0x0000000508087212 */ /* 0x000fe400078e3cff */
[----:B--2---:R-:W-:-:S04]  /*3060*/  SEL R0, RZ, 0x1, P1 ;  /* 0x00000001ff007807 */ /* 0x004fc80000800000 */
[----:B------:R-:W-:Y:S01]  /*3070*/  LOP3.LUT R9, R9, R0, RZ, 0x3c, !PT ;  /* 0x0000000009097212 */ /* 0x000fe200078e3cff */
[----:B------:R-:W-:Y:S06]  /*3080*/  @P3 BRA `(.L_x_59) ;  /* 0xfffffffc002c3947 */ /* 0x000fec000383ffff */
[----:B------:R-:W-:Y:S01]  /*3090*/  ULEA UR5, UR6, UR37, 0x3 ;  /* 0x0000002506057291 */ /* 0x000fe2000f8e18ff */
[----:B------:R-:W-:-:S08]  /*30a0*/  SHF.L.U32 R3, R12, 0x1f, RZ ;  /* 0x0000001f0c037819 */ /* 0x000fd000000006ff */
[----:B------:R-:W1:Y:S02]  /*30b0*/  SYNCS.PHASECHK.TRANS64 P0, [UR5+0x110], R3 ;  /* 0x00011003ff0075a7 */ /* 0x000e640008001005 */
[----:B-1----:R-:W-:Y:S05]  /*30c0*/  @P0 BRA `(.L_x_60) ;  /* 0x0000000000080947 */ /* 0x002fea0003800000 */
[----:B------:R-:W1:Y:S02]  /*30d0*/  SYNCS.PHASECHK.TRANS64.TRYWAIT P0, [UR5+0x110], R3 ;  /* 0x00011003ff0075a7 */ /* 0x000e640008001105 */
[----:B-1----:R-:W-:Y:S05]  /*30e0*/  @!P0 BRA `(.L_x_61) ;  /* 0x000000b4007c8947 */ /* 0x002fea0003800000 */
.L_x_60:
[----:B------:R-:W-:-:S04]  /*30f0*/  UIADD3 UR4, UPT, UPT, UR6, 0x1, URZ ;  /* 0x0000000106047890 */ /* 0x000fc8000fffe0ff */
[----:B------:R-:W-:-:S04]  /*3100*/  UISETP.NE.AND UP0, UPT, UR4, 0x2, UPT ;  /* 0x000000020400788c */ /* 0x000fc8000bf05270 */
[----:B------:R-:W-:Y:S02]  /*3110*/  USEL UR7, URZ, 0x1, UP0 ;  /* 0x00000001ff077887 */ /* 0x000fe40008000000 */
[----:B------:R-:W-:-:S04]  /*3120*/  USEL UR4, UR4, URZ, UP0 ;  /* 0x000000ff04047287 */ /* 0x000fc80008000000 */
[----:B------:R-:W-:Y:S01]  /*3130*/  ULEA UR4, UR4, UR37, 0x3 ;  /* 0x0000002504047291 */ /* 0x000fe2000f8e18ff */
[----:B-1----:R-:W-:-:S04]  /*3140*/  LOP3.LUT R3, R12, UR7, RZ, 0x3c, !PT ;  /* 0x000000070c037c12 */ /* 0x002fc8000f8e3cff */
[----:B------:R-:W-:-:S04]  /*3150*/  SHF.L.U32 R0, R3, 0x1f, RZ ;  /* 0x0000001f03007819 */ /* 0x000fc800000006ff */
[----:B------:R-:W1:Y:S02]  /*3160*/  SYNCS.PHASECHK.TRANS64 P0, [UR4+0x110], R0 ;  /* 0x00011000ff0075a7 */ /* 0x000e640008001004 */
[----:B-1----:R-:W-:Y:S05]  /*3170*/  @P0 EXIT ;  /* 0x000000000000094d */ /* 0x002fea0003800000 */
[----:B------:R-:W-:Y:S02]  /*3180*/  SHF.L.U32 R3, R3, 0x1f, RZ ;  /* 0x0000001f03037819 */ /* 0x000fe400000006ff */
[----:B------:R-:W-:-:S07]  /*3190*/  MOV R0, UR4 ;  /* 0x0000000400007c02 */ /* 0x000fce0008000f00 */
.L_x_62:
[----:B-1----:R1:W2:Y:S02]  /*31a0*/  SYNCS.PHASECHK.TRANS64.TRYWAIT P0, [R0+URZ+0x110], R3 ;  /* 0x00011003000075a7 */ /* 0x0022a400080011ff */
[----:B--2---:R-:W-:Y:S05]  /*31b0*/  @!P0 NANOSLEEP.SYNCS 0x989680 ;  /* 0x009896800000895d */ /* 0x004fea0003900000 */
[----:B------:R-:W2:Y:S02]  /*31c0*/  @!P0 SYNCS.PHASECHK.TRANS64 P0, [R0+URZ+0x110], R3 ;  /* 0x00011003000085a7 */ /* 0x000ea400080010ff */
[----:B--2---:R-:W-:Y:S05]  /*31d0*/  @P0 EXIT ;  /* 0x000000000000094d */ /* 0x004fea0003800000 */
[----:B------:R-:W-:Y:S05]  /*31e0*/  BRA `(.L_x_62) ;  /* 0xfffffffc00ec7947 */ /* 0x000fea000383ffff */
.L_x_55:
[----:B------:R-:W-:Y:S05]  /*31f0*/  BRA.U UP4, `(.L_x_63) ;  /* 0x0000001104587547 */ /* 0x000fea000b800000 */
[----:B------:R-:W-:Y:S01]  /*3200*/  UMOV UR6, 0x40 ;  /* 0x0000004000067882 */ /* 0x000fe20000000000 */
[----:B------:R-:W-:Y:S01]  /*3210*/  NOP ;  /* 0x0000000000007918 */ /* 0x000fe20000000000 */
[----:B------:R-:W-:Y:S01]  /*3220*/  ULEA UR6, UR37, UR6, 0x18 ;  /* 0x0000000625067291 */ /* 0x000fe2000f8ec0ff */
[----:B------:R-:W-:Y:S02]  /*3230*/  UMOV UR7, 0x400 ;  /* 0x0000040000077882 */ /* 0x000fe40000000000 */
[----:B------:R-:W-:-:S06]  /*3240*/  ULEA UR37, UR37, UR7, 0x18 ;  /* 0x0000000725257291 */ /* 0x000fcc000f8ec0ff */
[----:B------:R-:W1:Y:S02]  /*3250*/  LDS.U8 R2, [UR6+0x1c] ;  /* 0x00001c06ff027984 */ /* 0x000e640008000000 */
[----:B-1----:R-:W-:-:S13]  /*3260*/  ISETP.NE.AND P0, PT, R2, RZ, PT ;  /* 0x000000ff0200720c */ /* 0x002fda0003f05270 */
[----:B------:R-:W-:Y:S05]  /*3270*/  @P0 BRA `(.L_x_64) ;  /* 0x0000000400080947 */ /* 0x000fea0003800000 */
[----:B------:R-:W-:Y:S02]  /*3280*/  UISETP.NE.U32.AND UP0, UPT, UR5, 0x1, UPT ;  /* 0x000000010500788c */ /* 0x000fe4000bf05070 */
[----:B------:R-:W-:-:S07]  /*3290*/  UIADD3 UR8, UPT, UPT, UR6, 0x8, URZ ;  /* 0x0000000806087890 */ /* 0x000fce000fffe0ff */
[----:B------:R-:W-:Y:S05]  /*32a0*/  BRA.U !UP0, `(.L_x_65) ;  /* 0x00000001089c7547 */ /* 0x000fea000b800000 */
[----:B------:R-:W-:Y:S01]  /*32b0*/  ELECT P0, URZ, PT ;  /* 0x0000000000ff782f */ /* 0x000fe20003800000 */
[----:B------:R-:W-:-:S12]  /*32c0*/  BSSY B0, `(.L_x_65) ;  /* 0x0000025000007945 */ /* 0x000fd80003800000 */
[----:B------:R-:W-:Y:S05]  /*32d0*/  @!P0 BRA `(.L_x_66) ;  /* 0x00000000008c8947 */ /* 0x000fea0003800000 */
[----:B------:R-:W-:-:S05]  /*32e0*/  UMOV UR7, 0x10 ;  /* 0x0000001000077882 */ /* 0x000fca0000000000 */
[----:B------:R-:W-:Y:S04]  /*32f0*/  DEPBAR.LE SB1, 0x36 ;  /* 0x00009d800000791a */ /* 0x000fe80000000000 */
[----:B------:R-:W1:Y:S02]  /*3300*/  UTCATOMSWS.2CTA.FIND_AND_SET.ALIGN UP1, UR7, UR7 ;  /* 0x00000007000775e3 */ /* 0x000e640008220800 */
[----:B-1----:R-:W-:Y:S01]  /*3310*/  MOV R11, UR7 ;  /* 0x00000007000b7c02 */ /* 0x002fe20008000f00 */
[----:B------:R-:W-:Y:S06]  /*3320*/  BRA.U UP1, `(.L_x_67) ;  /* 0x0000000101187547 */ /* 0x000fec000b800000 */
.L_x_68:
[----:B------:R-:W-:Y:S05]  /*3330*/  NANOSLEEP 0x64 ;  /* 0x000000640000795d */ /* 0x000fea0003800000 */
[----:B------:R-:W-:-:S05]  /*3340*/  UMOV UR7, 0x10 ;  /* 0x0000001000077882 */ /* 0x000fca0000000000 */
[----:B------:R-:W-:Y:S04]  /*3350*/  DEPBAR.LE SB1, 0x36 ;  /* 0x00009d800000791a */ /* 0x000fe80000000000 */
[----:B------:R-:W1:Y:S02]  /*3360*/  UTCATOMSWS.2CTA.FIND_AND_SET.ALIGN UP1, UR7, UR7 ;  /* 0x00000007000775e3 */ /* 0x000e640008220800 */
[----:B-1----:R-:W-:Y:S01]  /*3370*/  MOV R11, UR7 ;  /* 0x00000007000b7c02 */ /* 0x002fe20008000f00 */
[----:B------:R-:W-:Y:S05]  /*3380*/  BRA.U !UP1, `(.L_x_68) ;  /* 0xfffffffd09e87547 */ /* 0x000fea000b83ffff */
.L_x_67:
[----:B------:R-:W1:Y:S01]  /*3390*/  LDS R5, [UR6+0x10] ;  /* 0x00001006ff057984 */ /* 0x000e620008000800 */
[----:B------:R-:W-:Y:S01]  /*33a0*/  IMAD.U32 R3, RZ, RZ, UR37 ;  /* 0x00000025ff037e24 */ /* 0x000fe2000f8e00ff */
[----:B------:R-:W-:-:S03]  /*33b0*/  MOV R2, UR4 ;  /* 0x0000000400027c02 */ /* 0x000fc60008000f00 */
[----:B------:R-:W-:Y:S01]  /*33c0*/  VIADD R3, R3, 0x190 ;  /* 0x0000019003037836 */ /* 0x000fe20000000000 */
[----:B-1----:R-:W-:-:S04]  /*33d0*/  SHF.L.U32 R5, R5, 0x1f, RZ ;  /* 0x0000001f05057819 */ /* 0x002fc800000006ff */
[----:B------:R-:W1:Y:S02]  /*33e0*/  SYNCS.PHASECHK.TRANS64.TRYWAIT P0, [UR6+0x8], R5 ;  /* 0x00000805ff0075a7 */ /* 0x000e640008001106 */
[----:B-1----:R-:W-:Y:S05]  /*33f0*/  @P0 BRA `(.L_x_69) ;  /* 0x0000000000080947 */ /* 0x002fea0003800000 */
[----:B------:R-:W1:Y:S02]  /*3400*/  SYNCS.PHASECHK.TRANS64.TRYWAIT P0, [UR6+0x8], R5 ;  /* 0x00000805ff0075a7 */ /* 0x000e640008001106 */
[----:B-1----:R-:W-:Y:S05]  /*3410*/  @!P0 BRA `(.L_x_70) ;  /* 0x000000b000c88947 */ /* 0x002fea0003800000 */
.L_x_69:
[----:B-1----:R-:W-:Y:S01]  /*3420*/  HFMA2 R4, -RZ, RZ, 0, 5.9604644775390625e-08 ;  /* 0x00000001ff047431 */ /* 0x002fe200000001ff */
[----:B------:R-:W-:Y:S01]  /*3430*/  UPRMT UR7, UR4, 0x654, UR8 ;  /* 0x0000065404077896 */ /* 0x000fe20008000008 */
[----:B------:R-:W-:Y:S01]  /*3440*/  IMAD.MOV.U32 R6, RZ, RZ, 0xffff ;  /* 0x0000ffffff067424 */ /* 0x000fe200078e00ff */
[----:B------:R-:W-:Y:S01]  /*3450*/  PRMT R2, R2, 0x654, R3 ;  /* 0x0000065402027816 */ /* 0x000fe20000000003 */
[----:B------:R-:W-:Y:S02]  /*3460*/  IMAD.MOV.U32 R5, RZ, RZ, 0x4 ;  /* 0x00000004ff057424 */ /* 0x000fe400078e00ff */
[----:B------:R-:W-:Y:S01]  /*3470*/  IMAD.SHL.U32 R9, R11, 0x20, RZ ;  /* 0x000000200b097824 */ /* 0x000fe200078e00ff */
[----:B------:R-:W-:Y:S02]  /*3480*/  MOV R3, UR7 ;  /* 0x0000000700037c02 */ /* 0x000fe40008000f00 */
[-C--:B------:R-:W-:Y:S01]  /*3490*/  SHF.L.U32 R7, R6, R11.reuse, RZ ;  /* 0x0000000b06077219 */ /* 0x080fe200000006ff */
[----:B------:R1:W-:Y:S01]  /*34a0*/  SYNCS.ARRIVE.TRANS64.RED RZ, [UR7], R5 ;  /* 0x00000005ffff79a7 */ /* 0x0003e20008000407 */
[----:B------:R-:W-:Y:S01]  /*34b0*/  SHF.L.U32 R6, R4, R11, RZ ;  /* 0x0000000b04067219 */ /* 0x000fe200000006ff */
[----:B------:R1:W-:Y:S04]  /*34c0*/  STS [UR37+0x190], R9 ;  /* 0x00019009ff007988 */ /* 0x0003e80008000825 */
[----:B------:R1:W-:Y:S04]  /*34d0*/  STAS [R2.64], R11 ;  /* 0x0000000b02007dbd */ /* 0x0003e8000c0008ff */
[----:B------:R1:W-:Y:S04]  /*34e0*/  ATOMS.OR RZ, [UR6+0x14], R7 ;  /* 0x00001407ffff798c */ /* 0x0003e8000b000006 */
[----:B------:R1:W-:Y:S04]  /*34f0*/  ATOMS.OR RZ, [UR6+0x18], R6 ;  /* 0x00001806ffff798c */ /* 0x0003e8000b000006 */
[----:B------:R1:W-:Y:S02]  /*3500*/  ATOMS.XOR RZ, [UR6+0x10], R4 ;  /* 0x00001004ffff798c */ /* 0x0003e4000b800006 */
.L_x_66:
[----:B------:R-:W-:Y:S05]  /*3510*/  BSYNC B0 ;  /* 0x0000000000007941 */ /* 0x000fea0003800000 */
.L_x_65:
[----:B------:R-:W-:Y:S05]  /*3520*/  BRA.U UP0, `(.L_x_71) ;  /* 0x00000001006c7547 */ /* 0x000fea000b800000 */
[----:B------:R-:W-:-:S03]  /*3530*/  UMOV UR7, 0xffffffff ;  /* 0xffffffff00077882 */ /* 0x000fc60000000000 */
[----:B------:R-:W-:Y:S05]  /*3540*/  BRA.DIV UR7, `(.L_x_72) ;  /* 0x000000b207947947 */ /* 0x000fea000b800000 */
[----:B------:R-:W-:-:S13]  /*3550*/  ELECT P6, URZ, PT ;  /* 0x0000000000ff782f */ /* 0x000fda00038c0000 */
.L_x_164:
[----:B------:R-:W-:Y:S05]  /*3560*/  @!P6 BRA `(.L_x_71) ;  /* 0x00000000005ce947 */ /* 0x000fea0003800000 */
[----:B-1----:R-:W1:Y:S02]  /*3570*/  LDS R3, [UR6+0x10] ;  /* 0x00001006ff037984 */ /* 0x002e640008000800 */
[----:B-1----:R-:W-:-:S04]  /*3580*/  SHF.L.U32 R3, R3, 0x1f, RZ ;  /* 0x0000001f03037819 */ /* 0x002fc800000006ff */
[----:B------:R-:W1:Y:S02]  /*3590*/  SYNCS.PHASECHK.TRANS64.TRYWAIT P0, [UR6+0x8], R3 ;  /* 0x00000803ff0075a7 */ /* 0x000e640008001106 */
[----:B-1----:R-:W-:Y:S05]  /*35a0*/  @P0 BRA `(.L_x_73) ;  /* 0x0000000000080947 */ /* 0x002fea0003800000 */
[----:B------:R-:W1:Y:S02]  /*35b0*/  SYNCS.PHASECHK.TRANS64.TRYWAIT P0, [UR6+0x8], R3 ;  /* 0x00000803ff0075a7 */ /* 0x000e640008001106 */
[----:B-1----:R-:W-:Y:S05]  /*35c0*/  @!P0 BRA `(.L_x_74) ;  /* 0x000000b000948947 */ /* 0x002fea0003800000 */
.L_x_73:
[----:B------:R-:W2:Y:S01]  /*35d0*/  LDS R5, [UR37+0x190] ;  /* 0x00019025ff057984 */ /* 0x000ea20008000800 */
[----:B-1----:R-:W-:Y:S02]  /*35e0*/  HFMA2 R2, -RZ, RZ, 0, 5.9604644775390625e-08 ;  /* 0x00000001ff027431 */ /* 0x002fe400000001ff */
[----:B------:R-:W-:Y:S01]  /*35f0*/  IMAD.MOV.U32 R3, RZ, RZ, 0xffff ;  /* 0x0000ffffff037424 */ /* 0x000fe200078e00ff */
[----:B------:R-:W-:Y:S01]  /*3600*/  UPRMT UR7, UR4, 0x654, UR8 ;  /* 0x0000065404077896 */ /* 0x000fe20008000008 */
[----:B--2---:R-:W-:-:S03]  /*3610*/  IMAD.SHL.U32 R4, R5, 0x20, RZ ;  /* 0x0000002005047824 */ /* 0x004fc600078e00ff */
[-C--:B------:R-:W-:Y:S02]  /*3620*/  SHF.L.U32 R3, R3, R5.reuse, RZ ;  /* 0x0000000503037219 */ /* 0x080fe400000006ff */
[----:B------:R-:W-:Y:S01]  /*3630*/  SHF.L.U32 R5, R2, R5, RZ ;  /* 0x0000000502057219 */ /* 0x000fe200000006ff */
[----:B------:R2:W-:Y:S04]  /*3640*/  STS [UR37+0x190], R4 ;  /* 0x00019004ff007988 */ /* 0x0005e80008000825 */
[----:B------:R2:W-:Y:S04]  /*3650*/  ATOMS.OR RZ, [UR6+0x14], R3 ;  /* 0x00001403ffff798c */ /* 0x0005e8000b000006 */
[----:B------:R2:W-:Y:S01]  /*3660*/  ATOMS.OR RZ, [UR6+0x18], R5 ;  /* 0x00001805ffff798c */ /* 0x0005e2000b000006 */
[----:B------:R-:W-:Y:S03]  /*3670*/  SYNCS.ARRIVE.TRANS64.RED.A1T0 RZ, [UR7], RZ ;  /* 0x000000ffffff79a7 */ /* 0x000fe60008100407 */
[----:B------:R2:W-:Y:S01]  /*3680*/  ATOMS.XOR RZ, [UR6+0x10], R2 ;  /* 0x00001002ffff798c */ /* 0x0005e2000b800006 */
[----:B------:R-:W-:Y:S05]  /*3690*/  BRA `(.L_x_71) ;  /* 0x0000000000107947 */ /* 0x000fea0003800000 */
.L_x_64:
[----:B------:R-:W-:-:S05]  /*36a0*/  MOV R2, 0xffffffff ;  /* 0xffffffff00027802 */ /* 0x000fca0000000f00 */
[----:B------:R1:W-:Y:S02]  /*36b0*/  STS [UR37+0x190], R2 ;  /* 0x00019002ff007988 */ /* 0x0003e40008000825 */
[----:B-1----:R-:W-:Y:S02]  /*36c0*/  MOV R2, 0x36e0 ;  /* 0x000036e000027802 */ /* 0x002fe40000000f00 */
[----:B-----5:R-:W-:Y:S05]  /*36d0*/  CALL.REL.NOINC `($__internal_1_$__cuda_sm10x_tcgen05_guardrail_trap_phase_invalid_during_alloc) ;  /* 0x000000b400f87944 */ /* 0x020fea0003c00000 */
.L_x_71:
[----:B------:R-:W-:Y:S05]  /*36e0*/  WARPSYNC.ALL ;  /* 0x0000000000007948 */ /* 0x000fea0003800000 */
[----:B------:R-:W3:Y:S01]  /*36f0*/  S2UR UR8, SR_CgaCtaId ;  /* 0x00000000000879c3 */ /* 0x000ee20000008800 */
[----:B------:R-:W-:Y:S01]  /*3700*/  UMOV UR6, 0x400 ;  /* 0x0000040000067882 */ /* 0x000fe20000000000 */
[----:B------:R-:W-:-:S06]  /*3710*/  NOP ;  /* 0x0000000000007918 */ /* 0x000fcc0000000000 */
[----:B------:R-:W-:Y:S06]  /*3720*/  BAR.ARV 0x6, 0xa0 ;  /* 0x0182800000007b1d */ /* 0x000fec0000002000 */
[----:B------:R-:W-:Y:S01]  /*3730*/  LOP3.LUT R0, R0, 0xffff, RZ, 0xc0, !PT ;  /* 0x0000ffff00007812 */ /* 0x000fe200078ec0ff */
[----:B-1----:R-:W-:Y:S01]  /*3740*/  IMAD.MOV.U32 R9, RZ, RZ, 0x1 ;  /* 0x00000001ff097424 */ /* 0x002fe200078e00ff */
[----:B------:R-:W-:Y:S01]  /*3750*/  LOP3.LUT R8, R8, 0xffff, RZ, 0xc0, !PT ;  /* 0x0000ffff08087812 */ /* 0x000fe200078ec0ff */
[----:B------:R-:W-:Y:S01]  /*3760*/  UMOV UR22, URZ ;  /* 0x000000ff00167c82 */ /* 0x000fe20008000000 */
[----:B------:R-:W-:Y:S01]  /*3770*/  R2UR UR12, R0 ;  /* 0x00000000000c72ca */ /* 0x000fe200000e0000 */
[----:B------:R-:W-:Y:S01]  /*3780*/  UMOV UR21, URZ ;  /* 0x000000ff00157c82 */ /* 0x000fe20008000000 */
[----:B------:R-:W-:Y:S01]  /*3790*/  R2UR UR13, R8 ;  /* 0x00000000080d72ca */ /* 0x000fe200000e0000 */
[----:B------:R-:W-:Y:S01]  /*37a0*/  IMAD.MOV.U32 R8, RZ, RZ, RZ ;  /* 0x000000ffff087224 */ /* 0x000fe200078e00ff */
[----:B------:R-:W-:Y:S01]  /*37b0*/  UMOV UR20, URZ ;  /* 0x000000ff00147c82 */ /* 0x000fe20008000000 */
[----:B------:R-:W-:-:S02]  /*37c0*/  UISETP.NE.AND UP2, UPT, UR5, URZ, UPT ;  /* 0x000000ff0500728c */ /* 0x000fc4000bf45270 */
[----:B---3--:R-:W-:Y:S01]  /*37d0*/  ULEA UR8, UR8, UR6, 0x18 ;  /* 0x0000000608087291 */ /* 0x008fe2000f8ec0ff */
[----:B------:R-:W1:Y:S03]  /*37e0*/  LDCU UR6, c[0x0][0x38c] ;  /* 0x00007180ff0677ac */ /* 0x000e660008000800 */
[----:B------:R-:W-:Y:S02]  /*37f0*/  UIADD3 UR14, UPT, UPT, UR8, 0xc400, URZ ;  /* 0x0000c400080e7890 */ /* 0x000fe4000fffe0ff */
[----:B------:R-:W-:-:S03]  /*3800*/  UIADD3 UR15, UPT, UPT, UR8, 0x22400, URZ ;  /* 0x00022400080f7890 */ /* 0x000fc6000fffe0ff */
[----:B--2---:R-:W2:Y:S01]  /*3810*/  LDS R2, [UR8+0x190] ;  /* 0x00019008ff027984 */ /* 0x004ea20008000800 */
[----:B------:R-:W-:Y:S02]  /*3820*/  USHF.R.U32.HI UR14, URZ, 0x4, UR14 ;  /* 0x00000004ff0e7899 */ /* 0x000fe4000801160e */
[----:B------:R-:W-:Y:S02]  /*3830*/  USHF.R.U32.HI UR15, URZ, 0x4, UR15 ;  /* 0x00000004ff0f7899 */ /* 0x000fe4000801160f */
[----:B------:R-:W-:Y:S02]  /*3840*/  ULOP3.LUT UR14, UR14, 0x3fff, URZ, 0xc0, !UPT ;  /* 0x00003fff0e0e7892 */ /* 0x000fe4000f8ec0ff */
[----:B------:R-:W-:Y:S02]  /*3850*/  ULOP3.LUT UR15, UR15, 0x3fff, URZ, 0xc0, !UPT ;  /* 0x00003fff0f0f7892 */ /* 0x000fe4000f8ec0ff */
[----:B------:R-:W-:Y:S02]  /*3860*/  ULOP3.LUT UR14, UR14, 0x10000, URZ, 0xfc, !UPT ;  /* 0x000100000e0e7892 */ /* 0x000fe4000f8efcff */
[----:B-1----:R-:W-:-:S02]  /*3870*/  UIADD3 UR6, UPT, UPT, UR6, 0x3f, URZ ;  /* 0x0000003f06067890 */ /* 0x002fc4000fffe0ff */
[----:B------:R-:W-:Y:S02]  /*3880*/  ULOP3.LUT UR15, UR15, 0x10000, URZ, 0xfc, !UPT ;  /* 0x000100000f0f7892 */ /* 0x000fe4000f8efcff */
[----:B------:R-:W-:Y:S01]  /*3890*/  USHF.R.S32.HI UR7, URZ, 0x1f, UR6 ;  /* 0x0000001fff077899 */ /* 0x000fe20008011406 */
[----:B------:R-:W-:Y:S01]  /*38a0*/  UMOV UR28, 0x0 ;  /* 0x00000000001c7882 */ /* 0x000fe20000000000 */
[----:B------:R-:W-:Y:S02]  /*38b0*/  UMOV UR29, 0x10400010 ;  /* 0x10400010001d7882 */ /* 0x000fe40000000000 */
[----:B------:R-:W-:Y:S01]  /*38c0*/  ULEA.HI UR7, UR7, UR6, URZ, 0x6 ;  /* 0x0000000607077291 */ /* 0x000fe2000f8f30ff */
[----:B------:R-:W-:Y:S01]  /*38d0*/  UMOV UR26, 0x0 ;  /* 0x00000000001a7882 */ /* 0x000fe20000000000 */
[----:B------:R-:W-:Y:S02]  /*38e0*/  UMOV UR27, 0x10400010 ;  /* 0x10400010001b7882 */ /* 0x000fe40000000000 */
[----:B------:R-:W-:-:S04]  /*38f0*/  USHF.R.S32.HI UR7, URZ, 0x6, UR7 ;  /* 0x00000006ff077899 */ /* 0x000fc80008011407 */
[----:B------:R-:W-:-:S04]  /*3900*/  UISETP.LT.AND UP0, UPT, UR7, 0x1, UPT ;  /* 0x000000010700788c */ /* 0x000fc8000bf01270 */
[----:B------:R-:W-:Y:S01]  /*3910*/  USEL UR23, UR7, 0x1, !UP0 ;  /* 0x0000000107177887 */ /* 0x000fe2000c000000 */
[----:B--2---:R-:W-:Y:S02]  /*3920*/  R2UR UR24, R2 ;  /* 0x00000000021872ca */ /* 0x004fe400000e0000 */
[----:B------:R-:W-:-:S13]  /*3930*/  CS2R R2, SRZ ;  /* 0x0000000000027805 */ /* 0x000fda000001ff00 */
.L_x_82:
[C---:B------:R-:W-:Y:S02]  /*3940*/  LEA R0, R8.reuse, UR8, 0x3 ;  /* 0x0000000808007c11 */ /* 0x040fe4000f8e18ff */
[----:B------:R-:W-:Y:S02]  /*3950*/  SHF.L.U32 R5, R3, 0x1f, RZ ;  /* 0x0000001f03057819 */ /* 0x000fe400000006ff */
[----:B------:R-:W-:Y:S02]  /*3960*/  LEA R4, R8, UR8, 0x4 ;  /* 0x0000000808047c11 */ /* 0x000fe4000f8e20ff */
[----:B------:R-:W1:Y:S02]  /*3970*/  SYNCS.PHASECHK.TRANS64.TRYWAIT P0, [R0+URZ+0x100], R5 ;  /* 0x00010005000075a7 */ /* 0x000e6400080011ff */
[----:B-1-34-:R-:W-:Y:S05]  /*3980*/  @!P0 BRA `(.L_x_75) ;  /* 0x000000ac00bc8947 */ /* 0x01afea0003800000 */
.L_x_165:
[----:B-1----:R-:W1:Y:S01]  /*3990*/  LDS.128 R4, [R4+0x170] ;  /* 0x0001700004047984 */ /* 0x002e620000000c00 */
[----:B------:R-:W-:Y:S02]  /*39a0*/  VIADD R0, R0, 0x110 ;  /* 0x0000011000007836 */ /* 0x000fe40000000000 */
[----:B------:R-:W-:Y:S01]  /*39b0*/  VIADD R8, R8, 0x1 ;  /* 0x0000000108087836 */ /* 0x000fe20000000000 */
[----:B------:R-:W-:Y:S01]  /*39c0*/  @!PT LDS RZ, [RZ] ;  /* 0x00000000fffff984 */ /* 0x000fe20000000800 */
[----:B------:R-:W-:Y:S01]  /*39d0*/  @!PT LDS RZ, [RZ] ;  /* 0x00000000fffff984 */ /* 0x000fe20000000800 */
[----:B------:R-:W-:Y:S01]  /*39e0*/  @!PT LDS RZ, [RZ] ;  /* 0x00000000fffff984 */ /* 0x000fe20000000800 */
[----:B------:R-:W-:Y:S01]  /*39f0*/  @!PT LDS RZ, [RZ] ;  /* 0x00000000fffff984 */ /* 0x000fe20000000800 */
[----:B------:R2:W-:Y:S06]  /*3a00*/  MEMBAR.ALL.CTA ;  /* 0x0000000000007992 */ /* 0x0005ec0000008000 */
[----:B--2---:R-:W2:Y:S01]  /*3a10*/  FENCE.VIEW.ASYNC.S ;  /* 0x00000000000073c6 */ /* 0x004ea20000000000 */
[----:B------:R-:W-:-:S04]  /*3a20*/  PRMT R0, RZ, 0x654, R0 ;  /* 0x00000654ff007816 */ /* 0x000fc80000000000 */
[----:B--2---:R2:W-:Y:S01]  /*3a30*/  SYNCS.ARRIVE.TRANS64.RED.A1T0 RZ, [R0+URZ], RZ ;  /* 0x000000ff00ff79a7 */ /* 0x0045e200081004ff */
[----:B-1----:R-:W-:Y:S01]  /*3a40*/  LOP3.LUT P1, RZ, R6, 0x1, RZ, 0xc0, !PT ;  /* 0x0000000106ff7812 */ /* 0x002fe2000782c0ff */
[----:B--2---:R-:W-:-:S12]  /*3a50*/  BRA.U UP2, `(.L_x_76) ;  /* 0x0000000102e07547 */ /* 0x004fd8000b800000 */
[----:B------:R-:W1:Y:S01]  /*3a60*/  LDCU UR6, c[0x0][0x38c] ;  /* 0x00007180ff0677ac */ /* 0x000e620008000800 */
[----:B------:R-:W-:Y:S02]  /*3a70*/  PLOP3.LUT P2, PT, PT, PT, PT, 0x80, 0x8 ;  /* 0x000000000008781c */ /* 0x000fe40003f4f070 */
[----:B------:R-:W-:Y:S01]  /*3a80*/  SHF.L.U32 R5, R9, 0x1f, RZ ;  /* 0x0000001f09057819 */ /* 0x000fe200000006ff */
[----:B------:R-:W-:Y:S02]  /*3a90*/  ULEA UR10, UR22, UR8, 0x3 ;  /* 0x00000008160a7291 */ /* 0x000fe4000f8e18ff */
[----:B------:R-:W-:Y:S02]  /*3aa0*/  ULEA UR11, UR22, UR24, 0x8 ;  /* 0x00000018160b7291 */ /* 0x000fe4000f8e40ff */
[----:B-1----:R-:W-:-:S06]  /*3ab0*/  UISETP.GE.AND UP0, UPT, UR6, 0x1, UPT ;  /* 0x000000010600788c */ /* 0x002fcc000bf06270 */
[----:B------:R-:W-:-:S05]  /*3ac0*/  PLOP3.LUT P0, PT, PT, PT, UP0, 0x80, 0x8 ;  /* 0x000000000008781c */ /* 0x000fca0003f0f008 */
[----:B------:R-:W-:-:S08]  /*3ad0*/  @UP0 ULEA UR6, UR21, UR8, 0x3 ;  /* 0x0000000815060291 */ /* 0x000fd0000f8e18ff */
[----:B------:R-:W-:-:S04]  /*3ae0*/  @P0 SHF.L.U32 R0, R2, 0x1f, RZ ;  /* 0x0000001f02000819 */ /* 0x000fc800000006ff */
[----:B------:R1:W2:Y:S01]  /*3af0*/  @P0 SYNCS.PHASECHK.TRANS64.TRYWAIT P2, [UR6], R0 ;  /* 0x00000000ff0005a7 */ /* 0x0002a20008041106 */
[----:B------:R-:W3:Y:S02]  /*3b00*/  SYNCS.PHASECHK.TRANS64.TRYWAIT P0, [UR10+0x130], R5 ;  /* 0x00013005ff0075a7 */ /* 0x000ee4000800110a */
[----:B-123--:R-:W-:Y:S05]  /*3b10*/  @!P0 BRA `(.L_x_77) ;  /* 0x000000ac006c8947 */ /* 0x00efea0003800000 */
.L_x_167:
[----:B------:R-:W-:Y:S01]  /*3b20*/  UMOV UR19, UR20 ;  /* 0x0000001400137c82 */ /* 0x000fe20008000000 */
[----:B------:R-:W-:Y:S05]  /*3b30*/  BRA.U !UP0, `(.L_x_78) ;  /* 0x0000000108987547 */ /* 0x000fea000b800000 */
[----:B------:R-:W-:Y:S02]  /*3b40*/  UIADD3 UR19, UPT, UPT, UR23, UR20, URZ ;  /* 0x0000001417137290 */ /* 0x000fe4000fffe0ff */
[----:B------:R-:W-:Y:S01]  /*3b50*/  UPLOP3.LUT UP3, UPT, UPT, UPT, UPT, 0x40, 0x4 ;  /* 0x000000000004789c */ /* 0x000fe20003f6e870 */
[----:B------:R-:W-:Y:S01]  /*3b60*/  UMOV UR18, UR7 ;  /* 0x0000000700127c82 */ /* 0x000fe20008000000 */
[----:B------:R-:W-:-:S09]  /*3b70*/  UMOV UR17, UR21 ;  /* 0x0000001500117c82 */ /* 0x000fd20008000000 */
.L_x_81:
[----:B--2---:R-:W-:Y:S01]  /*3b80*/  ULEA UR9, UR17, UR8, 0x3 ;  /* 0x0000000811097291 */ /* 0x004fe2000f8e18ff */
[----:B---3--:R-:W-:Y:S11]  /*3b90*/  @P2 BRA `(.L_x_79) ;  /* 0x00000000000c2947 */ /* 0x008ff60003800000 */
[----:B-1----:R-:W-:Y:S04]  /*3ba0*/  SHF.L.U32 R5, R2, 0x1f, RZ ;  /* 0x0000001f02057819 */ /* 0x002fe800000006ff */
[----:B------:R-:W1:Y:S02]  /*3bb0*/  SYNCS.PHASECHK.TRANS64.TRYWAIT P0, [UR9], R5 ;  /* 0x00000005ff0075a7 */ /* 0x000e640008001109 */
[----:B-1----:R-:W-:Y:S05]  /*3bc0*/  @!P0 BRA `(.L_x_80) ;  /* 0x000000ac00588947 */ /* 0x002fea0003800000 */
.L_x_79:
[----:B------:R-:W-:Y:S01]  /*3bd0*/  UISETP.NE.AND UP0, UPT, UR18, 0x1, UPT ;  /* 0x000000011200788c */ /* 0x000fe2000bf05270 */
[----:B------:R-:W-:Y:S01]  /*3be0*/  PLOP3.LUT P2, PT, PT, PT, PT, 0x80, 0x8 ;  /* 0x000000000008781c */ /* 0x000fe20003f4f070 */
[----:B------:R-:W-:Y:S02]  /*3bf0*/  UIADD3 UR21, UPT, UPT, UR17, 0x1, URZ ;  /* 0x0000000111157890 */ /* 0x000fe4000fffe0ff */
[----:B------:R-:W-:Y:S02]  /*3c00*/  ULEA UR30, UR17, UR15, 0x9 ;  /* 0x0000000f111e7291 */ /* 0x000fe4000f8e48ff */
[----:B------:R-:W-:Y:S01]  /*3c10*/  UISETP.NE.AND UP1, UPT, UR21, 0xb, UPT ;  /* 0x0000000b1500788c */ /* 0x000fe2000bf25270 */
[----:B------:R-:W-:Y:S01]  /*3c20*/  PLOP3.LUT P0, PT, PT, PT, UP0, 0x80, 0x8 ;  /* 0x000000000008781c */ /* 0x000fe20003f0f008 */
[----:B------:R-:W-:Y:S02]  /*3c30*/  ULEA UR32, UR17, UR14, 0x9 ;  /* 0x0000000e11207291 */ /* 0x000fe4000f8e48ff */
[----:B------:R-:W-:Y:S02]  /*3c40*/  USEL UR16, URZ, 0x1, UP1 ;  /* 0x00000001ff107887 */ /* 0x000fe40008800000 */
[----:B------:R-:W-:Y:S02]  /*3c50*/  USEL UR21, UR21, URZ, UP1 ;  /* 0x000000ff15157287 */ /* 0x000fe40008800000 */
[----:B------:R-:W-:Y:S02]  /*3c60*/  UIADD3 UR36, UPT, UPT, UR30, 0x2, URZ ;  /* 0x000000021e247890 */ /* 0x000fe4000fffe0ff */
[----:B------:R-:W-:Y:S01]  /*3c70*/  @UP0 ULEA UR6, UR21, UR8, 0x3 ;  /* 0x0000000815060291 */ /* 0x000fe2000f8e18ff */
[----:B------:R-:W-:Y:S01]  /*3c80*/  LOP3.LUT R2, R2, UR16, RZ, 0x3c, !PT ;  /* 0x0000001002027c12 */ /* 0x000fe2000f8e3cff */
[----:B------:R-:W-:Y:S02]  /*3c90*/  UIADD3 UR34, UPT, UPT, UR32, 0x2, URZ ;  /* 0x0000000220227890 */ /* 0x000fe4000fffe0ff */
[----:B------:R-:W-:Y:S01]  /*3ca0*/  UIADD3 UR9, UPT, UPT, UR9, 0x58, URZ ;  /* 0x0000005809097890 */ /* 0x000fe2000fffe0ff */
[----:B-1----:R-:W-:Y:S01]  /*3cb0*/  @P0 SHF.L.U32 R0, R2, 0x1f, RZ ;  /* 0x0000001f02000819 */ /* 0x002fe200000006ff */
[----:B------:R-:W-:Y:S01]  /*3cc0*/  UMOV UR31, 0x80004020 ;  /* 0x80004020001f7882 */ /* 0x000fe20000000000 */
[----:B------:R-:W-:Y:S01]  /*3cd0*/  UMOV UR33, 0x80004020 ;  /* 0x8000402000217882 */ /* 0x000fe20000000000 */
[----:B------:R-:W-:Y:S01]  /*3ce0*/  UMOV UR37, 0x80004020 ;  /* 0x8000402000257882 */ /* 0x000fe20000000000 */
[----:B------:R2:W3:Y:S01]  /*3cf0*/  @P0 SYNCS.PHASECHK.TRANS64.TRYWAIT P2, [UR6], R0 ;  /* 0x00000000ff0005a7 */ /* 0x0004e20008041106 */
[----:B------:R-:W-:Y:S01]  /*3d00*/  UIADD3 UR20, UPT, UPT, UR20, 0x1, URZ ;  /* 0x0000000114147890 */ /* 0x000fe2000fffe0ff */
[----:B------:R2:W-:Y:S01]  /*3d10*/  UTCQMMA.2CTA gdesc[UR32], gdesc[UR30], tmem[UR11], tmem[UR28], idesc[UR29], UP3 ;  /* 0x00ff1c1e200075ea */ /* 0x0005e20009a0030b */
[----:B------:R-:W-:Y:S02]  /*3d20*/  UIADD3 UR18, UPT, UPT, UR18, -0x1, URZ ;  /* 0xffffffff12127890 */ /* 0x000fe4000fffe0ff */
[----:B------:R-:W-:Y:S02]  /*3d30*/  UISETP.NE.AND UP0, UPT, UR20, UR19, UPT ;  /* 0x000000131400728c */ /* 0x000fe4000bf05270 */
[----:B------:R-:W-:Y:S01]  /*3d40*/  UPLOP3.LUT UP3, UPT, UPT, UPT, UPT, 0x80, 0x8 ;  /* 0x000000000008789c */ /* 0x000fe20003f6f070 */
[----:B------:R-:W-:Y:S01]  /*3d50*/  UMOV UR35, 0x80004020 ;  /* 0x8000402000237882 */ /* 0x000fe20000000000 */
[----:B------:R-:W-:Y:S01]  /*3d60*/  UMOV UR17, UR21 ;  /* 0x0000001500117c82 */ /* 0x000fe20008000000 */
[----:B------:R2:W-:Y:S01]  /*3d70*/  UTCQMMA.2CTA gdesc[UR34], gdesc[UR36], tmem[UR11], tmem[UR26], idesc[UR27], UPT ;  /* 0x00ff1a24220075ea */ /* 0x0005e2000ba0030b */
[----:B------:R2:W-:Y:S03]  /*3d80*/  UTCBAR.2CTA.MULTICAST [UR9], URZ, UR13 ;  /* 0x000000ff090073e9 */ /* 0x0005e6000820080d */
[----:B------:R-:W-:Y:S05]  /*3d90*/  BRA.U UP0, `(.L_x_81) ;  /* 0xfffffffd00787547 */ /* 0x000fea000b83ffff */
.L_x_78:
[----:B------:R-:W-:Y:S01]  /*3da0*/  UIADD3 UR10, UPT, UPT, UR10, 0x120, URZ ;  /* 0x000001200a0a7890 */ /* 0x000fe2000fffe0ff */
[----:B------:R-:W-:-:S08]  /*3db0*/  UMOV UR20, UR19 ;  /* 0x0000001300147c82 */ /* 0x000fd00008000000 */
[----:B------:R4:W-:Y:S01]  /*3dc0*/  UTCBAR.2CTA.MULTICAST [UR10], URZ, UR12 ;  /* 0x000000ff0a0073e9 */ /* 0x0009e2000820080c */
[----:B------:R-:W-:Y:S02]  /*3dd0*/  NOP ;  /* 0x0000000000007918 */ /* 0x000fe40000000000 */
.L_x_76:
[----:B------:R-:W-:Y:S01]  /*3de0*/  UIADD3 UR22, UPT, UPT, UR22, 0x1, URZ ;  /* 0x0000000116167890 */ /* 0x000fe2000fffe0ff */
[----:B------:R-:W-:-:S03]  /*3df0*/  ISETP.NE.AND P0, PT, R8, 0x2, PT ;  /* 0x000000020800780c */ /* 0x000fc60003f05270 */
[----:B------:R-:W-:Y:S01]  /*3e00*/  UISETP.NE.AND UP0, UPT, UR22, 0x2, UPT ;  /* 0x000000021600788c */ /* 0x000fe2000bf05270 */
[----:B-12---:R-:W-:Y:S02]  /*3e10*/  SEL R0, RZ, 0x1, P0 ;  /* 0x00000001ff007807 */ /* 0x006fe40000000000 */
[----:B------:R-:W-:Y:S01]  /*3e20*/  SEL R8, R8, RZ, P0 ;  /* 0x000000ff08087207 */ /* 0x000fe20000000000 */
[----:B------:R-:W-:Y:S01]  /*3e30*/  USEL UR6, URZ, 0x1, UP0 ;  /* 0x00000001ff067887 */ /* 0x000fe20008000000 */
[----:B------:R-:W-:Y:S01]  /*3e40*/  LOP3.LUT R3, R3, R0, RZ, 0x3c, !PT ;  /* 0x0000000003037212 */ /* 0x000fe200078e3cff */
[----:B------:R-:W-:-:S04]  /*3e50*/  USEL UR22, UR22, URZ, UP0 ;  /* 0x000000ff16167287 */ /* 0x000fc80008000000 */
[----:B------:R-:W-:Y:S01]  /*3e60*/  LOP3.LUT R9, R9, UR6, RZ, 0x3c, !PT ;  /* 0x0000000609097c12 */ /* 0x000fe2000f8e3cff */
[----:B------:R-:W-:Y:S07]  /*3e70*/  @P1 BRA `(.L_x_82) ;  /* 0xfffffff800b01947 */ /* 0x000fee000383ffff */
[----:B------:R-:W1:Y:S01]  /*3e80*/  S2UR UR6, SR_CgaCtaId ;  /* 0x00000000000679c3 */ /* 0x000e620000008800 */
[----:B------:R-:W-:Y:S01]  /*3e90*/  ELECT P0, URZ, PT ;  /* 0x0000000000ff782f */ /* 0x000fe20003800000 */
[----:B------:R-:W-:Y:S01]  /*3ea0*/  HFMA2 R0, -RZ, RZ, 0, 5.9604644775390625e-08 ;  /* 0x00000001ff007431 */ /* 0x000fe200000001ff */
[----:B------:R-:W-:-:S05]  /*3eb0*/  UMOV UR7, 0x40 ;  /* 0x0000004000077882 */ /* 0x000fca0000000000 */
[----:B------:R-:W-:Y:S01]  /*3ec0*/  UVIRTCOUNT.DEALLOC.SMPOOL 0x80 ;  /* 0x000000800000784c */ /* 0x000fe20000000000 */
[----:B------:R-:W-:Y:S02]  /*3ed0*/  UISETP.NE.AND UP0, UPT, UR5, URZ, UPT ;  /* 0x000000ff0500728c */ /* 0x000fe4000bf05270 */
[----:B-1----:R-:W-:-:S09]  /*3ee0*/  ULEA UR6, UR6, UR7, 0x18 ;  /* 0x0000000706067291 */ /* 0x002fd2000f8ec0ff */
[----:B------:R1:W-:Y:S01]  /*3ef0*/  @P0 STS.U8 [UR6+0x1c], R0 ;  /* 0x00001c00ff000988 */ /* 0x0003e20008000006 */
[----:B------:R-:W-:Y:S05]  /*3f00*/  BRA.U UP0, `(.L_x_83) ;  /* 0x0000000100587547 */ /* 0x000fea000b800000 */
[----:B------:R-:W-:Y:S01]  /*3f10*/  UIADD3 UR7, UPT, UPT, UR8, 0x130, URZ ;  /* 0x0000013008077890 */ /* 0x000fe2000fffe0ff */
[----:B------:R-:W-:-:S03]  /*3f20*/  SHF.L.U32 R3, R9, 0x1f, RZ ;  /* 0x0000001f09037819 */ /* 0x000fc600000006ff */
[----:B------:R-:W-:-:S09]  /*3f30*/  ULEA UR5, UR22, UR7, 0x3 ;  /* 0x0000000716057291 */ /* 0x000fd2000f8e18ff */
[----:B------:R-:W2:Y:S02]  /*3f40*/  SYNCS.PHASECHK.TRANS64.TRYWAIT P0, [UR5], R3 ;  /* 0x00000003ff0075a7 */ /* 0x000ea40008001105 */
[----:B--2---:R-:W-:Y:S05]  /*3f50*/  @!P0 BRA `(.L_x_84) ;  /* 0x000000a8008c8947 */ /* 0x004fea0003800000 */
.L_x_170:
[----:B------:R-:W-:-:S04]  /*3f60*/  UIADD3 UR9, UPT, UPT, UR22, 0x1, URZ ;  /* 0x0000000116097890 */ /* 0x000fc8000fffe0ff */
[----:B------:R-:W-:-:S04]  /*3f70*/  UISETP.NE.AND UP1, UPT, UR9, 0x2, UPT ;  /* 0x000000020900788c */ /* 0x000fc8000bf25270 */
[----:B------:R-:W-:Y:S02]  /*3f80*/  USEL UR5, URZ, 0x1, UP1 ;  /* 0x00000001ff057887 */ /* 0x000fe40008800000 */
[----:B------:R-:W-:-:S04]  /*3f90*/  USEL UR9, UR9, URZ, UP1 ;  /* 0x000000ff09097287 */ /* 0x000fc80008800000 */
[----:B------:R-:W-:Y:S01]  /*3fa0*/  ULEA UR9, UR9, UR7, 0x3 ;  /* 0x0000000709097291 */ /* 0x000fe2000f8e18ff */
[----:B-1----:R-:W-:-:S04]  /*3fb0*/  LOP3.LUT R3, R9, UR5, RZ, 0x3c, !PT ;  /* 0x0000000509037c12 */ /* 0x002fc8000f8e3cff */
[----:B------:R-:W-:Y:S01]  /*3fc0*/  SHF.L.U32 R3, R3, 0x1f, RZ ;  /* 0x0000001f03037819 */ /* 0x000fe200000006ff */
[----:B------:R-:W-:-:S04]  /*3fd0*/  IMAD.U32 R0, RZ, RZ, UR9 ;  /* 0x00000009ff007e24 */ /* 0x000fc8000f8e00ff */
[----:B------:R1:W2:Y:S03]  /*3fe0*/  SYNCS.PHASECHK.TRANS64.TRYWAIT P0, [R0+URZ], R3 ;  /* 0x00000003000075a7 */ /* 0x0002a600080011ff */
[----:B--2---:R-:W-:Y:S05]  /*3ff0*/  @!P0 NANOSLEEP.SYNCS 0x989680 ;  /* 0x009896800000895d */ /* 0x004fea0003900000 */
[----:B------:R-:W2:Y:S02]  /*4000*/  @!P0 SYNCS.PHASECHK.TRANS64 P0, [R0+URZ], R3 ;  /* 0x00000003000085a7 */ /* 0x000ea400080010ff */
[----:B--2---:R-:W-:Y:S05]  /*4010*/  @P0 BRA `(.L_x_85) ;  /* 0x0000000000200947 */ /* 0x004fea0003800000 */
.L_x_86:
[----:B--2---:R2:W1:Y:S02]  /*4020*/  SYNCS.PHASECHK.TRANS64.TRYWAIT P0, [R0+URZ], R3 ;  /* 0x00000003000075a7 */ /* 0x00446400080011ff */
[----:B-1----:R-:W-:Y:S05]  /*4030*/  @!P0 NANOSLEEP.SYNCS 0x989680 ;  /* 0x009896800000895d */ /* 0x002fea0003900000 */
[----:B------:R-:W1:Y:S02]  /*4040*/  @!P0 SYNCS.PHASECHK.TRANS64 P0, [R0+URZ], R3 ;  /* 0x00000003000085a7 */ /* 0x000e6400080010ff */
[----:B-1----:R-:W-:Y:S05]  /*4050*/  @!P0 BRA `(.L_x_86) ;  /* 0xfffffffc00f08947 */ /* 0x002fea000383ffff */
[----:B------:R-:W-:Y:S05]  /*4060*/  BRA `(.L_x_85) ;  /* 0x00000000000c7947 */ /* 0x000fea0003800000 */
.L_x_83:
[----:B------:R-:W-:-:S04]  /*4070*/  UIADD3 UR5, UPT, UPT, UR8, 0x160, URZ ;  /* 0x0000016008057890 */ /* 0x000fc8000fffe0ff */
[----:B------:R-:W-:-:S09]  /*4080*/  UPRMT UR5, UR4, 0x654, UR5 ;  /* 0x0000065404057896 */ /* 0x000fd20008000005 */
[----:B------:R-:W-:Y:S03]  /*4090*/  SYNCS.ARRIVE.TRANS64.RED.A1T0 RZ, [UR5], RZ ;  /* 0x000000ffffff79a7 */ /* 0x000fe60008100405 */
.L_x_85:
[----:B-12---:R-:W-:Y:S01]  /*40a0*/  SHF.L.U32 R3, RZ, 0x1f, RZ ;  /* 0x0000001fff037819 */ /* 0x006fe200000006ff */
[----:B------:R-:W-:Y:S01]  /*40b0*/  UIADD3 UR5, UPT, UPT, UR8, 0x160, URZ ;  /* 0x0000016008057890 */ /* 0x000fe2000fffe0ff */
[----:B------:R-:W-:Y:S02]  /*40c0*/  PLOP3.LUT P0, PT, PT, PT, UP0, 0x80, 0x8 ;  /* 0x000000000008781c */ /* 0x000fe40003f0f008 */
[----:B------:R-:W1:Y:S02]  /*40d0*/  SYNCS.PHASECHK.TRANS64.TRYWAIT P1, [UR8+0x160], R3 ;  /* 0x00016003ff0075a7 */ /* 0x000e640008021108 */
[----:B-1----:R-:W-:Y:S09]  /*40e0*/  @!P1 BRA `(.L_x_87) ;  /* 0x000000a800409947 */ /* 0x002ff20003800000 */
.L_x_172:
[----:B------:R-:W-:Y:S01]  /*40f0*/  @!UP0 UPRMT UR5, UR4, 0x654, UR5 ;  /* 0x0000065404058896 */ /* 0x000fe20008000005 */
[----:B------:R-:W-:Y:S02]  /*4100*/  UMOV UR8, 0xffff ;  /* 0x0000ffff00087882 */ /* 0x000fe40000000000 */
[----:B------:R-:W-:-:S06]  /*4110*/  UMOV UR4, 0x1 ;  /* 0x0000000100047882 */ /* 0x000fcc0000000000 */
[----:B------:R-:W-:Y:S01]  /*4120*/  @!P0 SYNCS.ARRIVE.TRANS64.RED.A1T0 RZ, [UR5], RZ ;  /* 0x000000ffffff89a7 */ /* 0x000fe20008100405 */
[----:B------:R-:W-:Y:S01]  /*4130*/  NOP ;  /* 0x0000000000007918 */ /* 0x000fe20000000000 */
[----:B-1----:R-:W1:Y:S01]  /*4140*/  LDS R0, [UR6+0x14] ;  /* 0x00001406ff007984 */ /* 0x002e620008000800 */
[----:B------:R-:W-:-:S04]  /*4150*/  ULOP3.LUT UR5, UR24, 0xffff, URZ, 0xc0, !UPT ;  /* 0x0000ffff18057892 */ /* 0x000fc8000f8ec0ff */
[----:B------:R-:W-:-:S04]  /*4160*/  USHF.R.U32.HI UR5, URZ, 0x5, UR5 ;  /* 0x00000005ff057899 */ /* 0x000fc80008011605 */
[----:B------:R-:W-:Y:S02]  /*4170*/  USHF.L.U32 UR8, UR8, UR5, URZ ;  /* 0x0000000508087299 */ /* 0x000fe400080006ff */
[----:B------:R-:W-:-:S04]  /*4180*/  USHF.L.U32 UR4, UR4, UR5, URZ ;  /* 0x0000000504047299 */ /* 0x000fc800080006ff */
[----:B-1----:R-:W-:-:S04]  /*4190*/  LOP3.LUT R0, R0, UR8, RZ, 0xc0, !PT ;  /* 0x0000000800007c12 */ /* 0x002fc8000f8ec0ff */
[----:B------:R-:W-:-:S13]  /*41a0*/  ISETP.NE.AND P0, PT, R0, UR8, PT ;  /* 0x0000000800007c0c */ /* 0x000fda000bf05270 */
[----:B------:R-:W-:Y:S05]  /*41b0*/  @P0 BRA `(.L_x_88) ;  /* 0x0000000000580947 */ /* 0x000fea0003800000 */
[----:B------:R-:W1:Y:S02]  /*41c0*/  LDS R0, [UR6+0x18] ;  /* 0x00001806ff007984 */ /* 0x000e640008000800 */
[----:B-1----:R-:W-:-:S04]  /*41d0*/  LOP3.LUT R0, R0, UR4, RZ, 0xc0, !PT ;  /* 0x0000000400007c12 */ /* 0x002fc8000f8ec0ff */
[----:B------:R-:W-:-:S13]  /*41e0*/  ISETP.NE.AND P0, PT, R0, UR4, PT ;  /* 0x0000000400007c0c */ /* 0x000fda000bf05270 */
[----:B------:R-:W-:Y:S05]  /*41f0*/  @P0 BRA `(.L_x_89) ;  /* 0x00000000003c0947 */ /* 0x000fea0003800000 */
[----:B------:R-:W1:Y:S01]  /*4200*/  S2R R2, SR_LANEID ;  /* 0x0000000000027919 */ /* 0x000e620000000000 */
[----:B------:R-:W-:Y:S01]  /*4210*/  ULOP3.LUT UR8, URZ, UR8, URZ, 0x33, !UPT ;  /* 0x00000008ff087292 */ /* 0x000fe2000f8e33ff */
[----:B------:R-:W-:Y:S01]  /*4220*/  LOP3.LUT R4, RZ, UR4, RZ, 0x33, !PT ;  /* 0x00000004ff047c12 */ /* 0x000fe2000f8e33ff */
[----:B------:R-:W-:Y:S02]  /*4230*/  VOTEU.ANY UR7, UPT, PT ;  /* 0x0000000000077886 */ /* 0x000fe400038e0100 */
[----:B------:R-:W-:Y:S01]  /*4240*/  UFLO.U32 UR7, UR7 ;  /* 0x00000007000772bd */ /* 0x000fe200080e0000 */
[----:B------:R-:W2:Y:S01]  /*4250*/  REDUX UR4, R4 ;  /* 0x00000000040473c4 */ /* 0x000ea20000000000 */
[----:B------:R-:W-:-:S06]  /*4260*/  IMAD.U32 R0, RZ, RZ, UR8 ;  /* 0x00000008ff007e24 */ /* 0x000fcc000f8e00ff */
[----:B------:R1:W-:Y:S01]  /*4270*/  UTCATOMSWS.AND URZ, UR8 ;  /* 0x0000000800ff79e3 */ /* 0x0003e20008000000 */
[----:B------:R-:W3:Y:S01]  /*4280*/  REDUX UR5, R0 ;  /* 0x00000000000573c4 */ /* 0x000ee20000000000 */
[----:B-1----:R-:W-:Y:S01]  /*4290*/  ISETP.EQ.U32.AND P0, PT, R2, UR7, PT ;  /* 0x0000000702007c0c */ /* 0x002fe2000bf02070 */
[----:B--2---:R-:W-:Y:S01]  /*42a0*/  IMAD.U32 R2, RZ, RZ, UR4 ;  /* 0x00000004ff027e24 */ /* 0x004fe2000f8e00ff */
[----:B---3--:R-:W-:-:S11]  /*42b0*/  MOV R3, UR5 ;  /* 0x0000000500037c02 */ /* 0x008fd60008000f00 */
[----:B------:R1:W-:Y:S04]  /*42c0*/  @P0 ATOMS.AND RZ, [UR6+0x14], R3 ;  /* 0x00001403ffff098c */ /* 0x0003e8000a800006 */
[----:B------:R1:W-:Y:S01]  /*42d0*/  @P0 ATOMS.AND RZ, [UR6+0x18], R2 ;  /* 0x00001802ffff098c */ /* 0x0003e2000a800006 */
[----:B------:R-:W-:Y:S05]  /*42e0*/  BRA `(.L_x_90) ;  /* 0x0000000000147947 */ /* 0x000fea0003800000 */
.L_x_89:
[----:B------:R-:W-:Y:S02]  /*42f0*/  MOV R2, 0x4310 ;  /* 0x0000431000027802 */ /* 0x000fe40000000f00 */
[----:B---345:R-:W-:Y:S05]  /*4300*/  CALL.REL.NOINC `($__internal_0_$__cuda_sm10x_tcgen05_guardrail_trap_col_being_dealloced_not_returned_by_alloc) ;  /* 0x000000a800e07944 */ /* 0x038fea0003c00000 */
[----:B------:R-:W-:Y:S05]  /*4310*/  BRA `(.L_x_90) ;  /* 0x0000000000087947 */ /* 0x000fea0003800000 */
.L_x_88:
[----:B------:R-:W-:Y:S02]  /*4320*/  MOV R2, 0x4340 ;  /* 0x0000434000027802 */ /* 0x000fe40000000f00 */
[----:B---345:R-:W-:Y:S05]  /*4330*/  CALL.REL.NOINC `($__internal_2_$__cuda_sm10x_tcgen05_guardrail_trap_unallocated_columns_being_dealloced) ;  /* 0x000000a800ec7944 */ /* 0x038fea0003c00000 */
.L_x_90:
[----:B------:R-:W-:Y:S01]  /*4340*/  NOP ;  /* 0x0000000000007918 */ /* 0x000fe20000000000 */
[----:B----4-:R-:W-:Y:S05]  /*4350*/  EXIT ;  /* 0x000000000000794d */ /* 0x010fea0003800000 */
.L_x_63:
[----:B------:R-:W-:-:S09]  /*4360*/  UISETP.NE.OR UP5, UPT, UR10, 0x3, UP5 ;  /* 0x000000030a00788c */ /* 0x000fd2000afa5670 */
[----:B------:R-:W-:Y:S05]  /*4370*/  BRA.U UP5, `(.L_x_91) ;  /* 0x0000001105147547 */ /* 0x000fea000b800000 */
[----:B------:R-:W1:Y:S01]  /*4380*/  LDC R0, c[0x0][0xb30] ;  /* 0x0002cc00ff007b82 */ /* 0x000e620000000800 */
[----:B------:R-:W2:Y:S01]  /*4390*/  LDCU.64 UR8, c[0x0][0x888] ;  /* 0x00011100ff0877ac */ /* 0x000ea20008000a00 */
[----:B------:R-:W-:Y:S02]  /*43a0*/  HFMA2 R29, -RZ, RZ, 0, 0 ;  /* 0x00000000ff1d7431 */ /* 0x000fe400000001ff */
[----:B------:R-:W-:Y:S01]  /*43b0*/  IMAD.MOV.U32 R31, RZ, RZ, 0x1 ;  /* 0x00000001ff1f7424 */ /* 0x000fe200078e00ff */
[----:B------:R-:W-:Y:S01]  /*43c0*/  MOV R27, 0x2000 ;  /* 0x00002000001b7802 */ /* 0x000fe20000000f00 */
[----:B------:R-:W3:Y:S01]  /*43d0*/  LDCU.64 UR4, c[0x0][0x890] ;  /* 0x00011200ff0477ac */ /* 0x000ee20008000a00 */
[----:B------:R-:W-:Y:S01]  /*43e0*/  IMAD.MOV.U32 R30, RZ, RZ, RZ ;  /* 0x000000ffff1e7224 */ /* 0x000fe200078e00ff */
[----:B------:R-:W4:Y:S01]  /*43f0*/  LDC R25, c[0x0][0x370] ;  /* 0x0000dc00ff197b82 */ /* 0x000f220000000800 */
[----:B------:R-:W-:Y:S01]  /*4400*/  UMOV UR7, 0x400 ;  /* 0x0000040000077882 */ /* 0x000fe20000000000 */
[----:B------:R-:W-:-:S02]  /*4410*/  UPLOP3.LUT UP1, UPT, UPT, UPT, UPT, 0x40, 0x4 ;  /* 0x000000000004789c */ /* 0x000fc40003f2e870 */
[----:B------:R-:W-:-:S04]  /*4420*/  ULEA UR7, UR37, UR7, 0x18 ;  /* 0x0000000725077291 */ /* 0x000fc8000f8ec0ff */
[----:B------:R-:W4:Y:S01]  /*4430*/  LDC R2, c[0x0][0xb0c] ;  /* 0x0002c300ff027b82 */ /* 0x000f220000000800 */
[----:B------:R-:W-:Y:S02]  /*4440*/  UIADD3 UR13, UPT, UPT, UR7, 0xc8, URZ ;  /* 0x000000c8070d7890 */ /* 0x000fe4000fffe0ff */
[----:B--2---:R-:W-:Y:S02]  /*4450*/  UISETP.NE.U32.AND UP2, UPT, UR8, URZ, UPT ;  /* 0x000000ff0800728c */ /* 0x004fe4000bf45070 */
[----:B------:R-:W-:Y:S02]  /*4460*/  UIADD3 UR33, UPT, UPT, UR7, 0xb0, URZ ;  /* 0x000000b007217890 */ /* 0x000fe4000fffe0ff */
[----:B---3--:R-:W-:Y:S01]  /*4470*/  UISETP.NE.U32.AND UP3, UPT, UR4, URZ, UPT ;  /* 0x000000ff0400728c */ /* 0x008fe2000bf65070 */
[----:B------:R-:W2:Y:S01]  /*4480*/  LDC R24, c[0x0][0xb20] ;  /* 0x0002c800ff187b82 */ /* 0x000ea20000000800 */
[----:B-1----:R-:W-:Y:S01]  /*4490*/  ISETP.NE.AND P1, PT, R0, 0x1, PT ;  /* 0x000000010000780c */ /* 0x002fe20003f25270 */
[----:B------:R-:W-:-:S02]  /*44a0*/  UISETP.NE.AND.EX UP2, UPT, UR9, URZ, UPT, UP2 ;  /* 0x000000ff0900728c */ /* 0x000fc4000bf45320 */
[----:B------:R-:W-:Y:S02]  /*44b0*/  UIADD3 UR25, UPT, UPT, UR7, 0xb8, URZ ;  /* 0x000000b807197890 */ /* 0x000fe4000fffe0ff */
[----:B------:R-:W-:Y:S02]  /*44c0*/  UIADD3 UR17, UPT, UPT, UR7, 0xc0, URZ ;  /* 0x000000c007117890 */ /* 0x000fe4000fffe0ff */
[----:B------:R-:W1:Y:S01]  /*44d0*/  LDC.64 R32, c[0x0][0x348] ;  /* 0x0000d200ff207b82 */ /* 0x000e620000000a00 */
[----:B------:R-:W-:Y:S02]  /*44e0*/  UPRMT UR13, UR37, 0x654, UR13 ;  /* 0x00000654250d7896 */ /* 0x000fe4000800000d */
[----:B------:R-:W-:-:S05]  /*44f0*/  UISETP.NE.AND.EX UP3, UPT, UR5, URZ, UPT, UP3 ;  /* 0x000000ff0500728c */ /* 0x000fca000bf65330 */
[----:B------:R-:W3:Y:S08]  /*4500*/  LDC.64 R16, c[0x0][0xb10] ;  /* 0x0002c400ff107b82 */ /* 0x000ef00000000a00 */
[----:B------:R-:W1:Y:S08]  /*4510*/  LDC.64 R6, c[0x0][0xb18] ;  /* 0x0002c600ff067b82 */ /* 0x000e700000000a00 */
[----:B------:R-:W1:Y:S08]  /*4520*/  LDC.64 R4, c[0x0][0xb28] ;  /* 0x0002ca00ff047b82 */ /* 0x000e700000000a00 */
[----:B--2-4-:R-:W1:Y:S02]  /*4530*/  LDC R26, c[0x0][0x374] ;  /* 0x0000dd00ff1a7b82 */ /* 0x014e640000000800 */
.L_x_102:
[C---:B------:R-:W-:Y:S02]  /*4540*/  LEA R0, R30.reuse, UR7, 0x3 ;  /* 0x000000071e007c11 */ /* 0x040fe4000f8e18ff */
[----:B------:R-:W-:Y:S02]  /*4550*/  SHF.L.U32 R3, R29, 0x1f, RZ ;  /* 0x0000001f1d037819 */ /* 0x000fe400000006ff */
[----:B------:R-:W-:Y:S02]  /*4560*/  LEA R20, R30, UR7, 0x4 ;  /* 0x000000071e147c11 */ /* 0x000fe4000f8e20ff */
[----:B--2---:R-:W2:Y:S02]  /*4570*/  SYNCS.PHASECHK.TRANS64.TRYWAIT P0, [R0+URZ+0x100], R3 ;  /* 0x00010003000075a7 */ /* 0x004ea400080011ff */
[----:B--2---:R-:W-:Y:S05]  /*4580*/  @!P0 BRA `(.L_x_92) ;  /* 0x000000a400308947 */ /* 0x004fea0003800000 */
.L_x_173:
[----:B------:R-:W-:Y:S01]  /*4590*/  ISETP.GE.AND P0, PT, R122, 0x1, PT ;  /* 0x000000017a00780c */ /* 0x000fe20003f06270 */
[----:B------:R-:W4:Y:S01]  /*45a0*/  LDS.128 R20, [R20+0x170] ;  /* 0x0001700014147984 */ /* 0x000f220000000c00 */
[----:B--2---:R-:W-:Y:S01]  /*45b0*/  VIADD R0, R0, 0x110 ;  /* 0x0000011000007836 */ /* 0x004fe20000000000 */
[----:B------:R-:W-:Y:S01]  /*45c0*/  @!PT LDS RZ, [RZ] ;  /* 0x00000000fffff984 */ /* 0x000fe20000000800 */
[----:B------:R-:W-:Y:S01]  /*45d0*/  @!PT LDS RZ, [RZ] ;  /* 0x00000000fffff984 */ /* 0x000fe20000000800 */
[----:B------:R-:W-:Y:S01]  /*45e0*/  @!PT LDS RZ, [RZ] ;  /* 0x00000000fffff984 */ /* 0x000fe20000000800 */
[----:B------:R-:W-:Y:S01]  /*45f0*/  @!PT LDS RZ, [RZ] ;  /* 0x00000000fffff984 */ /* 0x000fe20000000800 */
[----:B------:R2:W-:Y:S06]  /*4600*/  MEMBAR.ALL.CTA ;  /* 0x0000000000007992 */ /* 0x0005ec0000008000 */
[----:B--2---:R-:W2:Y:S01]  /*4610*/  FENCE.VIEW.ASYNC.S ;  /* 0x00000000000073c6 */ /* 0x004ea20000000000 */
[----:B------:R-:W-:Y:S04]  /*4620*/  PRMT R0, RZ, 0x654, R0 ;  /* 0x00000654ff007816 */ /* 0x000fe80000000000 */
[----:B--2---:R2:W-:Y:S01]  /*4630*/  SYNCS.ARRIVE.TRANS64.RED.A1T0 RZ, [R0+URZ], RZ ;  /* 0x000000ff00ff79a7 */ /* 0x0045e200081004ff */
[----:B----4-:R-:W-:Y:S11]  /*4640*/  LOP3.LUT P3, RZ, R22, 0x1, RZ, 0xc0, !PT ;  /* 0x0000000116ff7812 */ /* 0x010ff6000786c0ff */
[----:B------:R-:W-:Y:S02]  /*4650*/  @!UPT UIADD3 URZ, UPT, UPT, URZ, URZ, URZ ;  /* 0x000000fffffff290 */ /* 0x000fe4000fffe0ff */
[----:B------:R-:W-:Y:S02]  /*4660*/  @P3 MOV R13, R20 ;  /* 0x00000014000d3202 */ /* 0x000fe40000000f00 */
[----:B------:R-:W-:Y:S01]  /*4670*/  @P3 LOP3.LUT R8, R21, 0xffff, RZ, 0xc0, !PT ;  /* 0x0000ffff15083812 */ /* 0x000fe200078ec0ff */
[----:B--2---:R-:W-:Y:S06]  /*4680*/  @!P0 BRA `(.L_x_93) ;  /* 0x0000000000a48947 */ /* 0x004fec0003800000 */
[----:B-1----:R-:W-:Y:S01]  /*4690*/  IMAD.HI.U32 R35, R26, R7, RZ ;  /* 0x000000071a237227 */ /* 0x002fe200078e00ff */
[----:B------:R-:W-:Y:S02]  /*46a0*/  ISETP.NE.AND P0, PT, R6, 0x1, PT ;  /* 0x000000010600780c */ /* 0x000fe40003f05270 */
[----:B------:R-:W-:Y:S01]  /*46b0*/  ISETP.NE.AND P2, PT, R122, 0x1, PT ;  /* 0x000000017a00780c */ /* 0x000fe20003f45270 */
[----:B---3--:R-:W-:Y:S01]  /*46c0*/  IMAD.HI.U32 R34, R25, R16, RZ ;  /* 0x0000001019227227 */ /* 0x008fe200078e00ff */
[----:B------:R-:W-:Y:S02]  /*46d0*/  SHF.R.U32.HI R35, RZ, R24, R35 ;  /* 0x00000018ff237219 */ /* 0x000fe40000011623 */
[----:B------:R-:W-:Y:S01]  /*46e0*/  ISETP.NE.AND P4, PT, R2, 0x1, PT ;  /* 0x000000010200780c */ /* 0x000fe20003f85270 */
[----:B------:R-:W-:Y:S01]  /*46f0*/  IMAD.HI.U32 R36, R13, R16, RZ ;  /* 0x000000100d247227 */ /* 0x000fe200078e00ff */
[----:B------:R-:W-:Y:S02]  /*4700*/  SHF.R.U32.HI R34, RZ, R17, R34 ;  /* 0x00000011ff227219 */ /* 0x000fe40000011622 */
[----:B------:R-:W-:Y:S01]  /*4710*/  SEL R3, R26, R35, !P0 ;  /* 0x000000231a037207 */ /* 0x000fe20004000000 */
[C---:B------:R-:W-:Y:S01]  /*4720*/  IMAD.HI.U32 R35, R8.reuse, R7, RZ ;  /* 0x0000000708237227 */ /* 0x040fe200078e00ff */
[----:B------:R-:W-:Y:S02]  /*4730*/  SEL R11, R25, R34, !P4 ;  /* 0x00000022190b7207 */ /* 0x000fe40006000000 */
[----:B------:R-:W-:Y:S01]  /*4740*/  SHF.R.U32.HI R36, RZ, R17, R36 ;  /* 0x00000011ff247219 */ /* 0x000fe20000011624 */
[----:B------:R-:W-:Y:S01]  /*4750*/  IMAD.HI.U32 R38, R3, R4, RZ ;  /* 0x0000000403267227 */ /* 0x000fe200078e00ff */
[----:B------:R-:W-:Y:S03]  /*4760*/  SHF.R.U32.HI R35, RZ, R24, R35 ;  /* 0x00000018ff237219 */ /* 0x000fe60000011623 */
[----:B------:R-:W-:Y:S01]  /*4770*/  IMAD.HI.U32 R34, R11, R4, RZ ;  /* 0x000000040b227227 */ /* 0x000fe200078e00ff */
[----:B------:R-:W-:Y:S02]  /*4780*/  @P2 SHF.R.U32.HI R3, RZ, R5, R38 ;  /* 0x00000005ff032219 */ /* 0x000fe40000011626 */
[----:B------:R-:W-:Y:S02]  /*4790*/  SEL R9, R8, R35, !P0 ;  /* 0x0000002308097207 */ /* 0x000fe40004000000 */
[----:B------:R-:W-:Y:S01]  /*47a0*/  @P2 SHF.R.U32.HI R11, RZ, R5, R34 ;  /* 0x00000005ff0b2219 */ /* 0x000fe20000011622 */
[C---:B------:R-:W-:Y:S01]  /*47b0*/  IMAD R10, R122.reuse, R3, RZ ;  /* 0x000000037a0a7224 */ /* 0x040fe200078e02ff */
[----:B------:R-:W-:Y:S01]  /*47c0*/  SEL R3, R13, R36, !P4 ;  /* 0x000000240d037207 */ /* 0x000fe20006000000 */
[C---:B------:R-:W-:Y:S03]  /*47d0*/  IMAD.HI.U32 R14, R9.reuse, R4, RZ ;  /* 0x00000004090e7227 */ /* 0x040fe600078e00ff */
[----:B------:R-:W-:Y:S01]  /*47e0*/  ISETP.GE.AND P0, PT, R9, R10, PT ;  /* 0x0000000a0900720c */ /* 0x000fe20003f06270 */
[C---:B------:R-:W-:Y:S01]  /*47f0*/  IMAD R12, R122.reuse, R11, RZ ;  /* 0x0000000b7a0c7224 */ /* 0x040fe200078e02ff */
[-C--:B------:R-:W-:Y:S04]  /*4800*/  SHF.R.U32.HI R14, RZ, R5.reuse, R14 ;  /* 0x00000005ff0e7219 */ /* 0x080fe8000001160e */
[----:B------:R-:W-:Y:S02]  /*4810*/  ISETP.GE.OR P0, PT, R3, R12, P0 ;  /* 0x0000000c0300720c */ /* 0x000fe40000706670 */
[----:B------:R-:W-:Y:S05]  /*4820*/  SEL R15, R9, R14, !P2 ;  /* 0x0000000e090f7207 */ /* 0x000fea0005000000 */
[----:B------:R-:W-:Y:S04]  /*4830*/  IMAD.MOV R14, RZ, RZ, -R15 ;  /* 0x000000ffff0e7224 */ /* 0x000fe800078e0a0f */
[----:B------:R-:W-:Y:S02]  /*4840*/  IMAD R14, R122, R14, R9 ;  /* 0x0000000e7a0e7224 */ /* 0x000fe400078e0209 */
[C---:B------:R-:W-:Y:S05]  /*4850*/  @!P0 IMAD.HI.U32 R10, R3.reuse, R4, RZ ;  /* 0x00000004030a8227 */ /* 0x040fea00078e00ff */
[----:B------:R-:W-:Y:S04]  /*4860*/  @!P0 SHF.R.U32.HI R10, RZ, R5, R10 ;  /* 0x00000005ff0a8219 */ /* 0x000fe8000001160a */
[----:B------:R-:W-:Y:S01]  /*4870*/  @!P0 SEL R0, R3, R10, !P2 ;  /* 0x0000000a03008207 */ /* 0x000fe20005000000 */
[----:B------:R-:W-:Y:S03]  /*4880*/  IMAD.MOV R10, RZ, RZ, -R3 ;  /* 0x000000ffff0a7224 */ /* 0x000fe600078e0a03 */
[----:B------:R-:W-:Y:S01]  /*4890*/  @!P0 IADD3 R15, PT, PT, R15, -R0, RZ ;  /* 0x800000000f0f8210 */ /* 0x000fe20007ffe0ff */
[----:B------:R-:W-:Y:S01]  /*48a0*/  @!P0 IMAD R0, R11, R14, R0 ;  /* 0x0000000e0b008224 */ /* 0x000fe200078e0200 */
[----:B------:R-:W-:Y:S01]  /*48b0*/  IADD3 R11, PT, PT, -R9, RZ, RZ ;  /* 0x000000ff090b7210 */ /* 0x000fe20007ffe1ff */
[----:B------:R-:W-:Y:S02]  /*48c0*/  IMAD R13, R2, R10, R13 ;  /* 0x0000000a020d7224 */ /* 0x000fe400078e020d */
[----:B------:R-:W-:Y:S02]  /*48d0*/  @!P0 IMAD R9, R15, R122, R3 ;  /* 0x0000007a0f098224 */ /* 0x000fe400078e0203 */
[----:B------:R-:W-:Y:S02]  /*48e0*/  @!P0 IMAD.MOV.U32 R3, RZ, RZ, R0 ;  /* 0x000000ffff038224 */ /* 0x000fe400078e0000 */
[----:B------:R-:W-:Y:S02]  /*48f0*/  IMAD R8, R6, R11, R8 ;  /* 0x0000000b06087224 */ /* 0x000fe400078e0208 */
[----:B------:R-:W-:Y:S02]  /*4900*/  IMAD R13, R3, R2, R13 ;  /* 0x00000002030d7224 */ /* 0x000fe400078e020d */
[----:B------:R-:W-:Y:S02]  /*4910*/  IMAD R8, R9, R6, R8 ;  /* 0x0000000609087224 */ /* 0x000fe400078e0208 */
.L_x_93:
[----:B------:R-:W-:Y:S05]  /*4920*/  BRA.U UP1, `(.L_x_94) ;  /* 0x0000000101107547 */ /* 0x000fea000b800000 */
[----:B------:R-:W-:Y:S04]  /*4930*/  MOV R0, UR6 ;  /* 0x0000000600007c02 */ /* 0x000fe80008000f00 */
[----:B------:R-:W-:Y:S04]  /*4940*/  SHF.L.U32 R3, R0, 0x1f, RZ ;  /* 0x0000001f00037819 */ /* 0x000fe800000006ff */
[----:B------:R-:W2:Y:S02]  /*4950*/  SYNCS.PHASECHK.TRANS64.TRYWAIT P0, [UR7+0xf8], R3 ;  /* 0x0000f803ff0075a7 */ /* 0x000ea40008001107 */
[----:B--2---:R-:W-:Y:S05]  /*4960*/  @!P0 BRA `(.L_x_95) ;  /* 0x000000a0004c8947 */ /* 0x004fea0003800000 */
.L_x_94:
[----:B------:R-:W-:Y:S02]  /*4970*/  R2UR UR35, R19 ;  /* 0x00000000132372ca */ /* 0x000fe400000e0000 */
[----:B------:R-:W-:Y:S02]  /*4980*/  R2UR UR34, R18 ;  /* 0x00000000122272ca */ /* 0x000fe400000e0000 */
[----:B------:R-:W-:Y:S02]  /*4990*/  ISETP.NE.U32.AND P2, PT, RZ, UR4, PT ;  /* 0x00000004ff007c0c */ /* 0x000fe4000bf45070 */
[----:B------:R-:W-:Y:S02]  /*49a0*/  SHF.L.U32 R12, R31, 0x1f, RZ ;  /* 0x0000001f1f0c7819 */ /* 0x000fe400000006ff */
[----:B------:R-:W-:Y:S05]  /*49b0*/  ISETP.NE.AND.EX P2, PT, RZ, UR5, PT, P2 ;  /* 0x00000005ff007c0c */ /* 0x000fea000bf45320 */
[----:B------:R-:W-:Y:S02]  /*49c0*/  USHF.L.U32 UR35, UR35, 0x7, URZ ;  /* 0x0000000723237899 */ /* 0x000fe400080006ff */
[----:B------:R-:W-:Y:S01]  /*49d0*/  USHF.L.U32 UR34, UR34, 0x8, URZ ;  /* 0x0000000822227899 */ /* 0x000fe200080006ff */
[----:B------:R-:W-:Y:S11]  /*49e0*/  BRA.U !UP3, `(.L_x_96) ;  /* 0x000000010b347547 */ /* 0x000ff6000b800000 */
[----:B------:R-:W-:Y:S01]  /*49f0*/  UPLOP3.LUT UP0, UPT, UPT, UPT, UP2, 0x80, 0x8 ;  /* 0x000000000008789c */ /* 0x000fe20003f0f020 */
[----:B--2---:R-:W-:Y:S02]  /*4a00*/  HFMA2 R0, -RZ, RZ, 0, 5.9604644775390625e-08 ;  /* 0x00000001ff007431 */ /* 0x004fe400000001ff */
[----:B------:R-:W-:Y:S03]  /*4a10*/  IMAD.MOV.U32 R174, RZ, RZ, 0x1 ;  /* 0x00000001ffae7424 */ /* 0x000fe600078e00ff */
[----:B------:R-:W-:Y:S05]  /*4a20*/  PLOP3.LUT P0, PT, PT, PT, UP0, 0x80, 0x8 ;  /* 0x000000000008781c */ /* 0x000fea0003f0f008 */
[----:B------:R-:W2:Y:S01]  /*4a30*/  @UP0 LDCU.64 UR10, c[0x0][0x888] ;  /* 0x00011100ff0a07ac */ /* 0x000ea20008000a00 */
[----:B------:R-:W-:Y:S07]  /*4a40*/  @UP0 UIMAD UR8, UR36, UR4, URZ ;  /* 0x00000004240802a4 */ /* 0x000fee000f8e02ff */
[----:B------:R-:W-:Y:S01]  /*4a50*/  @!P0 PRMT R174, R0, 0x7610, R174 ;  /* 0x0000761000ae8816 */ /* 0x000fe200000000ae */
[----:B--2---:R-:W-:Y:S03]  /*4a60*/  @UP0 UIMAD.WIDE UR10, UR8, 0x4, UR10 ;  /* 0x00000004080a08a5 */ /* 0x004fe6000f8e020a */
[----:B------:R-:W2:Y:S03]  /*4a70*/  @!UP0 LDCU UR8, c[0x0][0x880] ;  /* 0x00011000ff0887ac */ /* 0x000ea60008000800 */
[----:B------:R-:W-:Y:S01]  /*4a80*/  IMAD.U32 R10, RZ, RZ, UR10 ;  /* 0x0000000aff0a7e24 */ /* 0x000fe2000f8e00ff */
[----:B------:R-:W-:Y:S05]  /*4a90*/  MOV R11, UR11 ;  /* 0x0000000b000b7c02 */ /* 0x000fea0008000f00 */
[----:B-----5:R4:W5:Y:S02]  /*4aa0*/  @P0 LDG.E R143, desc[UR38][R10.64] ;  /* 0x000000260a8f0981 */ /* 0x020964000c1e1900 */
[----:B--2-4-:R-:W-:Y:S07]  /*4ab0*/  @!P0 IMAD.U32 R143, RZ, RZ, UR8 ;  /* 0x00000008ff8f8e24 */ /* 0x014fee000f8e00ff */
.L_x_96:
[----:B-----5:R-:W-:Y:S01]  /*4ac0*/  @!P2 FSETP.EQ.AND P0, PT, R143, RZ, PT ;  /* 0x000000ff8f00a20b */ /* 0x020fe20003f02000 */
[----:B------:R-:W-:Y:S01]  /*4ad0*/  @!UPT UIADD3 URZ, UPT, UPT, URZ, URZ, URZ ;  /* 0x000000fffffff290 */ /* 0x000fe2000fffe0ff */
[----:B------:R-:W-:Y:S11]  /*4ae0*/  @!P2 BRA `(.L_x_97) ;  /* 0x000000000014a947 */ /* 0x000ff60003800000 */
[----:B------:R-:W-:Y:S02]  /*4af0*/  LOP3.LUT P2, RZ, R174, 0xff, RZ, 0xc0, !PT ;  /* 0x000000ffaeff7812 */ /* 0x000fe4000784c0ff */
[----:B------:R-:W-:Y:S04]  /*4b00*/  PLOP3.LUT P0, PT, PT, PT, UP0, 0x80, 0x8 ;  /* 0x000000000008781c */ /* 0x000fe80003f0f008 */
[----:B------:R-:W-:Y:S07]  /*4b10*/  PLOP3.LUT P0, PT, P0, PT, PT, 0x8, 0x80 ;  /* 0x000000000080781c */ /* 0x000fee000070e170 */
[----:B------:R-:W-:Y:S11]  /*4b20*/  @P2 FSETP.EQ.AND P0, PT, R143, RZ, PT ;  /* 0x000000ff8f00220b */ /* 0x000ff60003f02000 */
[----:B------:R-:W-:Y:S02]  /*4b30*/  @!UPT UIADD3 URZ, UPT, UPT, URZ, URZ, URZ ;  /* 0x000000fffffff290 */ /* 0x000fe4000fffe0ff */
.L_x_97:
[----:B------:R-:W4:Y:S01]  /*4b40*/  SYNCS.PHASECHK.TRANS64.TRYWAIT P2, [UR7+0xd0], R12 ;  /* 0x0000d00cff0075a7 */ /* 0x000f220008041107 */
[----:B------:R-:W-:Y:S04]  /*4b50*/  ELECT P4, URZ, PT ;  /* 0x0000000000ff782f */ /* 0x000fe80003880000 */
[----:B------:R-:W-:Y:S11]  /*4b60*/  PLOP3.LUT P4, PT, P0, P4, PT, 0xf2, 0x2f ;  /* 0x00000000002f781c */ /* 0x000ff60000789e72 */
[----:B------:R-:W-:Y:S02]  /*4b70*/  @!UPT UIADD3 URZ, UPT, UPT, URZ, URZ, URZ ;  /* 0x000000fffffff290 */ /* 0x000fe4000fffe0ff */
[----:B-1----:R-:W-:Y:S05]  /*4b80*/  @!P4 IADD3 R9, P0, PT, R32, 0x580, RZ ;  /* 0x000005802009c810 */ /* 0x002fea0007f1e0ff */
[----:B--2---:R-:W-:Y:S01]  /*4b90*/  @!P4 IMAD.X R0, RZ, RZ, R33, P0 ;  /* 0x000000ffff00c224 */ /* 0x004fe200000e0621 */
[----:B----4-:R-:W-:Y:S07]  /*4ba0*/  @!P2 BRA `(.L_x_98) ;  /* 0x0000009c00d4a947 */ /* 0x010fee0003800000 */
.L_x_176:
[----:B------:R-:W-:Y:S01]  /*4bb0*/  @!P4 R2UR UR8, R0 ;  /* 0x000000000008c2ca */ /* 0x000fe200000e0000 */
[----:B------:R-:W-:Y:S01]  /*4bc0*/  VOTEU.ALL UP1, P4 ;  /* 0x0000000000ff7886 */ /* 0x000fe20002020000 */
[----:B------:R-:W-:Y:S01]  /*4bd0*/  @!P4 R2UR UR9, R9 ;  /* 0x000000000909c2ca */ /* 0x000fe200000e0000 */
[----:B------:R-:W-:Y:S01]  /*4be0*/  @!P4 IMAD.MOV.U32 R0, RZ, RZ, 0x2000 ;  /* 0x00002000ff00c424 */ /* 0x000fe200078e00ff */
[----:B------:R-:W-:Y:S01]  /*4bf0*/  UMOV UR10, 0x0 ;  /* 0x00000000000a7882 */ /* 0x000fe20000000000 */
[----:B------:R-:W-:Y:S01]  /*4c00*/  UMOV UR11, 0x10000000 ;  /* 0x10000000000b7882 */ /* 0x000fe20000000000 */
[----:B------:R-:W-:Y:S01]  /*4c10*/  @!UP1 UIADD3 UR32, UPT, UPT, UR7, 0x200, URZ ;  /* 0x0000020007209890 */ /* 0x000fe2000fffe0ff */
[----:B------:R-:W-:Y:S01]  /*4c20*/  @!P4 IADD3 R9, P0, PT, R32, 0x580, RZ ;  /* 0x000005802009c810 */ /* 0x000fe20007f1e0ff */
[----:B------:R-:W-:Y:S05]  /*4c30*/  VOTEU.ALL UP1, P4 ;  /* 0x0000000000ff7886 */ /* 0x000fea0002020000 */
[----:B------:R-:W-:Y:S01]  /*4c40*/  IMAD.U32 R11, RZ, RZ, UR8 ;  /* 0x00000008ff0b7e24 */ /* 0x000fe2000f8e00ff */
[----:B------:R-:W-:Y:S01]  /*4c50*/  UPRMT UR8, UR37, 0x654, UR33 ;  /* 0x0000065425087896 */ /* 0x000fe20008000021 */
[----:B------:R-:W-:Y:S03]  /*4c60*/  IMAD.U32 R10, RZ, RZ, UR9 ;  /* 0x00000009ff0a7e24 */ /* 0x000fe6000f8e00ff */
[----:B------:R-:W-:Y:S02]  /*4c70*/  @!P4 R2UR UR15, R11 ;  /* 0x000000000b0fc2ca */ /* 0x000fe400000e0000 */
[----:B------:R-:W-:Y:S11]  /*4c80*/  @!P4 R2UR UR14, R10 ;  /* 0x000000000a0ec2ca */ /* 0x000ff600000e0000 */
[----:B------:R-:W-:Y:S02]  /*4c90*/  @!UPT UIADD3 URZ, UPT, UPT, URZ, URZ, URZ ;  /* 0x000000fffffff290 */ /* 0x000fe4000fffe0ff */
[----:B------:R2:W-:Y:S01]  /*4ca0*/  @!UP1 UTMALDG.3D [UR32], [UR14], desc[UR10] ;  /* 0x00000a200e0095b4 */ /* 0x0005e20008011000 */
[----:B------:R4:W-:Y:S01]  /*4cb0*/  @!P4 SYNCS.ARRIVE.TRANS64.RED.A0TR RZ, [UR7+0xb0], R0 ;  /* 0x0000b000ffffc9a7 */ /* 0x0009e20008300407 */
[----:B------:R-:W-:Y:S01]  /*4cc0*/  SYNCS.ARRIVE.TRANS64.RED.A1T0 RZ, [UR8], RZ ;  /* 0x000000ffffff79a7 */ /* 0x000fe20008100408 */
[----:B----4-:R-:W-:Y:S01]  /*4cd0*/  @!P4 IMAD.X R0, RZ, RZ, R33, P0 ;  /* 0x000000ffff00c224 */ /* 0x010fe200000e0621 */
[----:B------:R-:W4:Y:S02]  /*4ce0*/  SYNCS.PHASECHK.TRANS64.TRYWAIT P2, [UR7+0xd8], R12 ;  /* 0x0000d80cff0075a7 */ /* 0x000f240008041107 */
[----:B--2-4-:R-:W-:Y:S05]  /*4cf0*/  @!P2 BRA `(.L_x_99) ;  /* 0x0000009c0098a947 */ /* 0x014fea0003800000 */
.L_x_178:
        /* <DEDUP_REMOVED lines=8> */
[----:B------:R-:W-:Y:S01]  /*4d80*/  @!UP1 UIADD3 UR24, UPT, UPT, UR7, 0x2200, URZ ;  /* 0x0000220007189890 */ /* 0x000fe2000fffe0ff */
[----:B------:R-:W-:Y:S01]  /*4d90*/  VOTEU.ALL UP1, P4 ;  /* 0x0000000000ff7886 */ /* 0x000fe20002020000 */
[----:B------:R-:W-:Y:S01]  /*4da0*/  UMOV UR27, UR35 ;  /* 0x00000023001b7c82 */ /* 0x000fe20008000000 */
[----:B------:R-:W-:Y:S02]  /*4db0*/  UMOV UR28, UR36 ;  /* 0x00000024001c7c82 */ /* 0x000fe40008000000 */
[----:B------:R-:W-:Y:S01]  /*4dc0*/  IMAD.U32 R11, RZ, RZ, UR8 ;  /* 0x00000008ff0b7e24 */ /* 0x000fe2000f8e00ff */
[----:B------:R-:W-:Y:S01]  /*4dd0*/  UPRMT UR8, UR37, 0x654, UR25 ;  /* 0x0000065425087896 */ /* 0x000fe20008000019 */
[----:B------:R-:W-:Y:S02]  /*4de0*/  IMAD.U32 R10, RZ, RZ, UR9 ;  /* 0x00000009ff0a7e24 */ /* 0x000fe4000f8e00ff */
[----:B------:R-:W-:Y:S01]  /*4df0*/  @!P4 IMAD.X R18, RZ, RZ, R33, P0 ;  /* 0x000000ffff12c224 */ /* 0x000fe200000e0621 */
[----:B------:R-:W-:Y:S02]  /*4e00*/  @!P4 R2UR UR15, R11 ;  /* 0x000000000b0fc2ca */ /* 0x000fe400000e0000 */
[----:B------:R-:W-:Y:S11]  /*4e10*/  @!P4 R2UR UR14, R10 ;  /* 0x000000000a0ec2ca */ /* 0x000ff600000e0000 */
[----:B------:R-:W-:Y:S02]  /*4e20*/  @!UPT UIADD3 URZ, UPT, UPT, URZ, URZ, URZ ;  /* 0x000000fffffff290 */ /* 0x000fe4000fffe0ff */
[----:B------:R2:W-:Y:S01]  /*4e30*/  @!UP1 UTMALDG.3D [UR24], [UR14], desc[UR10] ;  /* 0x00000a180e0095b4 */ /* 0x0005e20008011000 */
[----:B------:R2:W-:Y:S01]  /*4e40*/  @!P4 SYNCS.ARRIVE.TRANS64.RED.A0TR RZ, [UR7+0xb8], R0 ;  /* 0x0000b800ffffc9a7 */ /* 0x0005e20008300407 */
[----:B------:R-:W-:Y:S01]  /*4e50*/  SYNCS.ARRIVE.TRANS64.RED.A1T0 RZ, [UR8], RZ ;  /* 0x000000ffffff79a7 */ /* 0x000fe20008100408 */
[----:B------:R-:W4:Y:S02]  /*4e60*/  SYNCS.PHASECHK.TRANS64.TRYWAIT P2, [UR7+0xe0], R12 ;  /* 0x0000e00cff0075a7 */ /* 0x000f240008041107 */
[----:B--2-4-:R-:W-:Y:S05]  /*4e70*/  @!P2 BRA `(.L_x_100) ;  /* 0x0000009c0050a947 */ /* 0x014fea0003800000 */
.L_x_180:
[----:B------:R-:W2:Y:S01]  /*4e80*/  LDC.64 R14, c[0x0][0xb10] ;  /* 0x0002c400ff0e7b82 */ /* 0x000ea20000000a00 */
[----:B------:R-:W-:Y:S01]  /*4e90*/  @!P4 R2UR UR8, R18 ;  /* 0x000000001208c2ca */ /* 0x000fe200000e0000 */
[----:B------:R-:W-:Y:S01]  /*4ea0*/  VOTEU.ALL UP1, P4 ;  /* 0x0000000000ff7886 */ /* 0x000fe20002020000 */
[----:B------:R-:W-:Y:S01]  /*4eb0*/  @!P4 R2UR UR9, R19 ;  /* 0x000000001309c2ca */ /* 0x000fe200000e0000 */
[----:B------:R-:W-:Y:S01]  /*4ec0*/  UMOV UR10, 0x0 ;  /* 0x00000000000a7882 */ /* 0x000fe20000000000 */
[----:B------:R-:W-:Y:S03]  /*4ed0*/  UMOV UR11, 0x10000000 ;  /* 0x10000000000b7882 */ /* 0x000fe60000000000 */
[----:B------:R-:W4:Y:S01]  /*4ee0*/  LDC.64 R10, c[0x0][0xb18] ;  /* 0x0002c600ff0a7b82 */ /* 0x000f220000000a00 */
[----:B------:R-:W-:Y:S01]  /*4ef0*/  @!UP1 UIADD3 UR18, UPT, UPT, UR34, 0x80, URZ ;  /* 0x0000008022129890 */ /* 0x000fe2000fffe0ff */
[----:B------:R-:W-:Y:S01]  /*4f00*/  @P3 SHF.R.U32.HI R28, RZ, 0x10, R21 ;  /* 0x00000010ff1c3819 */ /* 0x000fe20000011615 */
[----:B------:R-:W-:Y:S01]  /*4f10*/  @!UP1 UIADD3 UR16, UPT, UPT, UR7, 0x4200, URZ ;  /* 0x0000420007109890 */ /* 0x000fe2000fffe0ff */
[----:B------:R-:W-:Y:S01]  /*4f20*/  VIADD R30, R30, 0x1 ;  /* 0x000000011e1e7836 */ /* 0x000fe20000000000 */
[----:B------:R-:W-:Y:S03]  /*4f30*/  VOTEU.ALL UP1, P4 ;  /* 0x0000000000ff7886 */ /* 0x000fe60002020000 */
[----:B------:R-:W5:Y:S01]  /*4f40*/  @!P1 LDC R0, c[0x0][0xb20] ;  /* 0x0002c800ff009b82 */ /* 0x000f620000000800 */
[----:B------:R-:W-:Y:S01]  /*4f50*/  UMOV UR19, UR35 ;  /* 0x0000002300137c82 */ /* 0x000fe20008000000 */
[----:B------:R-:W-:Y:S01]  /*4f60*/  IMAD.U32 R19, RZ, RZ, UR8 ;  /* 0x00000008ff137e24 */ /* 0x000fe2000f8e00ff */
[----:B------:R-:W-:Y:S05]  /*4f70*/  UMOV UR20, UR36 ;  /* 0x0000002400147c82 */ /* 0x000fea0008000000 */
[----:B-1----:R-:W1:Y:S01]  /*4f80*/  @!P1 LDC R3, c[0x0][0xb0c] ;  /* 0x0002c300ff039b82 */ /* 0x002e620000000800 */
[----:B------:R-:W-:Y:S01]  /*4f90*/  IMAD.U32 R18, RZ, RZ, UR9 ;  /* 0x00000009ff127e24 */ /* 0x000fe2000f8e00ff */
[----:B------:R-:W-:Y:S01]  /*4fa0*/  UPRMT UR8, UR37, 0x654, UR17 ;  /* 0x0000065425087896 */ /* 0x000fe20008000011 */
[----:B------:R-:W-:Y:S03]  /*4fb0*/  @!P4 R2UR UR15, R19 ;  /* 0x00000000130fc2ca */ /* 0x000fe600000e0000 */
[----:B------:R-:W-:Y:S01]  /*4fc0*/  @!P4 R2UR UR14, R18 ;  /* 0x00000000120ec2ca */ /* 0x000fe200000e0000 */
[----:B------:R-:W-:Y:S11]  /*4fd0*/  @!P4 IMAD.MOV.U32 R18, RZ, RZ, 0x2000 ;  /* 0x00002000ff12c424 */ /* 0x000ff600078e00ff */
[----:B------:R-:W-:Y:S01]  /*4fe0*/  @!UPT UIADD3 URZ, UPT, UPT, URZ, URZ, URZ ;  /* 0x000000fffffff290 */ /* 0x000fe2000fffe0ff */
[----:B------:R1:W-:Y:S01]  /*4ff0*/  @!UP1 UTMALDG.3D [UR16], [UR14], desc[UR10] ;  /* 0x00000a100e0095b4 */ /* 0x0003e20008011000 */
[----:B------:R1:W-:Y:S02]  /*5000*/  @!P4 SYNCS.ARRIVE.TRANS64.RED.A0TR RZ, [UR7+0xc0], R18 ;  /* 0x0000c012ffffc9a7 */ /* 0x0003e40008300407 */
[----:B-1----:R-:W-:Y:S01]  /*5010*/  @!P1 ISETP.NE.AND P2, PT, R3, 0x1, PT ;  /* 0x000000010300980c */ /* 0x002fe20003f45270 */
[C---:B--2---:R-:W-:Y:S01]  /*5020*/  @!P1 IMAD.HI.U32 R14, R13.reuse, R14, RZ ;  /* 0x0000000e0d0e9227 */ /* 0x044fe200078e00ff */
[----:B----4-:R-:W-:Y:S03]  /*5030*/  @!P1 ISETP.NE.AND P0, PT, R10, 0x1, PT ;  /* 0x000000010a00980c */ /* 0x010fe60003f05270 */
[C---:B------:R-:W-:Y:S01]  /*5040*/  @!P1 IMAD.HI.U32 R11, R8.reuse, R11, RZ ;  /* 0x0000000b080b9227 */ /* 0x040fe200078e00ff */
[----:B------:R-:W-:Y:S04]  /*5050*/  @!P1 SHF.R.U32.HI R14, RZ, R15, R14 ;  /* 0x0000000fff0e9219 */ /* 0x000fe8000001160e */
[----:B-----5:R-:W-:Y:S01]  /*5060*/  @!P1 SHF.R.U32.HI R9, RZ, R0, R11 ;  /* 0x00000000ff099219 */ /* 0x020fe2000001160b */
[----:B------:R-:W-:Y:S01]  /*5070*/  SYNCS.ARRIVE.TRANS64.RED.A1T0 RZ, [UR8], RZ ;  /* 0x000000ffffff79a7 */ /* 0x000fe20008100408 */
[----:B------:R-:W-:Y:S02]  /*5080*/  @!P1 SEL R14, R13, R14, !P2 ;  /* 0x0000000e0d0e9207 */ /* 0x000fe40005000000 */
[----:B------:R-:W-:Y:S01]  /*5090*/  @!P1 SEL R9, R8, R9, !P0 ;  /* 0x0000000908099207 */ /* 0x000fe20004000000 */
[----:B------:R-:W1:Y:S04]  /*50a0*/  SYNCS.PHASECHK.TRANS64.TRYWAIT P5, [UR7+0xe8], R12 ;  /* 0x0000e80cff0075a7 */ /* 0x000e6800080a1107 */
[----:B------:R-:W-:Y:S02]  /*50b0*/  @!P1 IMAD.IADD R0, R9, 0x1, -R14 ;  /* 0x0000000109009824 */ /* 0x000fe400078e0a0e */
[----:B------:R-:W-:Y:S02]  /*50c0*/  @!P1 IMAD.IADD R9, R14, 0x1, -R9 ;  /* 0x000000010e099824 */ /* 0x000fe400078e0a09 */
[----:B------:R-:W-:Y:S02]  /*50d0*/  @!P1 IMAD R13, R0, R3, R13 ;  /* 0x00000003000d9224 */ /* 0x000fe400078e020d */
[----:B------:R-:W-:Y:S01]  /*50e0*/  @!P1 IMAD R8, R9, R10, R8 ;  /* 0x0000000a09089224 */ /* 0x000fe200078e0208 */
[----:B-1----:R-:W-:Y:S06]  /*50f0*/  @!P5 BRA `(.L_x_101) ;  /* 0x0000009800c8d947 */ /* 0x002fec0003800000 */
.L_x_182:
[----:B-1----:R-:W-:Y:S01]  /*5100*/  @!P4 IADD3 R3, P0, PT, R32, 0x580, RZ ;  /* 0x000005802003c810 */ /* 0x002fe20007f1e0ff */
[----:B------:R-:W-:Y:S01]  /*5110*/  VOTEU.ALL UP1, P4 ;  /* 0x0000000000ff7886 */ /* 0x000fe20002020000 */
[----:B------:R-:W-:Y:S01]  /*5120*/  UMOV UR18, 0x0 ;  /* 0x0000000000127882 */ /* 0x000fe20000000000 */
[----:B------:R-:W-:Y:S01]  /*5130*/  UMOV UR19, 0x10000000 ;  /* 0x1000000000137882 */ /* 0x000fe20000000000 */
[----:B------:R-:W-:Y:S01]  /*5140*/  @!P4 R2UR UR9, R3 ;  /* 0x000000000309c2ca */ /* 0x000fe200000e0000 */
[----:B------:R-:W-:Y:S01]  /*5150*/  @!P4 IMAD.X R0, RZ, RZ, R33, P0 ;  /* 0x000000ffff00c224 */ /* 0x000fe200000e0621 */
[----:B------:R-:W-:Y:S01]  /*5160*/  @!UP1 UIADD3 UR10, UPT, UPT, UR34, 0xc0, URZ ;  /* 0x000000c0220a9890 */ /* 0x000fe2000fffe0ff */
[----:B------:R-:W-:Y:S01]  /*5170*/  ISETP.NE.AND P0, PT, R30, 0x2, PT ;  /* 0x000000021e00780c */ /* 0x000fe20003f05270 */
[----:B------:R-:W-:Y:S01]  /*5180*/  UMOV UR11, UR35 ;  /* 0x00000023000b7c82 */ /* 0x000fe20008000000 */
[----:B------:R-:W-:Y:S01]  /*5190*/  UMOV UR12, UR36 ;  /* 0x00000024000c7c82 */ /* 0x000fe20008000000 */
[----:B------:R-:W-:Y:S01]  /*51a0*/  @!P4 R2UR UR8, R0 ;  /* 0x000000000008c2ca */ /* 0x000fe200000e0000 */
[----:B------:R-:W-:Y:S01]  /*51b0*/  IMAD.IADD R18, R8, 0x1, R173 ;  /* 0x0000000108127824 */ /* 0x000fe200078e02ad */
[----:B------:R-:W-:Y:S01]  /*51c0*/  @P3 R2UR UR36, R28 ;  /* 0x000000001c2432ca */ /* 0x000fe200000e0000 */
[----:B------:R-:W-:Y:S01]  /*51d0*/  IMAD.IADD R19, R13, 0x1, R172 ;  /* 0x000000010d137824 */ /* 0x000fe200078e02ac */
[----:B------:R-:W-:Y:S02]  /*51e0*/  SEL R0, RZ, 0x1, P0 ;  /* 0x00000001ff007807 */ /* 0x000fe40000000000 */
[----:B------:R-:W-:Y:S01]  /*51f0*/  LOP3.LUT R31, R31, 0x1, RZ, 0x3c, !PT ;  /* 0x000000011f1f7812 */ /* 0x000fe200078e3cff */
[----:B------:R-:W-:Y:S01]  /*5200*/  IMAD.U32 R10, RZ, RZ, UR9 ;  /* 0x00000009ff0a7e24 */ /* 0x000fe2000f8e00ff */
[----:B------:R-:W-:Y:S01]  /*5210*/  @!UP1 UIADD3 UR9, UPT, UPT, UR7, 0xc8, URZ ;  /* 0x000000c807099890 */ /* 0x000fe2000fffe0ff */
[----:B------:R-:W-:Y:S02]  /*5220*/  LOP3.LUT R29, R29, R0, RZ, 0x3c, !PT ;  /* 0x000000001d1d7212 */ /* 0x000fe400078e3cff */
[----:B------:R-:W-:Y:S02]  /*5230*/  SEL R30, R30, RZ, P0 ;  /* 0x000000ff1e1e7207 */ /* 0x000fe40000000000 */
[----:B------:R-:W-:Y:S01]  /*5240*/  IMAD.U32 R11, RZ, RZ, UR8 ;  /* 0x00000008ff0b7e24 */ /* 0x000fe2000f8e00ff */
[----:B------:R-:W-:Y:S01]  /*5250*/  @!P4 R2UR UR14, R10 ;  /* 0x000000000a0ec2ca */ /* 0x000fe200000e0000 */
[----:B------:R-:W-:Y:S01]  /*5260*/  @!UP1 UIADD3 UR8, UPT, UPT, UR7, 0x6200, URZ ;  /* 0x0000620007089890 */ /* 0x000fe2000fffe0ff */
[----:B------:R-:W-:Y:S02]  /*5270*/  VOTEU.ALL UP1, P4 ;  /* 0x0000000000ff7886 */ /* 0x000fe40002020000 */
[----:B------:R-:W-:Y:S11]  /*5280*/  @!P4 R2UR UR15, R11 ;  /* 0x000000000b0fc2ca */ /* 0x000ff600000e0000 */
[----:B------:R-:W-:Y:S02]  /*5290*/  @!UPT UIADD3 URZ, UPT, UPT, URZ, URZ, URZ ;  /* 0x000000fffffff290 */ /* 0x000fe4000fffe0ff */
[----:B------:R2:W-:Y:S01]  /*52a0*/  @!UP1 UTMALDG.3D [UR8], [UR14], desc[UR18] ;  /* 0x000012080e0095b4 */ /* 0x0005e20008011000 */
[----:B------:R2:W-:Y:S01]  /*52b0*/  @!P4 SYNCS.ARRIVE.TRANS64.RED.A0TR RZ, [UR7+0xc8], R27 ;  /* 0x0000c81bffffc9a7 */ /* 0x0005e20008300407 */
[----:B------:R-:W-:Y:S01]  /*52c0*/  UPLOP3.LUT UP1, UPT, UPT, UPT, UPT, 0x80, 0x8 ;  /* 0x000000000008789c */ /* 0x000fe20003f2f070 */
[----:B------:R-:W-:Y:S01]  /*52d0*/  SYNCS.ARRIVE.TRANS64.RED.A1T0 RZ, [UR13], RZ ;  /* 0x000000ffffff79a7 */ /* 0x000fe2000810040d */
[----:B------:R-:W-:Y:S09]  /*52e0*/  @P3 BRA `(.L_x_102) ;  /* 0xfffffff000943947 */ /* 0x000ff2000383ffff */
[----:B------:R-:W-:-:S04]  /*52f0*/  SHF.L.U32 R3, R31, 0x1f, RZ ;  /* 0x0000001f1f037819 */ /* 0x000fc800000006ff */
[----:B------:R-:W1:Y:S02]  /*5300*/  SYNCS.PHASECHK.TRANS64.TRYWAIT P0, [UR7+0xd0], R3 ;  /* 0x0000d003ff0075a7 */ /* 0x000e640008001107 */
[----:B-1----:R-:W-:Y:S05]  /*5310*/  @!P0 BRA `(.L_x_103) ;  /* 0x0000009800588947 */ /* 0x002fea0003800000 */
.L_x_184:
[----:B------:R-:W4:Y:S02]  /*5320*/  SYNCS.PHASECHK.TRANS64.TRYWAIT P0, [UR7+0xd8], R3 ;  /* 0x0000d803ff0075a7 */ /* 0x000f240008001107 */
[----:B----4-:R-:W-:Y:S05]  /*5330*/  @!P0 BRA `(.L_x_104) ;  /* 0x0000009800688947 */ /* 0x010fea0003800000 */
.L_x_186:
[----:B------:R-:W4:Y:S02]  /*5340*/  SYNCS.PHASECHK.TRANS64.TRYWAIT P0, [UR7+0xe0], R3 ;  /* 0x0000e003ff0075a7 */ /* 0x000f240008001107 */
[----:B----4-:R-:W-:Y:S05]  /*5350*/  @!P0 BRA `(.L_x_105) ;  /* 0x0000009800788947 */ /* 0x010fea0003800000 */
.L_x_188:
[----:B-1----:R-:W-:-:S07]  /*5360*/  MOV R0, UR7 ;  /* 0x0000000700007c02 */ /* 0x002fce0008000f00 */
.L_x_106:
[----:B-1----:R-:W-:-:S04]  /*5370*/  SHF.L.U32 R3, R31, 0x1f, RZ ;  /* 0x0000001f1f037819 */ /* 0x002fc800000006ff */
[----:B------:R1:W4:Y:S03]  /*5380*/  SYNCS.PHASECHK.TRANS64.TRYWAIT P0, [R0+URZ+0xe8], R3 ;  /* 0x0000e803000075a7 */ /* 0x00032600080011ff */
[----:B----4-:R-:W-:Y:S05]  /*5390*/  @!P0 NANOSLEEP.SYNCS 0x989680 ;  /* 0x009896800000895d */ /* 0x010fea0003900000 */
[----:B------:R-:W4:Y:S02]  /*53a0*/  @!P0 SYNCS.PHASECHK.TRANS64 P0, [R0+URZ+0xe8], R3 ;  /* 0x0000e803000085a7 */ /* 0x000f2400080010ff */
[----:B--2-4-:R-:W-:Y:S05]  /*53b0*/  @P0 EXIT ;  /* 0x000000000000094d */ /* 0x014fea0003800000 */
[----:B------:R-:W-:Y:S05]  /*53c0*/  BRA `(.L_x_106) ;  /* 0xfffffffc00e87947 */ /* 0x000fea000383ffff */
.L_x_91:
[----:B------:R-:W-:-:S06]  /*53d0*/  UISETP.GE.AND UP1, UPT, UR10, 0x4, UPT ;  /* 0x000000040a00788c */ /* 0x000fcc000bf26270 */
[----:B------:R-:W-:-:S13]  /*53e0*/  PLOP3.LUT P0, PT, PT, PT, UP1, 0x80, 0x8 ;  /* 0x000000000008781c */ /* 0x000fda0003f0f018 */
[----:B------:R-:W-:Y:S05]  /*53f0*/  @!P0 EXIT ;  /* 0x000000000000894d */ /* 0x000fea0003800000 */
[----:B------:R-:W-:Y:S01]  /*5400*/  BAR.SYNC.DEFER_BLOCKING 0x6, 0xa0 ;  /* 0x0182800000007b1d */ /* 0x000fe20000010000 */
[C---:B------:R-:W-:Y:S01]  /*5410*/  IMAD.SHL.U32 R5, R193.reuse, 0x40, RZ ;  /* 0x00000040c1057824 */ /* 0x040fe200078e00ff */
[C---:B------:R-:W-:Y:S01]  /*5420*/  LOP3.LUT R196, R193.reuse, 0x60, RZ, 0xc0, !PT ;  /* 0x00000060c1c47812 */ /* 0x040fe200078ec0ff */
[C---:B------:R-:W-:Y:S01]  /*5430*/  IMAD.SHL.U32 R194, R193.reuse, 0x8, RZ ;  /* 0x00000008c1c27824 */ /* 0x040fe200078e00ff */
[C---:B------:R-:W-:Y:S01]  /*5440*/  LOP3.LUT R195, R193.reuse, 0x2, RZ, 0xc0, !PT ;  /* 0x00000002c1c37812 */ /* 0x040fe200078ec0ff */
[----:B------:R-:W-:Y:S01]  /*5450*/  IMAD.U32 R128, R193, 0x10000, RZ ;  /* 0x00010000c1807824 */ /* 0x000fe200078e00ff */
[----:B------:R-:W-:Y:S02]  /*5460*/  UMOV UR41, 0x400 ;  /* 0x0000040000297882 */ /* 0x000fe40000000000 */
[----:B------:R-:W1:Y:S01]  /*5470*/  LDC R181, c[0x0][0x370] ;  /* 0x0000dc00ffb57b82 */ /* 0x000e620000000800 */
[----:B------:R-:W-:Y:S01]  /*5480*/  ULEA UR41, UR37, UR41, 0x18 ;  /* 0x0000002925297291 */ /* 0x000fe2000f8ec0ff */
[----:B------:R-:W-:Y:S01]  /*5490*/  LOP3.LUT R7, R5, 0x180, RZ, 0xc0, !PT ;  /* 0x0000018005077812 */ /* 0x000fe200078ec0ff */
[----:B------:R-:W-:Y:S01]  /*54a0*/  IMAD.MOV.U32 R127, RZ, RZ, RZ ;  /* 0x000000ffff7f7224 */ /* 0x000fe200078e00ff */
[----:B------:R-:W-:Y:S01]  /*54b0*/  LOP3.LUT R128, R128, 0x600000, RZ, 0xc0, !PT ;  /* 0x0060000080807812 */ /* 0x000fe200078ec0ff */
[----:B------:R-:W-:Y:S01]  /*54c0*/  UIADD3 UR40, UPT, UPT, UR41, 0x200, URZ ;  /* 0x0000020029287890 */ /* 0x000fe2000fffe0ff */
[----:B------:R-:W-:-:S02]  /*54d0*/  LOP3.LUT R194, R7, 0x30, R194, 0xf8, !PT ;  /* 0x0000003007c27812 */ /* 0x000fc400078ef8c2 */
[----:B------:R-:W-:Y:S01]  /*54e0*/  CS2R R190, SRZ ;  /* 0x0000000000be7805 */ /* 0x000fe2000001ff00 */
[----:B------:R-:W2:Y:S01]  /*54f0*/  LDC R180, c[0x0][0x374] ;  /* 0x0000dd00ffb47b82 */ /* 0x000ea20000000800 */
[----:B------:R-:W-:Y:S01]  /*5500*/  LOP3.LUT R193, R193, 0x4, RZ, 0xc0, !PT ;  /* 0x00000004c1c17812 */ /* 0x000fe200078ec0ff */
[----:B------:R-:W-:Y:S01]  /*5510*/  IMAD.MOV.U32 R178, RZ, RZ, RZ ;  /* 0x000000ffffb27224 */ /* 0x000fe200078e00ff */
[----:B------:R-:W-:Y:S02]  /*5520*/  LOP3.LUT R194, R194, 0x1e40, R5, 0xf8, !PT ;  /* 0x00001e40c2c27812 */ /* 0x000fe400078ef805 */
[----:B------:R-:W-:Y:S02]  /*5530*/  CS2R R188, SRZ ;  /* 0x0000000000bc7805 */ /* 0x000fe4000001ff00 */
[----:B------:R-:W-:Y:S01]  /*5540*/  IADD3 R192, PT, PT, -R193, 0x2, RZ ;  /* 0x00000002c1c07810 */ /* 0x000fe20007ffe1ff */
[----:B------:R-:W3:Y:S01]  /*5550*/  LDCU.64 UR46, c[0x0][0x348] ;  /* 0x00006900ff2e77ac */ /* 0x000ee20008000a00 */
[----:B------:R-:W-:Y:S01]  /*5560*/  VIADD R194, R194, UR40 ;  /* 0x00000028c2c27c36 */ /* 0x000fe20008000000 */
[----:B------:R-:W4:Y:S01]  /*5570*/  LDS R3, [UR41+0x190] ;  /* 0x00019029ff037984 */ /* 0x000f220008000800 */
[----:B------:R-:W-:Y:S01]  /*5580*/  UIADD3 UR43, UPT, UPT, UR41, 0x8200, URZ ;  /* 0x00008200292b7890 */ /* 0x000fe2000fffe0ff */
[----:B------:R-:W-:Y:S01]  /*5590*/  UMOV UR42, URZ ;  /* 0x000000ff002a7c82 */ /* 0x000fe20008000000 */
[----:B-1234-:R-:W-:-:S10]  /*55a0*/  IMAD.IADD R128, R3, 0x1, R128 ;  /* 0x0000000103807824 */ /* 0x01efd400078e0280 */
.L_x_132:
[----:B------:R-:W-:Y:S02]  /*55b0*/  LEA R0, R178, UR41, 0x3 ;  /* 0x00000029b2007c11 */ /* 0x000fe4000f8e18ff */
[----:B------:R-:W-:Y:S02]  /*55c0*/  SHF.L.U32 R3, R190, 0x1f, RZ ;  /* 0x0000001fbe037819 */ /* 0x000fe400000006ff */
[----:B------:R-:W-:Y:S02]  /*55d0*/  LEA R8, R178, UR41, 0x4 ;  /* 0x00000029b2087c11 */ /* 0x000fe4000f8e20ff */
[----:B------:R-:W1:Y:S02]  /*55e0*/  SYNCS.PHASECHK.TRANS64.TRYWAIT P0, [R0+URZ+0x100], R3 ;  /* 0x00010003000075a7 */ /* 0x000e6400080011ff */
[----:B-1----:R-:W-:Y:S05]  /*55f0*/  @!P0 BRA `(.L_x_107) ;  /* 0x0000009400e88947 */ /* 0x002fea0003800000 */
.L_x_189:
        /* <DEDUP_REMOVED lines=11> */
[----:B--2---:R-:W-:-:S04]  /*56b0*/  LOP3.LUT P3, RZ, R10, 0x1, RZ, 0xc0, !PT ;  /* 0x000000010aff7812 */ /* 0x004fc8000786c0ff */
[----:B------:R-:W-:-:S09]  /*56c0*/  P2R R199, PR, RZ, 0x8 ;  /* 0x00000008ffc77803 */ /* 0x000fd20000000000 */
[----:B------:R-:W-:Y:S02]  /*56d0*/  @P3 MOV R185, R8 ;  /* 0x0000000800b93202 */ /* 0x000fe40000000f00 */
[----:B------:R-:W-:Y:S01]  /*56e0*/  @P3 LOP3.LUT R186, R9, 0xffff, RZ, 0xc0, !PT ;  /* 0x0000ffff09ba3812 */ /* 0x000fe200078ec0ff */
[----:B-1----:R-:W-:Y:S06]  /*56f0*/  @!P0 BRA `(.L_x_108) ;  /* 0x0000000000b88947 */ /* 0x002fec0003800000 */
[----:B------:R-:W1:Y:S01]  /*5700*/  LDC.64 R4, c[0x0][0xb18] ;  /* 0x0002c600ff047b82 */ /* 0x000e620000000a00 */
[----:B------:R-:W-:-:S07]  /*5710*/  ISETP.NE.AND P0, PT, R122, 0x1, PT ;  /* 0x000000017a00780c */ /* 0x000fce0003f05270 */
[----:B------:R-:W2:Y:S08]  /*5720*/  LDC.64 R6, c[0x0][0xb10] ;  /* 0x0002c400ff067b82 */ /* 0x000eb00000000a00 */
[----:B------:R-:W3:Y:S08]  /*5730*/  LDC R0, c[0x0][0xb20] ;  /* 0x0002c800ff007b82 */ /* 0x000ef00000000800 */
[----:B------:R-:W4:Y:S01]  /*5740*/  LDC R12, c[0x0][0xb0c] ;  /* 0x0002c300ff0c7b82 */ /* 0x000f220000000800 */
[----:B-1----:R-:W-:Y:S01]  /*5750*/  IMAD.HI.U32 R13, R180, R5, RZ ;  /* 0x00000005b40d7227 */ /* 0x002fe200078e00ff */
[----:B------:R-:W-:-:S03]  /*5760*/  ISETP.NE.AND P1, PT, R4, 0x1, PT ;  /* 0x000000010400780c */ /* 0x000fc60003f25270 */
[----:B------:R-:W-:-:S03]  /*5770*/  IMAD.HI.U32 R5, R186, R5, RZ ;  /* 0x00000005ba057227 */ /* 0x000fc600078e00ff */
[----:B------:R-:W1:Y:S01]  /*5780*/  LDC.64 R2, c[0x0][0xb28] ;  /* 0x0002ca00ff027b82 */ /* 0x000e620000000a00 */
[----:B--2---:R-:W-:-:S04]  /*5790*/  IMAD.HI.U32 R14, R181, R6, RZ ;  /* 0x00000006b50e7227 */ /* 0x004fc800078e00ff */
[----:B------:R-:W-:Y:S01]  /*57a0*/  IMAD.HI.U32 R16, R185, R6, RZ ;  /* 0x00000006b9107227 */ /* 0x000fe200078e00ff */
[----:B------:R-:W-:Y:S02]  /*57b0*/  SHF.R.U32.HI R14, RZ, R7, R14 ;  /* 0x00000007ff0e7219 */ /* 0x000fe4000001160e */
[-C--:B---3--:R-:W-:Y:S02]  /*57c0*/  SHF.R.U32.HI R13, RZ, R0.reuse, R13 ;  /* 0x00000000ff0d7219 */ /* 0x088fe4000001160d */
[----:B------:R-:W-:Y:S02]  /*57d0*/  SHF.R.U32.HI R5, RZ, R0, R5 ;  /* 0x00000000ff057219 */ /* 0x000fe40000011605 */
[----:B------:R-:W-:Y:S02]  /*57e0*/  SEL R13, R180, R13, !P1 ;  /* 0x0000000db40d7207 */ /* 0x000fe40004800000 */
[----:B------:R-:W-:Y:S02]  /*57f0*/  SHF.R.U32.HI R16, RZ, R7, R16 ;  /* 0x00000007ff107219 */ /* 0x000fe40000011610 */
[----:B----4-:R-:W-:-:S02]  /*5800*/  ISETP.NE.AND P2, PT, R12, 0x1, PT ;  /* 0x000000010c00780c */ /* 0x010fc40003f45270 */
[----:B------:R-:W-:Y:S02]  /*5810*/  SEL R5, R186, R5, !P1 ;  /* 0x00000005ba057207 */ /* 0x000fe40004800000 */
[----:B------:R-:W-:Y:S02]  /*5820*/  SEL R15, R181, R14, !P2 ;  /* 0x0000000eb50f7207 */ /* 0x000fe40005000000 */
[----:B------:R-:W-:Y:S01]  /*5830*/  SEL R7, R185, R16, !P2 ;  /* 0x00000010b9077207 */ /* 0x000fe20005000000 */
[----:B-1----:R-:W-:-:S04]  /*5840*/  IMAD.HI.U32 R14, R13, R2, RZ ;  /* 0x000000020d0e7227 */ /* 0x002fc800078e00ff */
[----:B------:R-:W-:Y:S01]  /*5850*/  IMAD.HI.U32 R6, R15, R2, RZ ;  /* 0x000000020f067227 */ /* 0x000fe200078e00ff */
[----:B------:R-:W-:-:S04]  /*5860*/  @P0 SHF.R.U32.HI R13, RZ, R3, R14 ;  /* 0x00000003ff0d0219 */ /* 0x000fc8000001160e */
[----:B------:R-:W-:Y:S01]  /*5870*/  @P0 SHF.R.U32.HI R15, RZ, R3, R6 ;  /* 0x00000003ff0f0219 */ /* 0x000fe20000011606 */
[----:B------:R-:W-:-:S04]  /*5880*/  IMAD R13, R122, R13, RZ ;  /* 0x0000000d7a0d7224 */ /* 0x000fc800078e02ff */
[----:B------:R-:W-:Y:S01]  /*5890*/  IMAD R0, R122, R15, RZ ;  /* 0x0000000f7a007224 */ /* 0x000fe200078e02ff */
[C---:B------:R-:W-:Y:S02]  /*58a0*/  ISETP.GE.AND P1, PT, R5.reuse, R13, PT ;  /* 0x0000000d0500720c */ /* 0x040fe40003f26270 */
[----:B------:R-:W-:Y:S02]  /*58b0*/  IADD3 R13, PT, PT, -R5, RZ, RZ ;  /* 0x000000ff050d7210 */ /* 0x000fe40007ffe1ff */
[----:B------:R-:W-:Y:S01]  /*58c0*/  ISETP.GE.OR P1, PT, R7, R0, P1 ;  /* 0x000000000700720c */ /* 0x000fe20000f26670 */
[----:B------:R-:W-:-:S04]  /*58d0*/  IMAD.HI.U32 R0, R5, R2, RZ ;  /* 0x0000000205007227 */ /* 0x000fc800078e00ff */
[----:B------:R-:W-:Y:S01]  /*58e0*/  IMAD R13, R4, R13, R186 ;  /* 0x0000000d040d7224 */ /* 0x000fe200078e02ba */
        /* <DEDUP_REMOVED lines=15> */
.L_x_108:
[----:B------:R-:W1:Y:S02]  /*59e0*/  LDCU UR4, c[0x0][0xb30] ;  /* 0x00016600ff0477ac */ /* 0x000e640008000800 */
[----:B-1----:R-:W-:-:S09]  /*59f0*/  UISETP.NE.AND UP0, UPT, UR4, 0x1, UPT ;  /* 0x000000010400788c */ /* 0x002fd2000bf05270 */
[----:B------:R-:W-:Y:S05]  /*5a00*/  BRA.U UP0, `(.L_x_109) ;  /* 0x0000000100407547 */ /* 0x000fea000b800000 */
[----:B------:R-:W1:Y:S08]  /*5a10*/  LDC.64 R2, c[0x0][0xb18] ;  /* 0x0002c600ff027b82 */ /* 0x000e700000000a00 */
[----:B------:R-:W2:Y:S08]  /*5a20*/  LDC.64 R4, c[0x0][0xb10] ;  /* 0x0002c400ff047b82 */ /* 0x000eb00000000a00 */
[----:B------:R-:W3:Y:S08]  /*5a30*/  LDC R0, c[0x0][0xb20] ;  /* 0x0002c800ff007b82 */ /* 0x000ef00000000800 */
[----:B------:R-:W4:Y:S01]  /*5a40*/  LDC R6, c[0x0][0xb0c] ;  /* 0x0002c300ff067b82 */ /* 0x000f220000000800 */
[----:B-1----:R-:W-:Y:S01]  /*5a50*/  IMAD.HI.U32 R3, R186, R3, RZ ;  /* 0x00000003ba037227 */ /* 0x002fe200078e00ff */
[----:B------:R-:W-:-:S03]  /*5a60*/  ISETP.NE.AND P0, PT, R2, 0x1, PT ;  /* 0x000000010200780c */ /* 0x000fc60003f05270 */
[----:B--2---:R-:W-:-:S05]  /*5a70*/  IMAD.HI.U32 R4, R185, R4, RZ ;  /* 0x00000004b9047227 */ /* 0x004fca00078e00ff */
[----:B------:R-:W-:Y:S02]  /*5a80*/  SHF.R.U32.HI R4, RZ, R5, R4 ;  /* 0x00000005ff047219 */ /* 0x000fe40000011604 */
        /* <DEDUP_REMOVED lines=8> */
.L_x_109:
[----:B------:R-:W-:Y:S01]  /*5b10*/  ULOP3.LUT UP0, URZ, UR40, 0x1b0, URZ, 0xc0, !UPT ;  /* 0x000001b028ff7892 */ /* 0x000fe2000f80c0ff */
[----:B------:R-:W-:Y:S02]  /*5b20*/  IADD3 R178, PT, PT, R178, 0x1, RZ ;  /* 0x00000001b2b27810 */ /* 0x000fe40007ffe0ff */
[----:B------:R-:W-:-:S06]  /*5b30*/  @P3 SHF.R.U32.HI R187, RZ, 0x10, R9 ;  /* 0x00000010ffbb3819 */ /* 0x000fcc0000011609 */
[----:B------:R-:W-:Y:S05]  /*5b40*/  BRA.U !UP0, `(.L_x_110) ;  /* 0x0000000108407547 */ /* 0x000fea000b800000 */
[----:B------:R-:W-:Y:S01]  /*5b50*/  MOV R2, 0x0 ;  /* 0x0000000000027802 */ /* 0x000fe20000000f00 */
[----:B------:R-:W1:Y:S01]  /*5b60*/  LDCU.64 UR8, c[0x4][0x88] ;  /* 0x01001100ff0877ac */ /* 0x000e620008000a00 */
[----:B------:R-:W-:Y:S02]  /*5b70*/  HFMA2 R12, -RZ, RZ, 0, 5.9604644775390625e-08 ;  /* 0x00000001ff0c7431 */ /* 0x000fe400000001ff */
[----:B------:R-:W-:Y:S01]  /*5b80*/  IMAD.MOV.U32 R8, RZ, RZ, 0x70 ;  /* 0x00000070ff087424 */ /* 0x000fe200078e00ff */
[----:B------:R-:W2:Y:S01]  /*5b90*/  LDCU.64 UR6, c[0x4][0x90] ;  /* 0x01001200ff0677ac */ /* 0x000ea20008000a00 */
[----:B------:R-:W3:Y:S01]  /*5ba0*/  LDC.64 R2, c[0x4][R2] ;  /* 0x0100000002027b82 */ /* 0x000ee20000000a00 */
[----:B------:R-:W-:Y:S01]  /*5bb0*/  IMAD.MOV.U32 R13, RZ, RZ, RZ ;  /* 0x000000ffff0d7224 */ /* 0x000fe200078e00ff */
[----:B------:R-:W4:Y:S01]  /*5bc0*/  LDCU.64 UR4, c[0x4][0x8] ;  /* 0x01000100ff0477ac */ /* 0x000f220008000a00 */
[----:B-1----:R-:W-:Y:S01]  /*5bd0*/  IMAD.U32 R4, RZ, RZ, UR8 ;  /* 0x00000008ff047e24 */ /* 0x002fe2000f8e00ff */
[----:B------:R-:W-:Y:S01]  /*5be0*/  MOV R5, UR9 ;  /* 0x0000000900057c02 */ /* 0x000fe20008000f00 */
[----:B--2---:R-:W-:Y:S01]  /*5bf0*/  IMAD.U32 R6, RZ, RZ, UR6 ;  /* 0x00000006ff067e24 */ /* 0x004fe2000f8e00ff */
[----:B------:R-:W-:Y:S01]  /*5c00*/  MOV R7, UR7 ;  /* 0x0000000700077c02 */ /* 0x000fe20008000f00 */
[----:B----4-:R-:W-:Y:S01]  /*5c10*/  IMAD.U32 R10, RZ, RZ, UR4 ;  /* 0x00000004ff0a7e24 */ /* 0x010fe2000f8e00ff */
[----:B------:R-:W-:-:S02]  /*5c20*/  MOV R11, UR5 ;  /* 0x00000005000b7c02 */ /* 0x000fc40008000f00 */
[----:B------:R-:W-:-:S07]  /*5c30*/  LEPC R20, `(.L_x_110) ;  /* 0x000000001014794e */ /* 0x000fce0000000000 */
[----:B---3-5:R-:W-:Y:S05]  /*5c40*/  CALL.ABS.NOINC R2 ;  /* 0x0000000002007343 */ /* 0x028fea0003c00000 */
.L_x_110:
[----:B------:R-:W-:-:S09]  /*5c50*/  ULOP3.LUT UP0, URZ, UR43, 0x1b0, URZ, 0xc0, !UPT ;  /* 0x000001b02bff7892 */ /* 0x000fd2000f80c0ff */
        /* <DEDUP_REMOVED lines=17> */
.L_x_111:
[----:B------:R-:W1:Y:S02]  /*5d70*/  LDC.64 R2, c[0x0][0x890] ;  /* 0x00022400ff027b82 */ /* 0x000e640000000a00 */
[----:B-1----:R-:W-:-:S04]  /*5d80*/  ISETP.NE.U32.AND P4, PT, R2, RZ, PT ;  /* 0x000000ff0200720c */ /* 0x002fc80003f85070 */
[----:B------:R-:W-:-:S13]  /*5d90*/  ISETP.NE.AND.EX P4, PT, R3, RZ, PT, P4 ;  /* 0x000000ff0300720c */ /* 0x000fda0003f85340 */
[----:B------:R-:W-:Y:S05]  /*5da0*/  @!P4 BRA `(.L_x_112) ;  /* 0x000000000034c947 */ /* 0x000fea0003800000 */
[----:B------:R-:W1:Y:S02]  /*5db0*/  LDCU.64 UR4, c[0x0][0x888] ;  /* 0x00011100ff0477ac */ /* 0x000e640008000a00 */
[----:B-1----:R-:W-:-:S04]  /*5dc0*/  UISETP.NE.U32.AND UP0, UPT, UR4, URZ, UPT ;  /* 0x000000ff0400728c */ /* 0x002fc8000bf05070 */
[----:B------:R-:W-:-:S09]  /*5dd0*/  UISETP.NE.AND.EX UP0, UPT, UR5, URZ, UPT, UP0 ;  /* 0x000000ff0500728c */ /* 0x000fd2000bf05300 */
[----:B------:R-:W-:Y:S05]  /*5de0*/  BRA.U !UP0, `(.L_x_113) ;  /* 0x0000000108187547 */ /* 0x000fea000b800000 */
[----:B------:R-:W1:Y:S01]  /*5df0*/  LDC.64 R4, c[0x0][0x888] ;  /* 0x00022200ff047b82 */ /* 0x000e620000000a00 */
[----:B------:R-:W-:-:S04]  /*5e00*/  IMAD R0, R2, UR36, RZ ;  /* 0x0000002402007c24 */ /* 0x000fc8000f8e02ff */
[----:B-1----:R-:W-:-:S05]  /*5e10*/  IMAD.WIDE R4, R0, 0x4, R4 ;  /* 0x0000000400047825 */ /* 0x002fca00078e0204 */
[----:B-----5:R1:W5:Y:S01]  /*5e20*/  LDG.E R143, desc[UR38][R4.64] ;  /* 0x00000026048f7981 */ /* 0x020362000c1e1900 */
[----:B------:R-:W-:Y:S01]  /*5e30*/  MOV R174, 0x1 ;  /* 0x0000000100ae7802 */ /* 0x000fe20000000f00 */
[----:B------:R-:W-:Y:S06]  /*5e40*/  BRA `(.L_x_112) ;  /* 0x00000000000c7947 */ /* 0x000fec0003800000 */
.L_x_113:
[----:B------:R-:W1:Y:S01]  /*5e50*/  LDCU UR4, c[0x0][0x880] ;  /* 0x00011000ff0477ac */ /* 0x000e620008000800 */
[----:B------:R-:W-:Y:S01]  /*5e60*/  HFMA2 R174, -RZ, RZ, 0, 5.9604644775390625e-08 ;  /* 0x00000001ffae7431 */ /* 0x000fe200000001ff */
[----:B-1---5:R-:W-:Y:S02]  /*5e70*/  MOV R143, UR4 ;  /* 0x00000004008f7c02 */ /* 0x022fe40008000f00 */
.L_x_112:
[----:B-1----:R-:W1:Y:S02]  /*5e80*/  LDC.64 R4, c[0x0][0x8b0] ;  /* 0x00022c00ff047b82 */ /* 0x002e640000000a00 */
        /* <DEDUP_REMOVED lines=11> */
[----:B------:R-:W-:Y:S05]  /*5f40*/  BRA `(.L_x_114) ;  /* 0x0000000000087947 */ /* 0x000fea0003800000 */
.L_x_115:
[----:B------:R-:W1:Y:S02]  /*5f50*/  LDCU UR4, c[0x0][0x8a0] ;  /* 0x00011400ff0477ac */ /* 0x000e640008000800 */
[----:B-1---5:R-:W-:Y:S02]  /*5f60*/  MOV R129, UR4 ;  /* 0x0000000400817c02 */ /* 0x022fe40008000f00 */
.L_x_114:
[----:B------:R-:W-:Y:S01]  /*5f70*/  UISETP.NE.AND UP0, UPT, UR44, URZ, UPT ;  /* 0x000000ff2c00728c */ /* 0x000fe2000bf05270 */
[----:B------:R-:W-:Y:S02]  /*5f80*/  PLOP3.LUT P0, PT, PT, PT, PT, 0x8, 0x80 ;  /* 0x000000000080781c */ /* 0x000fe40003f0e170 */
[----:B------:R-:W-:Y:S02]  /*5f90*/  LEA R0, R127, UR41, 0x3 ;  /* 0x000000297f007c11 */ /* 0x000fe4000f8e18ff */
[----:B------:R-:W-:-:S04]  /*5fa0*/  P2R R200, PR, RZ, 0x1 ;  /* 0x00000001ffc87803 */ /* 0x000fc80000000000 */
[----:B------:R-:W-:Y:S05]  /*5fb0*/  BRA.U !UP0, `(.L_x_116) ;  /* 0x00000001083c7547 */ /* 0x000fea000b800000 */
[----:B------:R-:W-:-:S04]  /*5fc0*/  ISETP.NE.U32.AND P0, PT, R2, RZ, PT ;  /* 0x000000ff0200720c */ /* 0x000fc80003f05070 */
[----:B------:R-:W-:-:S13]  /*5fd0*/  ISETP.NE.AND.EX P0, PT, R3, RZ, PT, P0 ;  /* 0x000000ff0300720c */ /* 0x000fda0003f05300 */
[----:B-----5:R-:W-:-:S04]  /*5fe0*/  @!P0 FSETP.EQ.AND P1, PT, R143, RZ, PT ;  /* 0x000000ff8f00820b */ /* 0x020fc80003f22000 */
[----:B------:R-:W-:Y:S01]  /*5ff0*/  P2R R200, PR, RZ, 0x2 ;  /* 0x00000002ffc87803 */ /* 0x000fe20000000000 */
[----:B------:R-:W-:Y:S08]  /*6000*/  @!P0 BRA `(.L_x_116) ;  /* 0x0000000000288947 */ /* 0x000ff00003800000 */
[----:B------:R-:W2:Y:S01]  /*6010*/  LDCU.64 UR4, c[0x0][0x888] ;  /* 0x00011100ff0477ac */ /* 0x000ea20008000a00 */
[----:B------:R-:W-:Y:S02]  /*6020*/  LOP3.LUT P1, RZ, R174, 0xff, RZ, 0xc0, !PT ;  /* 0x000000ffaeff7812 */ /* 0x000fe4000782c0ff */
[----:B------:R-:W-:-:S04]  /*6030*/  FSETP.NEU.AND P0, PT, R143, RZ, PT ;  /* 0x000000ff8f00720b */ /* 0x000fc80003f0d000 */
[----:B------:R-:W-:Y:S02]  /*6040*/  SEL R2, RZ, 0xffffffff, P0 ;  /* 0xffffffffff027807 */ /* 0x000fe40000000000 */
[----:B--2---:R-:W-:-:S04]  /*6050*/  ISETP.NE.U32.AND P2, PT, RZ, UR4, PT ;  /* 0x00000004ff007c0c */ /* 0x004fc8000bf45070 */
[----:B------:R-:W-:-:S04]  /*6060*/  ISETP.NE.AND.EX P2, PT, RZ, UR5, PT, P2 ;  /* 0x00000005ff007c0c */ /* 0x000fc8000bf45320 */
[----:B------:R-:W-:-:S04]  /*6070*/  @!P1 SEL R2, RZ, 0xffffffff, P2 ;  /* 0xffffffffff029807 */ /* 0x000fc80001000000 */
[----:B------:R-:W-:-:S04]  /*6080*/  LOP3.LUT R2, R2, 0x1, RZ, 0xc0, !PT ;  /* 0x0000000102027812 */ /* 0x000fc800078ec0ff */
[----:B------:R-:W-:-:S04]  /*6090*/  ISETP.EQ.U32.AND P0, PT, R2, 0x1, PT ;  /* 0x000000010200780c */ /* 0x000fc80003f02070 */
[----:B------:R-:W-:-:S09]  /*60a0*/  P2R R200, PR, RZ, 0x1 ;  /* 0x00000001ffc87803 */ /* 0x000fd20000000000 */
.L_x_116:
[----:B------:R-:W-:Y:S01]  /*60b0*/  ISETP.NE.AND P5, PT, R200, RZ, PT ;  /* 0x000000ffc800720c */ /* 0x000fe20003fa5270 */
[----:B------:R-:W2:Y:S01]  /*60c0*/  LDCU.64 UR4, c[0x0][0x888] ;  /* 0x00011100ff0477ac */ /* 0x000ea20008000a00 */
[----:B------:R-:W-:Y:S01]  /*60d0*/  SHF.L.U32 R3, R191, 0x1f, RZ ;  /* 0x0000001fbf037819 */ /* 0x000fe200000006ff */
[----:B------:R-:W-:Y:S01]  /*60e0*/  IMAD.MOV.U32 R184, RZ, RZ, 0x1 ;  /* 0x00000001ffb87424 */ /* 0x000fe200078e00ff */
[----:B-----5:R-:W-:Y:S01]  /*60f0*/  FSETP.NEU.AND P3, PT, R143, RZ, PT ;  /* 0x000000ff8f00720b */ /* 0x020fe20003f6d000 */
[----:B------:R-:W-:Y:S01]  /*6100*/  IMAD.SHL.U32 R177, R18, 0x100, RZ ;  /* 0x0000010012b17824 */ /* 0x000fe200078e00ff */
[----:B------:R-:W-:Y:S01]  /*6110*/  CS2R R170, SRZ ;  /* 0x0000000000aa7805 */ /* 0x000fe2000001ff00 */
[----:B------:R-:W-:Y:S01]  /*6120*/  IMAD.SHL.U32 R176, R19, 0x80, RZ ;  /* 0x0000008013b07824 */ /* 0x000fe200078e00ff */
[----:B------:R-:W-:Y:S01]  /*6130*/  SEL R4, RZ, 0xffffffff, P3 ;  /* 0xffffffffff047807 */ /* 0x000fe20001800000 */
[----:B------:R-:W-:Y:S01]  /*6140*/  IMAD R125, R127, 0x100, R128 ;  /* 0x000001007f7d7824 */ /* 0x000fe200078e0280 */
[----:B------:R-:W-:Y:S01]  /*6150*/  CS2R R168, SRZ ;  /* 0x0000000000a87805 */ /* 0x000fe2000001ff00 */
[----:B------:R-:W-:Y:S01]  /*6160*/  IMAD.MOV.U32 R126, RZ, RZ, RZ ;  /* 0x000000ffff7e7224 */ /* 0x000fe200078e00ff */
[----:B------:R-:W-:-:S02]  /*6170*/  CS2R R166, SRZ ;  /* 0x0000000000a67805 */ /* 0x000fc4000001ff00 */
[----:B------:R-:W-:Y:S01]  /*6180*/  @!P5 LEA R5, R189, UR41, 0x3 ;  /* 0x00000029bd05dc11 */ /* 0x000fe2000f8e18ff */
[----:B------:R-:W-:Y:S01]  /*6190*/  IMAD.MOV.U32 R183, RZ, RZ, R188 ;  /* 0x000000ffffb77224 */ /* 0x000fe200078e00bc */
[----:B------:R-:W-:Y:S01]  /*61a0*/  @!P5 SHF.L.U32 R2, R188, 0x1f, RZ ;  /* 0x0000001fbc02d819 */ /* 0x000fe200000006ff */
[----:B------:R-:W-:Y:S01]  /*61b0*/  IMAD.MOV.U32 R182, RZ, RZ, R189 ;  /* 0x000000ffffb67224 */ /* 0x000fe200078e00bd */
[----:B------:R-:W-:Y:S02]  /*61c0*/  CS2R R164, SRZ ;  /* 0x0000000000a47805 */ /* 0x000fe4000001ff00 */
[----:B------:R-:W-:Y:S01]  /*61d0*/  CS2R R162, SRZ ;  /* 0x0000000000a27805 */ /* 0x000fe2000001ff00 */
[----:B------:R-:W3:Y:S01]  /*61e0*/  @!P5 SYNCS.PHASECHK.TRANS64.TRYWAIT P1, [R5+URZ+0xb0], R2 ;  /* 0x0000b0020500d5a7 */ /* 0x000ee200080211ff */
[----:B--2---:R-:W-:Y:S02]  /*61f0*/  ISETP.NE.U32.AND P2, PT, RZ, UR4, PT ;  /* 0x00000004ff007c0c */ /* 0x004fe4000bf45070 */
[----:B------:R-:W-:-:S02]  /*6200*/  CS2R R160, SRZ ;  /* 0x0000000000a07805 */ /* 0x000fc4000001ff00 */
[----:B------:R-:W-:Y:S02]  /*6210*/  CS2R R158, SRZ ;  /* 0x00000000009e7805 */ /* 0x000fe4000001ff00 */
[----:B------:R-:W-:Y:S02]  /*6220*/  CS2R R156, SRZ ;  /* 0x00000000009c7805 */ /* 0x000fe4000001ff00 */
[----:B------:R-:W-:-:S04]  /*6230*/  ISETP.NE.AND.EX P2, PT, RZ, UR5, PT, P2 ;  /* 0x00000005ff007c0c */ /* 0x000fc8000bf45320 */
[----:B-1----:R-:W-:Y:S02]  /*6240*/  SEL R7, RZ, 0xffffffff, P2 ;  /* 0xffffffffff077807 */ /* 0x002fe40001000000 */
[----:B------:R-:W-:-:S04]  /*6250*/  LOP3.LUT P2, RZ, R174, 0xff, RZ, 0xc0, !PT ;  /* 0x000000ffaeff7812 */ /* 0x000fc8000784c0ff */
[----:B------:R-:W-:Y:S01]  /*6260*/  @P4 SEL R4, R7, R4, !P2 ;  /* 0x0000000407044207 */ /* 0x000fe20005000000 */
[----:B------:R-:W1:Y:S03]  /*6270*/  SYNCS.PHASECHK.TRANS64.TRYWAIT P0, [R0+URZ+0x120], R3 ;  /* 0x00012003000075a7 */ /* 0x000e6600080011ff */
[----:B------:R-:W-:-:S04]  /*6280*/  LOP3.LUT R4, R4, 0x1, RZ, 0xc0, !PT ;  /* 0x0000000104047812 */ /* 0x000fc800078ec0ff */
[----:B------:R-:W-:-:S04]  /*6290*/  ISETP.NE.U32.AND P2, PT, R4, 0x1, PT ;  /* 0x000000010400780c */ /* 0x000fc80003f45070 */
[----:B------:R-:W-:Y:S02]  /*62a0*/  P2R R198, PR, RZ, 0x4 ;  /* 0x00000004ffc67803 */ /* 0x000fe40000000000 */
[----:B---3--:R-:W-:Y:S02]  /*62b0*/  @!P5 SEL R184, RZ, 0x1, !P1 ;  /* 0x00000001ffb8d807 */ /* 0x008fe40004800000 */
[----:B-1----:R-:W-:-:S07]  /*62c0*/  SEL R179, RZ, 0x1, !P0 ;  /* 0x00000001ffb37807 */ /* 0x002fce0004000000 */
.L_x_131:
[----:B------:R-:W-:Y:S01]  /*62d0*/  ISETP.NE.AND P0, PT, R200, RZ, PT ;  /* 0x000000ffc800720c */ /* 0x000fe20003f05270 */
[----:B------:R-:W-:Y:S05]  /*62e0*/  YIELD ;  /* 0x0000000000007946 */ /* 0x000fea0003800000 */
[----:B------:R-:W-:Y:S07]  /*62f0*/  BSSY B1, `(.L_x_117) ;  /* 0x0000029000017945 */ /* 0x000fee0003800000 */
[----:B------:R-:W-:Y:S05]  /*6300*/  @P0 BRA `(.L_x_118) ;  /* 0x00000000009c0947 */ /* 0x000fea0003800000 */
[----:B------:R-:W-:Y:S01]  /*6310*/  ISETP.NE.AND P1, PT, R198, RZ, PT ;  /* 0x000000ffc600720c */ /* 0x000fe20003f25270 */
[----:B------:R-:W-:Y:S01]  /*6320*/  BSSY B0, `(.L_x_119) ;  /* 0x000000b000007945 */ /* 0x000fe20003800000 */
[----:B------:R-:W-:Y:S11]  /*6330*/  ISETP.NE.AND P0, PT, R184, RZ, PT ;  /* 0x000000ffb800720c */ /* 0x000ff60003f05270 */
[----:B------:R-:W-:Y:S05]  /*6340*/  @P1 LEA R6, R189, R194, 0xd ;  /* 0x000000c2bd061211 */ /* 0x000fea00078e68ff */
[--C-:B------:R-:W-:Y:S02]  /*6350*/  @P1 IMAD R5, R195, -0x10, R6.reuse ;  /* 0xfffffff0c3051824 */ /* 0x100fe400078e0206 */
[----:B------:R-:W-:Y:S03]  /*6360*/  @P1 IMAD R4, R193, -0x10, R6 ;  /* 0xfffffff0c1041824 */ /* 0x000fe600078e0206 */
[----:B------:R-:W-:Y:S01]  /*6370*/  @P1 LEA R2, R192, R5, 0x4 ;  /* 0x00000005c0021211 */ /* 0x000fe200078e20ff */
[----:B------:R-:W-:Y:S06]  /*6380*/  @P0 BRA `(.L_x_120) ;  /* 0x0000000000100947 */ /* 0x000fec0003800000 */
[----:B------:R-:W-:Y:S02]  /*6390*/  LEA R3, R189, UR41, 0x3 ;  /* 0x00000029bd037c11 */ /* 0x000fe4000f8e18ff */
[----:B------:R-:W-:Y:S04]  /*63a0*/  SHF.L.U32 R0, R188, 0x1f, RZ ;  /* 0x0000001fbc007819 */ /* 0x000fe800000006ff */
[----:B------:R-:W1:Y:S02]  /*63b0*/  SYNCS.PHASECHK.TRANS64.TRYWAIT P0, [R3+URZ+0xb0], R0 ;  /* 0x0000b000030075a7 */ /* 0x000e6400080011ff */
[----:B-1----:R-:W-:Y:S05]  /*63c0*/  @!P0 BRA `(.L_x_121) ;  /* 0x0000008800888947 */ /* 0x002fea0003800000 */
.L_x_120:
[----:B------:R-:W-:Y:S05]  /*63d0*/  BSYNC B0 ;  /* 0x0000000000007941 */ /* 0x000fea0003800000 */
.L_x_119:
[----:B------:R-:W-:Y:S01]  /*63e0*/  ISETP.NE.AND P0, PT, R198, RZ, PT ;  /* 0x000000ffc600720c */ /* 0x000fe20003f05270 */
[----:B-1----:R-:W-:Y:S01]  /*63f0*/  IMAD.U32 R0, RZ, RZ, UR37 ;  /* 0x00000025ff007e24 */ /* 0x002fe2000f8e00ff */
[C---:B------:R-:W-:Y:S01]  /*6400*/  LEA R3, R182.reuse, UR41, 0x3 ;  /* 0x00000029b6037c11 */ /* 0x040fe2000f8e18ff */
[----:B------:R-:W-:Y:S02]  /*6410*/  VIADD R182, R182, 0x1 ;  /* 0x00000001b6b67836 */ /* 0x000fe40000000000 */
[----:B------:R-:W-:Y:S02]  /*6420*/  VIADD R189, R189, 0x1 ;  /* 0x00000001bdbd7836 */ /* 0x000fe40000000000 */
[----:B------:R-:W-:Y:S01]  /*6430*/  VIADD R3, R3, 0xd0 ;  /* 0x000000d003037836 */ /* 0x000fe20000000000 */
[----:B------:R-:W-:Y:S04]  /*6440*/  ISETP.NE.AND P1, PT, R182, 0x4, PT ;  /* 0x00000004b600780c */ /* 0x000fe80003f25270 */
[----:B------:R-:W-:Y:S01]  /*6450*/  PRMT R0, R0, 0x654, R3 ;  /* 0x0000065400007816 */ /* 0x000fe20000000003 */
[----:B------:R1:W2:Y:S01]  /*6460*/  @P0 LDS.128 R156, [R6] ;  /* 0x00000000069c0984 */ /* 0x0002a20000000c00 */
[----:B------:R-:W-:Y:S03]  /*6470*/  SEL R182, R182, RZ, P1 ;  /* 0x000000ffb6b67207 */ /* 0x000fe60000800000 */
[----:B------:R1:W3:Y:S04]  /*6480*/  @P0 LDS.128 R164, [R4+0x20] ;  /* 0x0000200004a40984 */ /* 0x0002e80000000c00 */
[----:B------:R1:W4:Y:S04]  /*6490*/  @P0 LDS.128 R160, [R5+0x10] ;  /* 0x0000100005a00984 */ /* 0x0003280000000c00 */
[----:B------:R1:W1:Y:S01]  /*64a0*/  @P0 LDS.128 R168, [R2+0x10] ;  /* 0x0000100002a80984 */ /* 0x0002620000000c00 */
[C---:B------:R-:W-:Y:S01]  /*64b0*/  ISETP.NE.AND P0, PT, R189.reuse, 0x4, PT ;  /* 0x00000004bd00780c */ /* 0x040fe20003f05270 */
[----:B------:R-:W-:Y:S01]  /*64c0*/  @!PT LDS RZ, [RZ] ;  /* 0x00000000fffff984 */ /* 0x000fe20000000800 */
[----:B------:R-:W-:Y:S01]  /*64d0*/  @!PT LDS RZ, [RZ] ;  /* 0x00000000fffff984 */ /* 0x000fe20000000800 */
[----:B------:R-:W-:Y:S01]  /*64e0*/  @!PT LDS RZ, [RZ] ;  /* 0x00000000fffff984 */ /* 0x000fe20000000800 */
[----:B------:R-:W-:Y:S01]  /*64f0*/  @!PT LDS RZ, [RZ] ;  /* 0x00000000fffff984 */ /* 0x000fe20000000800 */
[----:B------:R5:W-:Y:S06]  /*6500*/  MEMBAR.ALL.CTA ;  /* 0x0000000000007992 */ /* 0x000bec0000008000 */
[----:B-----5:R-:W5:Y:S01]  /*6510*/  FENCE.VIEW.ASYNC.S ;  /* 0x00000000000073c6 */ /* 0x020f620000000000 */
[----:B------:R-:W-:Y:S02]  /*6520*/  SEL R3, RZ, 0x1, P0 ;  /* 0x00000001ff037807 */ /* 0x000fe40000000000 */
[----:B------:R-:W-:Y:S02]  /*6530*/  SEL R189, R189, RZ, P0 ;  /* 0x000000ffbdbd7207 */ /* 0x000fe40000000000 */
[----:B------:R-:W-:Y:S01]  /*6540*/  LOP3.LUT R188, R188, R3, RZ, 0x3c, !PT ;  /* 0x00000003bcbc7212 */ /* 0x000fe200078e3cff */
[----:B-----5:R5:W-:Y:S02]  /*6550*/  SYNCS.ARRIVE.TRANS64.RED.A1T0 RZ, [R0+URZ], RZ ;  /* 0x000000ff00ff79a7 */ /* 0x020be400081004ff */
[----:B-----5:R-:W-:Y:S04]  /*6560*/  SEL R0, RZ, 0x1, P1 ;  /* 0x00000001ff007807 */ /* 0x020fe80000800000 */
[----:B-1234-:R-:W-:Y:S02]  /*6570*/  LOP3.LUT R183, R183, R0, RZ, 0x3c, !PT ;  /* 0x00000000b7b77212 */ /* 0x01efe400078e3cff */
.L_x_118:
[----:B------:R-:W-:Y:S05]  /*6580*/  BSYNC B1 ;  /* 0x0000000000017941 */ /* 0x000fea0003800000 */
.L_x_117:
[C---:B------:R-:W-:Y:S01]  /*6590*/  LOP3.LUT P1, RZ, R126.reuse, R179, RZ, 0xfc, !PT ;  /* 0x000000b37eff7212 */ /* 0x040fe2000782fcff */
[----:B------:R-:W-:Y:S01]  /*65a0*/  IMAD.SHL.U32 R124, R126, 0x40, RZ ;  /* 0x000000407e7c7824 */ /* 0x000fe200078e00ff */
[----:B------:R-:W-:Y:S01]  /*65b0*/  LEA R175, R127, UR41, 0x3 ;  /* 0x000000297faf7c11 */ /* 0x000fe2000f8e18ff */
[----:B------:R-:W-:Y:S02]  /*65c0*/  BSSY B0, `(.L_x_122) ;  /* 0x0000009000007945 */ /* 0x000fe40003800000 */
[----:B------:R-:W-:Y:S05]  /*65d0*/  IMAD.IADD R16, R125, 0x1, R124 ;  /* 0x000000017d107824 */ /* 0x000fea00078e027c */
[----:B------:R-:W-:Y:S04]  /*65e0*/  SHF.R.U32.HI R0, RZ, 0x15, R16 ;  /* 0x00000015ff007819 */ /* 0x000fe80000011610 */
[----:B------:R-:W-:Y:S01]  /*65f0*/  LOP3.LUT P0, RZ, R0, 0x3, R197, 0x48, !PT ;  /* 0x0000000300ff7812 */ /* 0x000fe200078048c5 */
[----:B------:R-:W-:Y:S01]  /*6600*/  @!UPT UIADD3 URZ, UPT, UPT, URZ, URZ, URZ ;  /* 0x000000fffffff290 */ /* 0x000fe2000fffe0ff */
[----:B------:R-:W-:Y:S11]  /*6610*/  @P1 BRA `(.L_x_123) ;  /* 0x00000000000c1947 */ /* 0x000ff60003800000 */
[----:B------:R-:W-:Y:S04]  /*6620*/  SHF.L.U32 R0, R191, 0x1f, RZ ;  /* 0x0000001fbf007819 */ /* 0x000fe800000006ff */
[----:B------:R-:W1:Y:S02]  /*6630*/  SYNCS.PHASECHK.TRANS64.TRYWAIT P1, [R175+URZ+0x120], R0 ;  /* 0x00012000af0075a7 */ /* 0x000e6400080211ff */
[----:B-1----:R-:W-:Y:S05]  /*6640*/  @!P1 BRA `(.L_x_124) ;  /* 0x0000008400fc9947 */ /* 0x002fea0003800000 */
.L_x_123:
[----:B------:R-:W-:Y:S05]  /*6650*/  BSYNC B0 ;  /* 0x0000000000007941 */ /* 0x000fea0003800000 */
.L_x_122:
[----:B------:R-:W-:Y:S05]  /*6660*/  @!P0 BRA `(.L_x_125) ;  /* 0x0000000000408947 */ /* 0x000fea0003800000 */
[----:B------:R-:W2:Y:S01]  /*6670*/  LDCU.64 UR8, c[0x4][0x78] ;  /* 0x01000f00ff0877ac */ /* 0x000ea20008000a00 */
[----:B------:R-:W-:Y:S01]  /*6680*/  MOV R3, 0x0 ;  /* 0x0000000000037802 */ /* 0x000fe20000000f00 */
[----:B------:R-:W-:Y:S02]  /*6690*/  HFMA2 R12, -RZ, RZ, 0, 5.9604644775390625e-08 ;  /* 0x00000001ff0c7431 */ /* 0x000fe400000001ff */
[----:B------:R-:W-:Y:S02]  /*66a0*/  IMAD.MOV.U32 R8, RZ, RZ, 0x192 ;  /* 0x00000192ff087424 */ /* 0x000fe400078e00ff */
[----:B------:R-:W-:Y:S01]  /*66b0*/  IMAD.MOV.U32 R13, RZ, RZ, RZ ;  /* 0x000000ffff0d7224 */ /* 0x000fe200078e00ff */
[----:B------:R-:W3:Y:S01]  /*66c0*/  LDCU.64 UR6, c[0x4][0x80] ;  /* 0x01001000ff0677ac */ /* 0x000ee20008000a00 */
[----:B------:R-:W4:Y:S01]  /*66d0*/  LDC.64 R2, c[0x4][R3] ;  /* 0x0100000003027b82 */ /* 0x000f220000000a00 */
[----:B------:R-:W5:Y:S01]  /*66e0*/  LDCU.64 UR4, c[0x4][0x18] ;  /* 0x01000300ff0477ac */ /* 0x000f620008000a00 */
[----:B--2---:R-:W-:Y:S01]  /*66f0*/  MOV R5, UR9 ;  /* 0x0000000900057c02 */ /* 0x004fe20008000f00 */
[----:B------:R-:W-:Y:S01]  /*6700*/  IMAD.U32 R4, RZ, RZ, UR8 ;  /* 0x00000008ff047e24 */ /* 0x000fe2000f8e00ff */
[----:B---3--:R-:W-:Y:S01]  /*6710*/  MOV R7, UR7 ;  /* 0x0000000700077c02 */ /* 0x008fe20008000f00 */
[----:B------:R-:W-:Y:S01]  /*6720*/  IMAD.U32 R6, RZ, RZ, UR6 ;  /* 0x00000006ff067e24 */ /* 0x000fe2000f8e00ff */
[----:B-----5:R-:W-:Y:S01]  /*6730*/  MOV R11, UR5 ;  /* 0x00000005000b7c02 */ /* 0x020fe20008000f00 */
[----:B------:R-:W-:Y:S02]  /*6740*/  IMAD.U32 R10, RZ, RZ, UR4 ;  /* 0x00000004ff0a7e24 */ /* 0x000fe4000f8e00ff */
[----:B------:R-:W-:Y:S07]  /*6750*/  LEPC R20, `(.L_x_125) ;  /* 0x000000001014794e */ /* 0x000fee0000000000 */
[----:B-1--4-:R-:W-:Y:S05]  /*6760*/  CALL.ABS.NOINC R2 ;  /* 0x0000000002007343 */ /* 0x012fea0003c00000 */
.L_x_125:
[----:B------:R-:W-:Y:S01]  /*6770*/  ISETP.NE.AND P3, PT, R126, 0x3, PT ;  /* 0x000000037e00780c */ /* 0x000fe20003f65270 */
[----:B------:R-:W-:Y:S05]  /*6780*/  WARPSYNC.ALL ;  /* 0x0000000000007948 */ /* 0x000fea0003800000 */
[----:B------:R-:W-:Y:S01]  /*6790*/  R2UR UR4, R16 ;  /* 0x00000000100472ca */ /* 0x000fe200000e0000 */
[----:B------:R-:W-:Y:S01]  /*67a0*/  USHF.L.U32 UR8, UR42, 0xd, URZ ;  /* 0x0000000d2a087899 */ /* 0x000fe200080006ff */
[-C--:B-1----:R-:W-:Y:S01]  /*67b0*/  F2FP.F16.E4M3.UNPACK_B R0, R161.reuse ;  /* 0x000000a1ff00723e */ /* 0x082fe200020006ff */
[----:B------:R-:W-:Y:S01]  /*67c0*/  HFMA2 R135, -RZ, RZ, 0.8349609375, 5.424022674560546875e-06 ;  /* 0x3aae005bff877431 */ /* 0x000fe200000001ff */
[-C--:B------:R-:W-:Y:S01]  /*67d0*/  F2FP.F16.E4M3.UNPACK_B R2, R160.reuse ;  /* 0x000000a0ff02723e */ /* 0x080fe200020006ff */
[----:B------:R-:W-:Y:S01]  /*67e0*/  HFMA2 R134, -RZ, RZ, 1.28515625, -179.25 ;  /* 0x3d24d99aff867431 */ /* 0x000fe200000001ff */
[----:B------:R-:W-:Y:S01]  /*67f0*/  F2FP.F16.E4M3.UNPACK_B R3, R160.H1 ;  /* 0x000000a0ff03723e */ /* 0x000fe200030006ff */
[--C-:B------:R-:W-:Y:S01]  /*6800*/  HADD2.F32 R79, -RZ, R0.reuse.H0_H0 ;  /* 0x20000000ff4f7230 */ /* 0x100fe20000004100 */
[----:B------:R-:W-:Y:S01]  /*6810*/  F2FP.F16.E4M3.UNPACK_B R144, R156 ;  /* 0x0000009cff90723e */ /* 0x000fe200020006ff */
[----:B------:R-:W-:Y:S01]  /*6820*/  HADD2.F32 R78, -RZ, R0.H1_H1 ;  /* 0x30000000ff4e7230 */ /* 0x000fe20000004100 */
[----:B------:R-:W-:Y:S01]  /*6830*/  F2FP.F16.E4M3.UNPACK_B R0, R162 ;  /* 0x000000a2ff00723e */ /* 0x000fe200020006ff */
[--C-:B------:R-:W-:Y:S01]  /*6840*/  HADD2.F32 R75, -RZ, R2.reuse.H0_H0 ;  /* 0x20000002ff4b7230 */ /* 0x100fe20000004100 */
[----:B------:R-:W-:Y:S01]  /*6850*/  F2FP.F16.E4M3.UNPACK_B R146, R156.H1 ;  /* 0x0000009cff92723e */ /* 0x000fe200030006ff */
[----:B------:R-:W-:Y:S01]  /*6860*/  HADD2.F32 R74, -RZ, R2.H1_H1 ;  /* 0x30000002ff4a7230 */ /* 0x000fe20000004100 */
[----:B------:R-:W-:Y:S01]  /*6870*/  F2FP.F16.E4M3.UNPACK_B R2, R161.H1 ;  /* 0x000000a1ff02723e */ /* 0x000fe200030006ff */
[--C-:B------:R-:W-:Y:S01]  /*6880*/  HADD2.F32 R83, -RZ, R0.reuse.H0_H0 ;  /* 0x20000000ff537230 */ /* 0x100fe20000004100 */
[----:B------:R-:W-:Y:S01]  /*6890*/  F2FP.F16.E4M3.UNPACK_B R148, R157 ;  /* 0x0000009dff94723e */ /* 0x000fe200020006ff */
[----:B------:R-:W-:Y:S01]  /*68a0*/  HADD2.F32 R82, -RZ, R0.H1_H1 ;  /* 0x30000000ff527230 */ /* 0x000fe20000004100 */
[----:B------:R-:W-:Y:S01]  /*68b0*/  F2FP.F16.E4M3.UNPACK_B R0, R163.H1 ;  /* 0x000000a3ff00723e */ /* 0x000fe200030006ff */
[--C-:B------:R-:W-:Y:S01]  /*68c0*/  HADD2.F32 R81, -RZ, R2.reuse.H0_H0 ;  /* 0x20000002ff517230 */ /* 0x100fe20000004100 */
[----:B------:R-:W-:Y:S01]  /*68d0*/  F2FP.F16.E4M3.UNPACK_B R150, R157.H1 ;  /* 0x0000009dff96723e */ /* 0x000fe200030006ff */
[----:B------:R-:W-:Y:S01]  /*68e0*/  HADD2.F32 R80, -RZ, R2.H1_H1 ;  /* 0x30000002ff507230 */ /* 0x000fe20000004100 */
[----:B------:R-:W-:Y:S01]  /*68f0*/  F2FP.F16.E4M3.UNPACK_B R2, R163 ;  /* 0x000000a3ff02723e */ /* 0x000fe200020006ff */
[--C-:B------:R-:W-:Y:S01]  /*6900*/  HADD2.F32 R89, -RZ, R0.reuse.H0_H0 ;  /* 0x20000000ff597230 */ /* 0x100fe20000004100 */
[-C--:B------:R-:W-:Y:S01]  /*6910*/  F2FP.F16.E4M3.UNPACK_B R152, R158.reuse ;  /* 0x0000009eff98723e */ /* 0x080fe200020006ff */
[----:B------:R-:W-:Y:S01]  /*6920*/  HADD2.F32 R88, -RZ, R0.H1_H1 ;  /* 0x30000000ff587230 */ /* 0x000fe20000004100 */
[----:B------:R-:W-:Y:S01]  /*6930*/  F2FP.F16.E4M3.UNPACK_B R0, R165 ;  /* 0x000000a5ff00723e */ /* 0x000fe200020006ff */
        /* <DEDUP_REMOVED lines=11> */
[----:B------:R-:W-:Y:S01]  /*69f0*/  F2FP.F16.E4M3.UNPACK_B R2, R165.H1 ;  /* 0x000000a5ff02723e */ /* 0x000fe200030006ff */
[--C-:B------:R-:W-:Y:S01]  /*6a00*/  HADD2.F32 R76, -RZ, R3.reuse.H1_H1 ;  /* 0x30000003ff4c7230 */ /* 0x100fe20000004100 */
[----:B------:R-:W-:Y:S01]  /*6a10*/  MOV R130, 0x3c09919f ;  /* 0x3c09919f00827802 */ /* 0x000fe20000000f00 */
[----:B------:R-:W-:Y:S01]  /*6a20*/  HADD2.F32 R77, -RZ, R3.H0_H0 ;  /* 0x20000003ff4d7230 */ /* 0x000fe20000004100 */
[----:B------:R-:W-:Y:S01]  /*6a30*/  F2FP.F16.E4M3.UNPACK_B R3, R162.H1 ;  /* 0x000000a2ff03723e */ /* 0x000fe200030006ff */
[--C-:B------:R-:W-:Y:S01]  /*6a40*/  HADD2.F32 R99, -RZ, R0.reuse.H0_H0 ;  /* 0x20000000ff637230 */ /* 0x100fe20000004100 */
[----:B------:R-:W-:Y:S01]  /*6a50*/  MOV R133, 0x3e235519 ;  /* 0x3e23551900857802 */ /* 0x000fe20000000f00 */
[----:B------:R-:W-:Y:S01]  /*6a60*/  HADD2.F32 R98, -RZ, R0.H1_H1 ;  /* 0x30000000ff627230 */ /* 0x000fe20000004100 */
[-C--:B------:R-:W-:Y:S01]  /*6a70*/  F2FP.F16.E4M3.UNPACK_B R0, R167.reuse.H1 ;  /* 0x000000a7ff00723e */ /* 0x080fe200030006ff */
[----:B------:R-:W1:Y:S01]  /*6a80*/  LDTM.x64 R4, tmem[UR4] ;  /* 0x00000004000479ee */ /* 0x000e620008340000 */
[----:B------:R-:W-:Y:S01]  /*6a90*/  MOV R131, 0x3f210a14 ;  /* 0x3f210a1400837802 */ /* 0x000fe20000000f00 */
[--C-:B------:R-:W-:Y:S01]  /*6aa0*/  HADD2.F32 R97, -RZ, R2.reuse.H0_H0 ;  /* 0x20000002ff617230 */ /* 0x100fe20000004100 */
[----:B------:R-:W-:Y:S01]  /*6ab0*/  @!P3 IADD3 R175, PT, PT, R175, 0x130, RZ ;  /* 0x00000130afafb810 */ /* 0x000fe20007ffe0ff */
[----:B------:R-:W-:Y:S01]  /*6ac0*/  HADD2.F32 R96, -RZ, R2.H1_H1 ;  /* 0x30000002ff607230 */ /* 0x000fe20000004100 */
[----:B------:R-:W-:Y:S01]  /*6ad0*/  F2FP.F16.E4M3.UNPACK_B R2, R167 ;  /* 0x000000a7ff02723e */ /* 0x000fe200020006ff */
[--C-:B------:R-:W-:Y:S01]  /*6ae0*/  HADD2.F32 R85, -RZ, R3.reuse.H0_H0 ;  /* 0x20000003ff557230 */ /* 0x100fe20000004100 */
[----:B------:R-:W-:Y:S01]  /*6af0*/  @!P3 LOP3.LUT R175, R175, 0xfefffff8, RZ, 0xc0, !PT ;  /* 0xfefffff8afafb812 */ /* 0x000fe200078ec0ff */
[----:B------:R-:W-:Y:S01]  /*6b00*/  HADD2.F32 R84, -RZ, R3.H1_H1 ;  /* 0x30000003ff547230 */ /* 0x000fe20000004100 */
[----:B------:R-:W-:Y:S01]  /*6b10*/  F2FP.F16.E4M3.UNPACK_B R3, R164.H1 ;  /* 0x000000a4ff03723e */ /* 0x000fe200030006ff */
[--C-:B------:R-:W-:Y:S01]  /*6b20*/  HADD2.F32 R105, -RZ, R0.reuse.H0_H0 ;  /* 0x20000000ff697230 */ /* 0x100fe20000004100 */
[----:B------:R-:W-:Y:S01]  /*6b30*/  @!P3 NOP ;  /* 0x000000000000b918 */ /* 0x000fe20000000000 */
[----:B------:R-:W-:Y:S01]  /*6b40*/  HADD2.F32 R104, -RZ, R0.H1_H1 ;  /* 0x30000000ff687230 */ /* 0x000fe20000004100 */
[----:B------:R-:W-:Y:S01]  /*6b50*/  F2FP.F16.E4M3.UNPACK_B R0, R169 ;  /* 0x000000a9ff00723e */ /* 0x000fe200020006ff */
[--C-:B------:R-:W-:Y:S01]  /*6b60*/  HADD2.F32 R103, -RZ, R2.reuse.H0_H0 ;  /* 0x20000002ff677230 */ /* 0x100fe20000004100 */
[----:B-1----:R1:W-:Y:S01]  /*6b70*/  @!P3 SYNCS.ARRIVE.TRANS64.RED.A1T0 RZ, [R175+URZ], RZ ;  /* 0x000000ffafffb9a7 */ /* 0x0023e200081004ff */
[----:B------:R-:W-:Y:S01]  /*6b80*/  HADD2.F32 R102, -RZ, R2.H1_H1 ;  /* 0x30000002ff667230 */ /* 0x000fe20000004100 */
[----:B------:R-:W-:Y:S01]  /*6b90*/  F2FP.F16.E4M3.UNPACK_B R2, R168 ;  /* 0x000000a8ff02723e */ /* 0x000fe200020006ff */
[--C-:B------:R-:W-:Y:S01]  /*6ba0*/  HADD2.F32 R93, -RZ, R3.reuse.H0_H0 ;  /* 0x20000003ff5d7230 */ /* 0x100fe20000004100 */
[----:B------:R-:W-:Y:S01]  /*6bb0*/  BSSY.RECONVERGENT B0, `(.L_x_126) ;  /* 0x0000732000007945 */ /* 0x000fe20003800200 */
[----:B------:R-:W-:Y:S01]  /*6bc0*/  HADD2.F32 R92, -RZ, R3.H1_H1 ;  /* 0x30000003ff5c7230 */ /* 0x000fe20000004100 */
[----:B------:R-:W-:Y:S01]  /*6bd0*/  F2FP.F16.E4M3.UNPACK_B R3, R166.H1 ;  /* 0x000000a6ff03723e */ /* 0x000fe200030006ff */
[--C-:B------:R-:W-:Y:S02]  /*6be0*/  HADD2.F32 R111, -RZ, R0.reuse.H0_H0 ;  /* 0x20000000ff6f7230 */ /* 0x100fe40000004100 */
[----:B------:R-:W-:Y:S01]  /*6bf0*/  HADD2.F32 R110, -RZ, R0.H1_H1 ;  /* 0x30000000ff6e7230 */ /* 0x000fe20000004100 */
[----:B------:R-:W-:Y:S01]  /*6c00*/  F2FP.F16.E4M3.UNPACK_B R0, R170 ;  /* 0x000000aaff00723e */ /* 0x000fe200020006ff */
[--C-:B------:R-:W-:Y:S02]  /*6c10*/  HADD2.F32 R107, -RZ, R2.reuse.H0_H0 ;  /* 0x20000002ff6b7230 */ /* 0x100fe40000004100 */
[C---:B------:R-:W-:Y:S01]  /*6c20*/  FMUL R7, R129.reuse, R7 ;  /* 0x0000000781077220 */ /* 0x040fe20000400000 */
[----:B------:R-:W-:Y:S01]  /*6c30*/  HADD2.F32 R106, -RZ, R2.H1_H1 ;  /* 0x30000002ff6a7230 */ /* 0x000fe20000004100 */
[----:B------:R-:W-:Y:S01]  /*6c40*/  F2FP.F16.E4M3.UNPACK_B R2, R169.H1 ;  /* 0x000000a9ff02723e */ /* 0x000fe200030006ff */
        /* <DEDUP_REMOVED lines=11> */
[----:B------:R-:W-:Y:S01]  /*6d00*/  F2FP.F16.E4M3.UNPACK_B R2, R171 ;  /* 0x000000abff02723e */ /* 0x000fe200020006ff */
[--C-:B------:R-:W-:Y:S02]  /*6d10*/  HADD2.F32 R109, -RZ, R3.reuse.H0_H0 ;  /* 0x20000003ff6d7230 */ /* 0x100fe40000004100 */
[C---:B------:R-:W-:Y:S01]  /*6d20*/  FMUL R23, R129.reuse, R23 ;  /* 0x0000001781177220 */ /* 0x040fe20000400000 */
[----:B------:R-:W-:Y:S01]  /*6d30*/  HADD2.F32 R108, -RZ, R3.H1_H1 ;  /* 0x30000003ff6c7230 */ /* 0x000fe20000004100 */
[----:B------:R-:W-:Y:S01]  /*6d40*/  F2FP.F16.E4M3.UNPACK_B R3, R170.H1 ;  /* 0x000000aaff03723e */ /* 0x000fe200030006ff */
[----:B------:R-:W-:Y:S02]  /*6d50*/  HADD2.F32 R142, -RZ, R144.H0_H0 ;  /* 0x20000090ff8e7230 */ /* 0x000fe40000004100 */
[C---:B------:R-:W-:Y:S01]  /*6d60*/  FMUL R27, R129.reuse, R27 ;  /* 0x0000001b811b7220 */ /* 0x040fe20000400000 */
[--C-:B------:R-:W-:Y:S02]  /*6d70*/  HADD2.F32 R132, -RZ, R0.reuse.H1_H1 ;  /* 0x30000000ff847230 */ /* 0x100fe40000004100 */
[C---:B------:R-:W-:Y:S01]  /*6d80*/  FMUL R31, R129.reuse, R31 ;  /* 0x0000001f811f7220 */ /* 0x040fe20000400000 */
[----:B------:R-:W-:Y:S02]  /*6d90*/  HADD2.F32 R120, -RZ, R0.H0_H0 ;  /* 0x20000000ff787230 */ /* 0x000fe40000004100 */
[C---:B------:R-:W-:Y:S01]  /*6da0*/  FMUL R0, R129.reuse, R4 ;  /* 0x0000000481007220 */ /* 0x040fe20000400000 */
[----:B------:R-:W-:Y:S02]  /*6db0*/  HADD2.F32 R145, -RZ, R144.H1_H1 ;  /* 0x30000090ff917230 */ /* 0x000fe40000004100 */
[----:B------:R-:W-:Y:S01]  /*6dc0*/  FMUL R4, R129, R8 ;  /* 0x0000000881047220 */ /* 0x000fe20000400000 */
[--C-:B------:R-:W-:Y:S02]  /*6dd0*/  HADD2.F32 R119, -RZ, R2.reuse.H0_H0 ;  /* 0x20000002ff777230 */ /* 0x100fe40000004100 */
[----:B------:R-:W-:Y:S01]  /*6de0*/  FFMA R0, R143, R142, R0 ;  /* 0x0000008e8f007223 */ /* 0x000fe20000000000 */
[----:B------:R-:W-:Y:S01]  /*6df0*/  MOV R142, 0x38eb4c3a ;  /* 0x38eb4c3a008e7802 */ /* 0x000fe20000000f00 */
[----:B------:R-:W-:Y:S02]  /*6e00*/  HADD2.F32 R118, -RZ, R2.H1_H1 ;  /* 0x30000002ff767230 */ /* 0x000fe40000004100 */
[C---:B------:R-:W-:Y:S01]  /*6e10*/  FMUL R2, R129.reuse, R5 ;  /* 0x0000000581027220 */ /* 0x040fe20000400000 */
[--C-:B------:R-:W-:Y:S02]  /*6e20*/  HADD2.F32 R144, -RZ, R146.reuse.H0_H0 ;  /* 0x20000092ff907230 */ /* 0x100fe40000004100 */
[----:B------:R-:W-:Y:S01]  /*6e30*/  FMUL R5, R129, R9 ;  /* 0x0000000981057220 */ /* 0x000fe20000400000 */
[--C-:B------:R-:W-:Y:S02]  /*6e40*/  HADD2.F32 R117, -RZ, R3.reuse.H0_H0 ;  /* 0x20000003ff757230 */ /* 0x100fe40000004100 */
[----:B------:R-:W-:Y:S01]  /*6e50*/  FFMA R2, R143, R145, R2 ;  /* 0x000000918f027223 */ /* 0x000fe20000000002 */
[----:B------:R-:W-:Y:S02]  /*6e60*/  HADD2.F32 R116, -RZ, R3.H1_H1 ;  /* 0x30000003ff747230 */ /* 0x000fe40000004100 */
[C---:B------:R-:W-:Y:S01]  /*6e70*/  FMUL R3, R129.reuse, R6 ;  /* 0x0000000681037220 */ /* 0x040fe20000400000 */
[----:B------:R-:W-:Y:S02]  /*6e80*/  HADD2.F32 R146, -RZ, R146.H1_H1 ;  /* 0x30000092ff927230 */ /* 0x000fe40000004100 */
[----:B------:R-:W-:Y:S01]  /*6e90*/  FMUL R6, R129, R10 ;  /* 0x0000000a81067220 */ /* 0x000fe20000400000 */
[--C-:B------:R-:W-:Y:S02]  /*6ea0*/  HADD2.F32 R147, -RZ, R148.reuse.H0_H0 ;  /* 0x20000094ff937230 */ /* 0x100fe40000004100 */
[C---:B------:R-:W-:Y:S01]  /*6eb0*/  FFMA R3, R143.reuse, R144, R3 ;  /* 0x000000908f037223 */ /* 0x040fe20000000003 */
[----:B------:R-:W-:Y:S02]  /*6ec0*/  HADD2.F32 R148, -RZ, R148.H1_H1 ;  /* 0x30000094ff947230 */ /* 0x000fe40000004100 */
[C---:B------:R-:W-:Y:S01]  /*6ed0*/  FFMA R7, R143.reuse, R146, R7 ;  /* 0x000000928f077223 */ /* 0x040fe20000000007 */
[--C-:B------:R-:W-:Y:S02]  /*6ee0*/  HADD2.F32 R149, -RZ, R150.reuse.H0_H0 ;  /* 0x20000096ff957230 */ /* 0x100fe40000004100 */
[----:B------:R-:W-:Y:S01]  /*6ef0*/  FFMA R4, R143, R147, R4 ;  /* 0x000000938f047223 */ /* 0x000fe20000000004 */
[----:B------:R-:W-:Y:S02]  /*6f00*/  HADD2.F32 R150, -RZ, R150.H1_H1 ;  /* 0x30000096ff967230 */ /* 0x000fe40000004100 */
[----:B------:R-:W-:Y:S01]  /*6f10*/  FMUL R8, R129, R12 ;  /* 0x0000000c81087220 */ /* 0x000fe20000400000 */
[--C-:B------:R-:W-:Y:S02]  /*6f20*/  HADD2.F32 R151, -RZ, R152.reuse.H0_H0 ;  /* 0x20000098ff977230 */ /* 0x100fe40000004100 */
[----:B------:R-:W-:Y:S01]  /*6f30*/  FFMA R5, R143, R148, R5 ;  /* 0x000000948f057223 */ /* 0x000fe20000000005 */
[----:B------:R-:W-:Y:S02]  /*6f40*/  HADD2.F32 R152, -RZ, R152.H1_H1 ;  /* 0x30000098ff987230 */ /* 0x000fe40000004100 */
[C---:B------:R-:W-:Y:S01]  /*6f50*/  FMUL R9, R129.reuse, R13 ;  /* 0x0000000d81097220 */ /* 0x040fe20000400000 */
[--C-:B------:R-:W-:Y:S02]  /*6f60*/  HADD2.F32 R69, -RZ, R155.reuse.H0_H0 ;  /* 0x2000009bff457230 */ /* 0x100fe40000004100 */
[----:B------:R-:W-:Y:S01]  /*6f70*/  FMUL R10, R129, R14 ;  /* 0x0000000e810a7220 */ /* 0x000fe20000400000 */
[C---:B------:R-:W-:Y:S01]  /*6f80*/  FFMA R6, R143.reuse, R149, R6 ;  /* 0x000000958f067223 */ /* 0x040fe20000000006 */
[----:B------:R-:W-:Y:S02]  /*6f90*/  HADD2.F32 R68, -RZ, R155.H1_H1 ;  /* 0x3000009bff447230 */ /* 0x000fe40000004100 */
[C---:B------:R-:W-:Y:S01]  /*6fa0*/  FFMA R11, R143.reuse, R150, R11 ;  /* 0x000000968f0b7223 */ /* 0x040fe2000000000b */
[--C-:B------:R-:W-:Y:S02]  /*6fb0*/  HADD2.F32 R71, -RZ, R154.reuse.H0_H0 ;  /* 0x2000009aff477230 */ /* 0x100fe40000004100 */
[----:B------:R-:W-:Y:S01]  /*6fc0*/  FFMA R8, R143, R151, R8 ;  /* 0x000000978f087223 */ /* 0x000fe20000000008 */
[----:B------:R-:W-:Y:S02]  /*6fd0*/  HADD2.F32 R70, -RZ, R154.H1_H1 ;  /* 0x3000009aff467230 */ /* 0x000fe40000004100 */
[----:B------:R-:W-:Y:S01]  /*6fe0*/  FMUL R12, R129, R16 ;  /* 0x00000010810c7220 */ /* 0x000fe20000400000 */
[----:B------:R-:W-:Y:S01]  /*6ff0*/  FFMA R9, R143, R152, R9 ;  /* 0x000000988f097223 */ /* 0x000fe20000000009 */
[----:B------:R-:W-:Y:S01]  /*7000*/  FMUL R13, R129, R17 ;  /* 0x00000011810d7220 */ /* 0x000fe20000400000 */
[--C-:B------:R-:W-:Y:S02]  /*7010*/  HADD2.F32 R73, -RZ, R153.reuse.H0_H0 ;  /* 0x20000099ff497230 */ /* 0x100fe40000004100 */
[----:B------:R-:W-:Y:S01]  /*7020*/  FFMA R10, R143, R69, R10 ;  /* 0x000000458f0a7223 */ /* 0x000fe2000000000a */
[----:B------:R-:W-:Y:S02]  /*7030*/  HADD2.F32 R72, -RZ, R153.H1_H1 ;  /* 0x30000099ff487230 */ /* 0x000fe40000004100 */
[----:B------:R-:W-:Y:S01]  /*7040*/  FMUL R14, R129, R18 ;  /* 0x00000012810e7220 */ /* 0x000fe20000400000 */
[----:B------:R-:W-:Y:S01]  /*7050*/  FFMA R15, R143, R68, R15 ;  /* 0x000000448f0f7223 */ /* 0x000fe2000000000f */
[----:B------:R-:W-:Y:S01]  /*7060*/  FMUL R16, R129, R20 ;  /* 0x0000001481107220 */ /* 0x000fe20000400000 */
[C---:B------:R-:W-:Y:S01]  /*7070*/  FFMA R12, R143.reuse, R71, R12 ;  /* 0x000000478f0c7223 */ /* 0x040fe2000000000c */
[----:B------:R-:W-:Y:S01]  /*7080*/  FFMA R13, R143, R70, R13 ;  /* 0x000000468f0d7223 */ /* 0x000fe2000000000d */
[C---:B------:R-:W-:Y:S01]  /*7090*/  FMUL R17, R129.reuse, R21 ;  /* 0x0000001581117220 */ /* 0x040fe20000400000 */
[----:B------:R-:W-:Y:S01]  /*70a0*/  FMUL R18, R129, R22 ;  /* 0x0000001681127220 */ /* 0x000fe20000400000 */
[C---:B------:R-:W-:Y:S01]  /*70b0*/  FFMA R14, R143.reuse, R73, R14 ;  /* 0x000000498f0e7223 */ /* 0x040fe2000000000e */
[----:B------:R-:W-:Y:S01]  /*70c0*/  FFMA R19, R143, R72, R19 ;  /* 0x000000488f137223 */ /* 0x000fe20000000013 */
[----:B------:R-:W-:Y:S01]  /*70d0*/  FMUL R20, R129, R24 ;  /* 0x0000001881147220 */ /* 0x000fe20000400000 */
[C---:B------:R-:W-:Y:S01]  /*70e0*/  FFMA R16, R143.reuse, R75, R16 ;  /* 0x0000004b8f107223 */ /* 0x040fe20000000010 */
[----:B------:R-:W-:Y:S01]  /*70f0*/  FFMA R17, R143, R74, R17 ;  /* 0x0000004a8f117223 */ /* 0x000fe20000000011 */
[----:B------:R-:W-:Y:S01]  /*7100*/  FMUL R21, R129, R25 ;  /* 0x0000001981157220 */ /* 0x000fe20000400000 */
[----:B------:R-:W-:Y:S01]  /*7110*/  FFMA R18, R143, R77, R18 ;  /* 0x0000004d8f127223 */ /* 0x000fe20000000012 */
[----:B------:R-:W-:Y:S01]  /*7120*/  FMUL R22, R129, R26 ;  /* 0x0000001a81167220 */ /* 0x000fe20000400000 */
[C---:B------:R-:W-:Y:S01]  /*7130*/  FFMA R23, R143.reuse, R76, R23 ;  /* 0x0000004c8f177223 */ /* 0x040fe20000000017 */
[----:B------:R-:W-:Y:S01]  /*7140*/  FFMA R20, R143, R79, R20 ;  /* 0x0000004f8f147223 */ /* 0x000fe20000000014 */
[----:B------:R-:W-:Y:S01]  /*7150*/  FMUL R24, R129, R28 ;  /* 0x0000001c81187220 */ /* 0x000fe20000400000 */
[----:B------:R-:W-:Y:S01]  /*7160*/  FFMA R21, R143, R78, R21 ;  /* 0x0000004e8f157223 */ /* 0x000fe20000000015 */
[C---:B------:R-:W-:Y:S01]  /*7170*/  FMUL R25, R129.reuse, R29 ;  /* 0x0000001d81197220 */ /* 0x040fe20000400000 */
[----:B------:R-:W-:Y:S01]  /*7180*/  FMUL R26, R129, R30 ;  /* 0x0000001e811a7220 */ /* 0x000fe20000400000 */
[C---:B------:R-:W-:Y:S01]  /*7190*/  FFMA R22, R143.reuse, R81, R22 ;  /* 0x000000518f167223 */ /* 0x040fe20000000016 */
[C---:B------:R-:W-:Y:S01]  /*71a0*/  FFMA R27, R143.reuse, R80, R27 ;  /* 0x000000508f1b7223 */ /* 0x040fe2000000001b */
[----:B------:R-:W-:Y:S01]  /*71b0*/  FFMA R24, R143, R83, R24 ;  /* 0x000000538f187223 */ /* 0x000fe20000000018 */
[----:B------:R-:W-:Y:S01]  /*71c0*/  FMUL R28, R129, R32 ;  /* 0x00000020811c7220 */ /* 0x000fe20000400000 */
        /* <DEDUP_REMOVED lines=9> */
[C---:B------:R-:W-:Y:S01]  /*7260*/  FMUL R33, R129.reuse, R37 ;  /* 0x0000002581217220 */ /* 0x040fe20000400000 */
[----:B------:R-:W-:Y:S01]  /*7270*/  FMUL R34, R129, R38 ;  /* 0x0000002681227220 */ /* 0x000fe20000400000 */
        /* <DEDUP_REMOVED lines=40> */
[----:B------:R-:W-:Y:S01]  /*7500*/  FMUL R72, R0, 0.70710676908493041992 ;  /* 0x3f3504f300487820 */ /* 0x000fe20000400000 */
[----:B------:R-:W-:Y:S01]  /*7510*/  FMUL R54, R129, R58 ;  /* 0x0000003a81367220 */ /* 0x000fe20000400000 */
[----:B------:R-:W-:Y:S01]  /*7520*/  FFMA R55, R143, R108, R55 ;  /* 0x0000006c8f377223 */ /* 0x000fe20000000037 */
[----:B------:R-:W-:Y:S01]  /*7530*/  FMUL R59, R129, R59 ;  /* 0x0000003b813b7220 */ /* 0x000fe20000400000 */
[----:B------:R-:W-:Y:S01]  /*7540*/  FFMA R52, R143, R111, R52 ;  /* 0x0000006f8f347223 */ /* 0x000fe20000000034 */
[----:B------:R-:W-:Y:S01]  /*7550*/  FSETP.GE.AND P2, PT, |R72|, 1.0029599666595458984, PT ;  /* 0x3f8060fe4800780b */ /* 0x000fe20003f46200 */
[C---:B------:R-:W-:Y:S01]  /*7560*/  FMUL R56, R129.reuse, R60 ;  /* 0x0000003c81387220 */ /* 0x040fe20000400000 */
[----:B------:R-:W-:Y:S01]  /*7570*/  FMUL R57, R129, R61 ;  /* 0x0000003d81397220 */ /* 0x000fe20000400000 */
[----:B------:R-:W-:Y:S01]  /*7580*/  FFMA R53, R143, R110, R53 ;  /* 0x0000006e8f357223 */ /* 0x000fe20000000035 */
[----:B------:R-:W-:Y:S01]  /*7590*/  FSEL R69, R142, 8.4834944573231041431e-05, P2 ;  /* 0x38b1e96a8e457808 */ /* 0x000fe20001000000 */
[----:B------:R-:W-:Y:S01]  /*75a0*/  FMUL R61, R129, R65 ;  /* 0x00000041813d7220 */ /* 0x000fe20000400000 */
[----:B------:R-:W-:Y:S01]  /*75b0*/  FFMA R54, R143, R113, R54 ;  /* 0x000000718f367223 */ /* 0x000fe20000000036 */
[----:B------:R-:W-:Y:S01]  /*75c0*/  FMUL R58, R129, R62 ;  /* 0x0000003e813a7220 */ /* 0x000fe20000400000 */
[C---:B------:R-:W-:Y:S01]  /*75d0*/  FMUL R65, R72.reuse, R72 ;  /* 0x0000004848417220 */ /* 0x040fe20000400000 */
[----:B------:R-:W-:Y:S01]  /*75e0*/  FFMA R59, R143, R112, R59 ;  /* 0x000000708f3b7223 */ /* 0x000fe2000000003b */
[----:B------:R-:W-:Y:S01]  /*75f0*/  FMUL R63, R129, R63 ;  /* 0x0000003f813f7220 */ /* 0x000fe20000400000 */
[----:B------:R-:W-:Y:S01]  /*7600*/  FFMA R56, R143, R115, R56 ;  /* 0x000000738f387223 */ /* 0x000fe20000000038 */
[----:B------:R-:W-:Y:S01]  /*7610*/  FMUL R60, R129, R64 ;  /* 0x00000040813c7220 */ /* 0x000fe20000400000 */
[----:B------:R-:W-:Y:S01]  /*7620*/  FSEL R73, |R72|, R65, P2 ;  /* 0x0000004148497208 */ /* 0x000fe20001000200 */
[----:B------:R-:W-:Y:S01]  /*7630*/  FFMA R57, R143, R114, R57 ;  /* 0x000000728f397223 */ /* 0x000fe20000000039 */
[----:B------:R-:W-:Y:S01]  /*7640*/  FSEL R64, -R135, -0.00082130916416645050049, P2 ;  /* 0xba574d2087407808 */ /* 0x000fe20001000100 */
[----:B------:R-:W-:Y:S01]  /*7650*/  FFMA R58, R143, R117, R58 ;  /* 0x000000758f3a7223 */ /* 0x000fe2000000003a */
[----:B------:R-:W-:Y:S01]  /*7660*/  FSEL R65, R130, 0.0052134888246655464172, P2 ;  /* 0x3baad5ea82417808 */ /* 0x000fe20001000000 */
[C---:B------:R-:W-:Y:S01]  /*7670*/  FMUL R62, R129.reuse, R66 ;  /* 0x00000042813e7220 */ /* 0x040fe20000400000 */
[----:B------:R-:W-:Y:S01]  /*7680*/  FSEL R66, -R134, -0.026868773624300956726, P2 ;  /* 0xbcdc1be786427808 */ /* 0x000fe20001000100 */
[----:B------:R-:W-:Y:S01]  /*7690*/  FMUL R67, R129, R67 ;  /* 0x0000004381437220 */ /* 0x000fe20000400000 */
[C---:B------:R-:W-:Y:S01]  /*76a0*/  FFMA R63, R143.reuse, R116, R63 ;  /* 0x000000748f3f7223 */ /* 0x040fe2000000003f */
[C---:B------:R-:W-:Y:S01]  /*76b0*/  FFMA R60, R143.reuse, R119, R60 ;  /* 0x000000778f3c7223 */ /* 0x040fe2000000003c */
[C---:B------:R-:W-:Y:S01]  /*76c0*/  FFMA R61, R143.reuse, R118, R61 ;  /* 0x000000768f3d7223 */ /* 0x040fe2000000003d */
[C---:B------:R-:W-:Y:S01]  /*76d0*/  FFMA R62, R143.reuse, R120, R62 ;  /* 0x000000788f3e7223 */ /* 0x040fe2000000003e */
[----:B------:R-:W-:Y:S01]  /*76e0*/  FFMA R67, R143, R132, R67 ;  /* 0x000000848f437223 */ /* 0x000fe20000000043 */
[-C--:B------:R-:W-:Y:S01]  /*76f0*/  FFMA R64, R69, R73.reuse, R64 ;  /* 0x0000004945407223 */ /* 0x080fe20000000040 */
[----:B------:R-:W-:Y:S01]  /*7700*/  FSEL R69, R133, 0.11284004896879196167, P2 ;  /* 0x3de718af85457808 */ /* 0x000fe20001000000 */
[----:B------:R-:W-:Y:S02]  /*7710*/  HFMA2 R132, -RZ, RZ, 1.8525390625, -0.310791015625 ;  /* 0x3f69b4f9ff847431 */ /* 0x000fe400000001ff */
[----:B------:R-:W-:Y:S01]  /*7720*/  FMUL R71, R2, 0.70710676908493041992 ;  /* 0x3f3504f302477820 */ /* 0x000fe20000400000 */
[-C--:B------:R-:W-:Y:S01]  /*7730*/  FFMA R65, R64, R73.reuse, R65 ;  /* 0x0000004940417223 */ /* 0x080fe20000000041 */
[C---:B------:R-:W-:Y:S01]  /*7740*/  FMUL R77, R4.reuse, 0.70710676908493041992 ;  /* 0x3f3504f3044d7820 */ /* 0x040fe20000400000 */
[----:B------:R-:W-:Y:S01]  /*7750*/  FMUL R4, R4, 0.5 ;  /* 0x3f00000004047820 */ /* 0x000fe20000400000 */
[----:B------:R-:W-:Y:S01]  /*7760*/  FMUL R97, R25, 0.70710676908493041992 ;  /* 0x3f3504f319617820 */ /* 0x000fe20000400000 */
[----:B------:R-:W-:Y:S01]  /*7770*/  FSETP.GE.AND P1, PT, |R71|, 1.0029599666595458984, PT ;  /* 0x3f8060fe4700780b */ /* 0x000fe20003f26200 */
[-C--:B------:R-:W-:Y:S01]  /*7780*/  FFMA R66, R65, R73.reuse, R66 ;  /* 0x0000004941427223 */ /* 0x080fe20000000042 */
[----:B------:R-:W-:Y:S01]  /*7790*/  FSEL R65, R131, 0.12837915122509002686, P2 ;  /* 0x3e0375d383417808 */ /* 0x000fe20001000000 */
[----:B------:R-:W-:Y:S01]  /*77a0*/  FMUL R109, R37, 0.70710676908493041992 ;  /* 0x3f3504f3256d7820 */ /* 0x000fe20000400000 */
[----:B------:R-:W-:Y:S01]  /*77b0*/  FSEL R64, R132, -0.37612664699554443359, P2 ;  /* 0xbec093ac84407808 */ /* 0x000fe20001000000 */
[----:B------:R-:W-:Y:S01]  /*77c0*/  FFMA R69, R66, R73, R69 ;  /* 0x0000004942457223 */ /* 0x000fe20000000045 */
[----:B------:R-:W-:Y:S01]  /*77d0*/  FSEL R68, -R134, -0.026868773624300956726, P1 ;  /* 0xbcdc1be786447808 */ /* 0x000fe20000800100 */
[----:B------:R-:W-:Y:S01]  /*77e0*/  FMUL R66, R71, R71 ;  /* 0x0000004747427220 */ /* 0x000fe20000400000 */
[----:B------:R-:W-:Y:S01]  /*77f0*/  FMUL R37, R37, 0.5 ;  /* 0x3f00000025257820 */ /* 0x000fe20000400000 */
[-C--:B------:R-:W-:Y:S01]  /*7800*/  FFMA R64, R69, R73.reuse, R64 ;  /* 0x0000004945407223 */ /* 0x080fe20000000040 */
[----:B------:R-:W-:Y:S01]  /*7810*/  FSEL R69, R142, 8.4834944573231041431e-05, P1 ;  /* 0x38b1e96a8e457808 */ /* 0x000fe20000800000 */
[----:B------:R-:W-:Y:S01]  /*7820*/  FMUL R121, R49, 0.70710676908493041992 ;  /* 0x3f3504f331797820 */ /* 0x000fe20000400000 */
[----:B------:R-:W-:Y:S01]  /*7830*/  FSEL R70, |R71|, R66, P1 ;  /* 0x0000004247467208 */ /* 0x000fe20000800200 */
[----:B------:R-:W-:Y:S01]  /*7840*/  FMUL R49, R49, 0.5 ;  /* 0x3f00000031317820 */ /* 0x000fe20000400000 */
[----:B------:R-:W-:Y:S01]  /*7850*/  FSEL R66, -R73, R72, P2 ;  /* 0x0000004849427208 */ /* 0x000fe20001000100 */
[----:B------:R-:W-:Y:S01]  /*7860*/  FFMA R65, R64, R73, R65 ;  /* 0x0000004940417223 */ /* 0x000fe20000000041 */
[----:B------:R-:W-:Y:S01]  /*7870*/  FSEL R64, -R135, -0.00082130916416645050049, P1 ;  /* 0xba574d2087407808 */ /* 0x000fe20000800100 */
[----:B------:R-:W-:Y:S01]  /*7880*/  FMUL R73, R3, 0.70710676908493041992 ;  /* 0x3f3504f303497820 */ /* 0x000fe20000400000 */
[----:B------:R-:W-:Y:S01]  /*7890*/  FMUL R138, R52, 0.70710676908493041992 ;  /* 0x3f3504f3348a7820 */ /* 0x000fe20000400000 */
[----:B------:R-:W-:Y:S01]  /*78a0*/  FFMA R66, R65, R66, R66 ;  /* 0x0000004241427223 */ /* 0x000fe20000000042 */
[----:B------:R-:W-:Y:S01]  /*78b0*/  FSEL R65, R130, 0.0052134888246655464172, P1 ;  /* 0x3baad5ea82417808 */ /* 0x000fe20000800000 */
[-C--:B------:R-:W-:Y:S01]  /*78c0*/  FFMA R64, R69, R70.reuse, R64 ;  /* 0x0000004645407223 */ /* 0x080fe20000000040 */
[----:B------:R-:W-:Y:S01]  /*78d0*/  FSEL R69, R133, 0.11284004896879196167, P1 ;  /* 0x3de718af85457808 */ /* 0x000fe20000800000 */
[----:B------:R-:W-:Y:S01]  /*78e0*/  FMUL R52, R52, 0.5 ;  /* 0x3f00000034347820 */ /* 0x000fe20000400000 */
[----:B------:R-:W-:Y:S01]  /*78f0*/  FSETP.GE.AND P0, PT, |R73|, 1.0029599666595458984, PT ;  /* 0x3f8060fe4900780b */ /* 0x000fe20003f06200 */
[-C--:B------:R-:W-:Y:S01]  /*7900*/  FFMA R65, R64, R70.reuse, R65 ;  /* 0x0000004640417223 */ /* 0x080fe20000000041 */
[----:B------:R-:W-:Y:S01]  /*7910*/  FSEL R64, R132, -0.37612664699554443359, P1 ;  /* 0xbec093ac84407808 */ /* 0x000fe20000800000 */
[----:B------:R-:W2:Y:S01]  /*7920*/  @P2 MUFU.EX2 R74, R66 ;  /* 0x00000042004a2308 */ /* 0x000ea20000000800 */
[----:B------:R-:W-:Y:S01]  /*7930*/  FMUL R79, R11, 0.70710676908493041992 ;  /* 0x3f3504f30b4f7820 */ /* 0x000fe20000400000 */
[-C--:B------:R-:W-:Y:S01]  /*7940*/  FFMA R68, R65, R70.reuse, R68 ;  /* 0x0000004641447223 */ /* 0x080fe20000000044 */
[----:B------:R-:W-:Y:S01]  /*7950*/  FSEL R65, R131, 0.12837915122509002686, P1 ;  /* 0x3e0375d383417808 */ /* 0x000fe20000800000 */
[----:B------:R-:W-:Y:S01]  /*7960*/  FMUL R85, R13, 0.70710676908493041992 ;  /* 0x3f3504f30d557820 */ /* 0x000fe20000400000 */
[----:B------:R-:W-:Y:S01]  /*7970*/  FMUL R91, R23, 0.70710676908493041992 ;  /* 0x3f3504f3175b7820 */ /* 0x000fe20000400000 */
[-C--:B------:R-:W-:Y:S01]  /*7980*/  FFMA R69, R68, R70.reuse, R69 ;  /* 0x0000004644457223 */ /* 0x080fe20000000045 */
[----:B------:R-:W-:Y:S01]  /*7990*/  FMUL R68, R73, R73 ;  /* 0x0000004949447220 */ /* 0x000fe20000400000 */
[----:B------:R-:W-:Y:S01]  /*79a0*/  FMUL R11, R11, 0.5 ;  /* 0x3f0000000b0b7820 */ /* 0x000fe20000400000 */
[----:B------:R-:W-:Y:S01]  /*79b0*/  FMUL R23, R23, 0.5 ;  /* 0x3f00000017177820 */ /* 0x000fe20000400000 */
[----:B------:R-:W-:Y:S01]  /*79c0*/  FFMA R64, R69, R70, R64 ;  /* 0x0000004645407223 */ /* 0x000fe20000000040 */
[----:B------:R-:W-:Y:S01]  /*79d0*/  FSEL R69, R142, 8.4834944573231041431e-05, P0 ;  /* 0x38b1e96a8e457808 */ /* 0x000fe20000000000 */
[----:B------:R-:W-:Y:S01]  /*79e0*/  FMUL R115, R47, 0.70710676908493041992 ;  /* 0x3f3504f32f737820 */ /* 0x000fe20000400000 */
[----:B------:R-:W-:Y:S01]  /*79f0*/  FSEL R75, |R73|, R68, P0 ;  /* 0x00000044494b7208 */ /* 0x000fe20000000200 */
[----:B------:R-:W-:Y:S01]  /*7a00*/  FFMA R65, R64, R70, R65 ;  /* 0x0000004640417223 */ /* 0x000fe20000000041 */
[----:B------:R-:W-:Y:S01]  /*7a10*/  FSEL R64, -R70, R71, P1 ;  /* 0x0000004746407208 */ /* 0x000fe20000800100 */
[----:B------:R-:W-:Y:S01]  /*7a20*/  FMUL R47, R47, 0.5 ;  /* 0x3f0000002f2f7820 */ /* 0x000fe20000400000 */
[----:B------:R-:W-:Y:S01]  /*7a30*/  FSEL R68, -R135, -0.00082130916416645050049, P0 ;  /* 0xba574d2087447808 */ /* 0x000fe20000000100 */
[----:B------:R-:W-:Y:S01]  /*7a40*/  FMUL R136, R50, 0.70710676908493041992 ;  /* 0x3f3504f332887820 */ /* 0x000fe20000400000 */
[----:B------:R-:W-:Y:S01]  /*7a50*/  FSEL R70, -R134, -0.026868773624300956726, P0 ;  /* 0xbcdc1be786467808 */ /* 0x000fe20000000100 */
[----:B------:R-:W-:Y:S01]  /*7a60*/  FFMA R64, R65, R64, R64 ;  /* 0x0000004041407223 */ /* 0x000fe20000000040 */
[----:B------:R-:W-:Y:S01]  /*7a70*/  FSEL R65, R130, 0.0052134888246655464172, P0 ;  /* 0x3baad5ea82417808 */ /* 0x000fe20000000000 */
[-C--:B------:R-:W-:Y:S01]  /*7a80*/  FFMA R68, R69, R75.reuse, R68 ;  /* 0x0000004b45447223 */ /* 0x080fe20000000044 */
[----:B------:R-:W-:Y:S01]  /*7a90*/  FSEL R69, R133, 0.11284004896879196167, P0 ;  /* 0x3de718af85457808 */ /* 0x000fe20000000000 */
[----:B------:R-:W3:Y:S01]  /*7aa0*/  @P1 MUFU.EX2 R76, R64 ;  /* 0x00000040004c1308 */ /* 0x000ee20000000800 */
[----:B------:R-:W-:Y:S01]  /*7ab0*/  FMUL R50, R50, 0.5 ;  /* 0x3f00000032327820 */ /* 0x000fe20000400000 */
[-C--:B------:R-:W-:Y:S01]  /*7ac0*/  FFMA R65, R68, R75.reuse, R65 ;  /* 0x0000004b44417223 */ /* 0x080fe20000000041 */
[----:B------:R-:W-:Y:S01]  /*7ad0*/  FSEL R68, R132, -0.37612664699554443359, P0 ;  /* 0xbec093ac84447808 */ /* 0x000fe20000000000 */
[----:B------:R-:W-:Y:S02]  /*7ae0*/  FMUL R103, R35, 0.70710676908493041992 ;  /* 0x3f3504f323677820 */ /* 0x000fe40000400000 */
[-C--:B------:R-:W-:Y:S01]  /*7af0*/  FFMA R70, R65, R75.reuse, R70 ;  /* 0x0000004b41467223 */ /* 0x080fe20000000046 */
[----:B--2---:R-:W-:Y:S01]  /*7b00*/  @P2 FADD R65, -R74, 1 ;  /* 0x3f8000004a412421 */ /* 0x004fe20000000100 */
[----:B------:R-:W-:Y:S02]  /*7b10*/  FMUL R74, R7, 0.70710676908493041992 ;  /* 0x3f3504f3074a7820 */ /* 0x000fe40000400000 */
[-C--:B------:R-:W-:Y:S02]  /*7b20*/  FFMA R69, R70, R75.reuse, R69 ;  /* 0x0000004b46457223 */ /* 0x080fe40000000045 */
[----:B------:R-:W-:Y:S02]  /*7b30*/  @P2 LOP3.LUT R66, R65, 0x80000000, R72, 0xb8, !PT ;  /* 0x8000000041422812 */ /* 0x000fe400078eb848 */
[----:B------:R-:W-:Y:S01]  /*7b40*/  FSEL R65, R131, 0.12837915122509002686, P0 ;  /* 0x3e0375d383417808 */ /* 0x000fe20000000000 */
[-C--:B------:R-:W-:Y:S01]  /*7b50*/  FFMA R68, R69, R75.reuse, R68 ;  /* 0x0000004b45447223 */ /* 0x080fe20000000044 */
[C---:B------:R-:W-:Y:S01]  /*7b60*/  FSETP.GE.AND P2, PT, |R74|.reuse, 1.0029599666595458984, PT ;  /* 0x3f8060fe4a00780b */ /* 0x040fe20003f46200 */
[----:B------:R-:W-:Y:S01]  /*7b70*/  FMUL R69, R74, R74 ;  /* 0x0000004a4a457220 */ /* 0x000fe20000400000 */
[----:B------:R-:W-:Y:S01]  /*7b80*/  FADD R201, R66, 1 ;  /* 0x3f80000042c97421 */ /* 0x000fe20000000000 */
[----:B------:R-:W-:Y:S01]  /*7b90*/  FFMA R65, R68, R75, R65 ;  /* 0x0000004b44417223 */ /* 0x000fe20000000041 */
[----:B------:R-:W-:Y:S01]  /*7ba0*/  FSEL R68, -R75, R73, P0 ;  /* 0x000000494b447208 */ /* 0x000fe20000000100 */
[----:B---3--:R-:W-:Y:S01]  /*7bb0*/  @P1 FADD R76, -R76, 1 ;  /* 0x3f8000004c4c1421 */ /* 0x008fe20000000100 */
[----:B------:R-:W-:Y:S02]  /*7bc0*/  FSEL R75, |R74|, R69, P2 ;  /* 0x000000454a4b7208 */ /* 0x000fe40001000200 */
[----:B------:R-:W-:Y:S01]  /*7bd0*/  FSEL R72, R142, 8.4834944573231041431e-05, P2 ;  /* 0x38b1e96a8e487808 */ /* 0x000fe20001000000 */
[----:B------:R-:W-:Y:S01]  /*7be0*/  FFMA R68, R65, R68, R68 ;  /* 0x0000004441447223 */ /* 0x000fe20000000044 */
[----:B------:R-:W-:Y:S02]  /*7bf0*/  FSEL R69, -R135, -0.00082130916416645050049, P2 ;  /* 0xba574d2087457808 */ /* 0x000fe40001000100 */
[----:B------:R-:W-:Y:S02]  /*7c00*/  FSEL R70, R130, 0.0052134888246655464172, P2 ;  /* 0x3baad5ea82467808 */ /* 0x000fe40001000000 */
[----:B------:R-:W-:Y:S01]  /*7c10*/  FSEL R65, -R134, -0.026868773624300956726, P2 ;  /* 0xbcdc1be786417808 */ /* 0x000fe20001000100 */
[-C--:B------:R-:W-:Y:S01]  /*7c20*/  FFMA R69, R72, R75.reuse, R69 ;  /* 0x0000004b48457223 */ /* 0x080fe20000000045 */
[----:B------:R-:W-:Y:S02]  /*7c30*/  FSEL R72, R133, 0.11284004896879196167, P2 ;  /* 0x3de718af85487808 */ /* 0x000fe40001000000 */
[----:B------:R-:W-:Y:S01]  /*7c40*/  @P1 LOP3.LUT R64, R76, 0x80000000, R71, 0xb8, !PT ;  /* 0x800000004c401812 */ /* 0x000fe200078eb847 */
[-C--:B------:R-:W-:Y:S01]  /*7c50*/  FFMA R70, R69, R75.reuse, R70 ;  /* 0x0000004b45467223 */ /* 0x080fe20000000046 */
[----:B------:R-:W-:Y:S01]  /*7c60*/  FSETP.GE.AND P1, PT, |R77|, 1.0029599666595458984, PT ;  /* 0x3f8060fe4d00780b */ /* 0x000fe20003f26200 */
[----:B------:R-:W-:Y:S02]  /*7c70*/  FMUL R76, R5, 0.70710676908493041992 ;  /* 0x3f3504f3054c7820 */ /* 0x000fe40000400000 */
[-C--:B------:R-:W-:Y:S01]  /*7c80*/  FFMA R65, R70, R75.reuse, R65 ;  /* 0x0000004b46417223 */ /* 0x080fe20000000041 */
[----:B------:R-:W-:Y:S01]  /*7c90*/  FSEL R70, R131, 0.12837915122509002686, P2 ;  /* 0x3e0375d383467808 */ /* 0x000fe20001000000 */
[----:B------:R-:W-:Y:S01]  /*7ca0*/  FADD R64, R64, 1 ;  /* 0x3f80000040407421 */ /* 0x000fe20000000000 */
[----:B------:R-:W-:Y:S01]  /*7cb0*/  FSEL R69, -R135, -0.00082130916416645050049, P1 ;  /* 0xba574d2087457808 */ /* 0x000fe20000800100 */
[-C--:B------:R-:W-:Y:S01]  /*7cc0*/  FFMA R72, R65, R75.reuse, R72 ;  /* 0x0000004b41487223 */ /* 0x080fe20000000048 */
[----:B------:R-:W-:Y:S02]  /*7cd0*/  FSEL R65, R132, -0.37612664699554443359, P2 ;  /* 0xbec093ac84417808 */ /* 0x000fe40001000000 */
[----:B------:R-:W-:Y:S03]  /*7ce0*/  FSEL R71, -R134, -0.026868773624300956726, P1 ;  /* 0xbcdc1be786477808 */ /* 0x000fe60000800100 */
[----:B------:R-:W-:Y:S01]  /*7cf0*/  FFMA R65, R72, R75, R65 ;  /* 0x0000004b48417223 */ /* 0x000fe20000000041 */
[----:B------:R-:W-:Y:S03]  /*7d00*/  FMUL R72, R77, R77 ;  /* 0x0000004d4d487220 */ /* 0x000fe60000400000 */
[----:B------:R-:W-:Y:S01]  /*7d10*/  FFMA R70, R65, R75, R70 ;  /* 0x0000004b41467223 */ /* 0x000fe20000000046 */
[----:B------:R-:W-:Y:S02]  /*7d20*/  FSEL R65, -R75, R74, P2 ;  /* 0x0000004a4b417208 */ /* 0x000fe40001000100 */
[----:B------:R-:W-:Y:S01]  /*7d30*/  FSEL R78, |R77|, R72, P1 ;  /* 0x000000484d4e7208 */ /* 0x000fe20000800200 */
[----:B------:R-:W2:Y:S01]  /*7d40*/  @P0 MUFU.EX2 R75, R68 ;  /* 0x00000044004b0308 */ /* 0x000ea20000000800 */
[----:B------:R-:W-:Y:S01]  /*7d50*/  FSEL R72, R142, 8.4834944573231041431e-05, P1 ;  /* 0x38b1e96a8e487808 */ /* 0x000fe20000800000 */
[----:B------:R-:W-:Y:S01]  /*7d60*/  FFMA R65, R70, R65, R65 ;  /* 0x0000004146417223 */ /* 0x000fe20000000041 */
[----:B------:R-:W-:Y:S03]  /*7d70*/  FSEL R70, R130, 0.0052134888246655464172, P1 ;  /* 0x3baad5ea82467808 */ /* 0x000fe60000800000 */
[-C--:B------:R-:W-:Y:S01]  /*7d80*/  FFMA R69, R72, R78.reuse, R69 ;  /* 0x0000004e48457223 */ /* 0x080fe20000000045 */
[----:B------:R-:W-:Y:S03]  /*7d90*/  FSEL R72, R133, 0.11284004896879196167, P1 ;  /* 0x3de718af85487808 */ /* 0x000fe60000800000 */
[-C--:B------:R-:W-:Y:S01]  /*7da0*/  FFMA R70, R69, R78.reuse, R70 ;  /* 0x0000004e45467223 */ /* 0x080fe20000000046 */
[----:B------:R-:W-:Y:S03]  /*7db0*/  FSEL R69, R132, -0.37612664699554443359, P1 ;  /* 0xbec093ac84457808 */ /* 0x000fe60000800000 */
[-C--:B------:R-:W-:Y:S01]  /*7dc0*/  FFMA R71, R70, R78.reuse, R71 ;  /* 0x0000004e46477223 */ /* 0x080fe20000000047 */
[----:B--2---:R-:W-:Y:S03]  /*7dd0*/  @P0 FADD R70, -R75, 1 ;  /* 0x3f8000004b460421 */ /* 0x004fe60000000100 */
[----:B------:R-:W-:Y:S01]  /*7de0*/  FFMA R72, R71, R78, R72 ;  /* 0x0000004e47487223 */ /* 0x000fe20000000048 */
[----:B------:R-:W-:Y:S01]  /*7df0*/  FMUL R71, R76, R76 ;  /* 0x0000004c4c477220 */ /* 0x000fe20000400000 */
[----:B------:R-:W-:Y:S02]  /*7e00*/  @P0 LOP3.LUT R68, R70, 0x80000000, R73, 0xb8, !PT ;  /* 0x8000000046440812 */ /* 0x000fe400078eb849 */
[-C--:B------:R-:W-:Y:S01]  /*7e10*/  FFMA R69, R72, R78.reuse, R69 ;  /* 0x0000004e48457223 */ /* 0x080fe20000000045 */
[----:B------:R-:W-:Y:S02]  /*7e20*/  FSEL R70, R131, 0.12837915122509002686, P1 ;  /* 0x3e0375d383467808 */ /* 0x000fe40000800000 */
[----:B------:R-:W-:Y:S03]  /*7e30*/  FSETP.GE.AND P0, PT, |R76|, 1.0029599666595458984, PT ;  /* 0x3f8060fe4c00780b */ /* 0x000fe60003f06200 */
[----:B------:R-:W-:Y:S01]  /*7e40*/  FFMA R70, R69, R78, R70 ;  /* 0x0000004e45467223 */ /* 0x000fe20000000046 */
[----:B------:R-:W-:Y:S02]  /*7e50*/  FSEL R69, -R78, R77, P1 ;  /* 0x0000004d4e457208 */ /* 0x000fe40000800100 */
[----:B------:R-:W-:Y:S01]  /*7e60*/  FSEL R75, |R76|, R71, P0 ;  /* 0x000000474c4b7208 */ /* 0x000fe20000000200 */
[----:B------:R-:W2:Y:S01]  /*7e70*/  @P2 MUFU.EX2 R78, R65 ;  /* 0x00000041004e2308 */ /* 0x000ea20000000800 */
[----:B------:R-:W-:Y:S01]  /*7e80*/  FSEL R72, R142, 8.4834944573231041431e-05, P0 ;  /* 0x38b1e96a8e487808 */ /* 0x000fe20000000000 */
[----:B------:R-:W-:Y:S01]  /*7e90*/  FFMA R69, R70, R69, R69 ;  /* 0x0000004546457223 */ /* 0x000fe20000000045 */
[----:B------:R-:W-:Y:S02]  /*7ea0*/  FSEL R71, -R135, -0.00082130916416645050049, P0 ;  /* 0xba574d2087477808 */ /* 0x000fe40000000100 */
[----:B------:R-:W-:Y:S02]  /*7eb0*/  FSEL R70, R130, 0.0052134888246655464172, P0 ;  /* 0x3baad5ea82467808 */ /* 0x000fe40000000000 */
[----:B------:R-:W-:Y:S01]  /*7ec0*/  FSEL R73, -R134, -0.026868773624300956726, P0 ;  /* 0xbcdc1be786497808 */ /* 0x000fe20000000100 */
[-C--:B------:R-:W-:Y:S01]  /*7ed0*/  FFMA R71, R72, R75.reuse, R71 ;  /* 0x0000004b48477223 */ /* 0x080fe20000000047 */
[----:B------:R-:W-:Y:S03]  /*7ee0*/  FSEL R72, R133, 0.11284004896879196167, P0 ;  /* 0x3de718af85487808 */ /* 0x000fe60000000000 */
[-C--:B------:R-:W-:Y:S01]  /*7ef0*/  FFMA R70, R71, R75.reuse, R70 ;  /* 0x0000004b47467223 */ /* 0x080fe20000000046 */
[----:B------:R-:W-:Y:S03]  /*7f00*/  FSEL R71, R132, -0.37612664699554443359, P0 ;  /* 0xbec093ac84477808 */ /* 0x000fe60000000000 */
[-C--:B------:R-:W-:Y:S01]  /*7f10*/  FFMA R73, R70, R75.reuse, R73 ;  /* 0x0000004b46497223 */ /* 0x080fe20000000049 */
[----:B------:R-:W-:Y:S03]  /*7f20*/  FSEL R70, R131, 0.12837915122509002686, P0 ;  /* 0x3e0375d383467808 */ /* 0x000fe60000000000 */
[-C--:B------:R-:W-:Y:S01]  /*7f30*/  FFMA R72, R73, R75.reuse, R72 ;  /* 0x0000004b49487223 */ /* 0x080fe20000000048 */
[----:B--2---:R-:W-:Y:S01]  /*7f40*/  @P2 FADD R73, -R78, 1 ;  /* 0x3f8000004e492421 */ /* 0x004fe20000000100 */
[C---:B------:R-:W-:Y:S01]  /*7f50*/  FMUL R78, R6.reuse, 0.70710676908493041992 ;  /* 0x3f3504f3064e7820 */ /* 0x040fe20000400000 */
[----:B------:R-:W-:Y:S01]  /*7f60*/  FMUL R6, R6, 0.5 ;  /* 0x3f00000006067820 */ /* 0x000fe20000400000 */
[-C--:B------:R-:W-:Y:S02]  /*7f70*/  FFMA R71, R72, R75.reuse, R71 ;  /* 0x0000004b48477223 */ /* 0x080fe40000000047 */
[----:B------:R-:W-:Y:S01]  /*7f80*/  @P2 LOP3.LUT R65, R73, 0x80000000, R74, 0xb8, !PT ;  /* 0x8000000049412812 */ /* 0x000fe200078eb84a */
[C---:B------:R-:W-:Y:S01]  /*7f90*/  FMUL R73, R78.reuse, R78 ;  /* 0x0000004e4e497220 */ /* 0x040fe20000400000 */
[C---:B------:R-:W-:Y:S01]  /*7fa0*/  FSETP.GE.AND P2, PT, |R78|.reuse, 1.0029599666595458984, PT ;  /* 0x3f8060fe4e00780b */ /* 0x040fe20003f46200 */
[----:B------:R-:W2:Y:S01]  /*7fb0*/  @P1 MUFU.EX2 R74, R69 ;  /* 0x00000045004a1308 */ /* 0x000ea20000000800 */
[----:B------:R-:W-:Y:S01]  /*7fc0*/  FFMA R70, R71, R75, R70 ;  /* 0x0000004b47467223 */ /* 0x000fe20000000046 */
[----:B------:R-:W-:Y:S01]  /*7fd0*/  FSEL R71, -R75, R76, P0 ;  /* 0x0000004c4b477208 */ /* 0x000fe20000000100 */
[----:B------:R-:W-:Y:S01]  /*7fe0*/  FADD R66, R65, 1 ;  /* 0x3f80000041427421 */ /* 0x000fe20000000000 */
[----:B------:R-:W-:Y:S01]  /*7ff0*/  FSEL R81, |R78|, R73, P2 ;  /* 0x000000494e517208 */ /* 0x000fe20001000200 */
[----:B------:R-:W-:Y:S01]  /*8000*/  FMUL R65, R56, 0.70710676908493041992 ;  /* 0x3f3504f338417820 */ /* 0x000fe20000400000 */
[----:B------:R-:W-:Y:S01]  /*8010*/  FSEL R75, R142, 8.4834944573231041431e-05, P2 ;  /* 0x38b1e96a8e4b7808 */ /* 0x000fe20001000000 */
[----:B------:R-:W-:Y:S01]  /*8020*/  FMUL R56, R56, 0.5 ;  /* 0x3f00000038387820 */ /* 0x000fe20000400000 */
[----:B------:R-:W-:Y:S01]  /*8030*/  FSEL R72, -R135, -0.00082130916416645050049, P2 ;  /* 0xba574d2087487808 */ /* 0x000fe20001000100 */
[----:B------:R-:W-:Y:S01]  /*8040*/  FFMA R71, R70, R71, R71 ;  /* 0x0000004746477223 */ /* 0x000fe20000000047 */
[----:B------:R-:W-:Y:S02]  /*8050*/  FSEL R73, R130, 0.0052134888246655464172, P2 ;  /* 0x3baad5ea82497808 */ /* 0x000fe40001000000 */
[----:B------:R-:W-:Y:S01]  /*8060*/  FSEL R70, -R134, -0.026868773624300956726, P2 ;  /* 0xbcdc1be786467808 */ /* 0x000fe20001000100 */
[-C--:B------:R-:W-:Y:S01]  /*8070*/  FFMA R72, R75, R81.reuse, R72 ;  /* 0x000000514b487223 */ /* 0x080fe20000000048 */
[----:B------:R-:W-:Y:S01]  /*8080*/  FSEL R75, R133, 0.11284004896879196167, P2 ;  /* 0x3de718af854b7808 */ /* 0x000fe20001000000 */
[----:B------:R-:W3:Y:S02]  /*8090*/  @P0 MUFU.EX2 R80, R71 ;  /* 0x0000004700500308 */ /* 0x000ee40000000800 */
[-C--:B------:R-:W-:Y:S01]  /*80a0*/  FFMA R73, R72, R81.reuse, R73 ;  /* 0x0000005148497223 */ /* 0x080fe20000000049 */
[----:B------:R-:W-:Y:S01]  /*80b0*/  FSEL R72, R132, -0.37612664699554443359, P2 ;  /* 0xbec093ac84487808 */ /* 0x000fe20001000000 */
[----:B--2---:R-:W-:Y:S02]  /*80c0*/  @P1 FADD R74, -R74, 1 ;  /* 0x3f8000004a4a1421 */ /* 0x004fe40000000100 */
[-C--:B------:R-:W-:Y:S01]  /*80d0*/  FFMA R70, R73, R81.reuse, R70 ;  /* 0x0000005149467223 */ /* 0x080fe20000000046 */
[----:B------:R-:W-:Y:S02]  /*80e0*/  FSEL R73, R131, 0.12837915122509002686, P2 ;  /* 0x3e0375d383497808 */ /* 0x000fe40001000000 */
[----:B------:R-:W-:Y:S01]  /*80f0*/  @P1 LOP3.LUT R69, R74, 0x80000000, R77, 0xb8, !PT ;  /* 0x800000004a451812 */ /* 0x000fe200078eb84d */
[----:B------:R-:W-:Y:S01]  /*8100*/  FFMA R75, R70, R81, R75 ;  /* 0x00000051464b7223 */ /* 0x000fe2000000004b */
[C---:B------:R-:W-:Y:S01]  /*8110*/  FSETP.GE.AND P1, PT, |R79|.reuse, 1.0029599666595458984, PT ;  /* 0x3f8060fe4f00780b */ /* 0x040fe20003f26200 */
[----:B------:R-:W-:Y:S01]  /*8120*/  FMUL R74, R79, R79 ;  /* 0x0000004f4f4a7220 */ /* 0x000fe20000400000 */
[----:B------:R-:W-:Y:S01]  /*8130*/  FSEL R70, -R81, R78, P2 ;  /* 0x0000004e51467208 */ /* 0x000fe20001000100 */
[-C--:B------:R-:W-:Y:S01]  /*8140*/  FFMA R72, R75, R81.reuse, R72 ;  /* 0x000000514b487223 */ /* 0x080fe20000000048 */
[----:B------:R-:W-:Y:S01]  /*8150*/  FSEL R75, R142, 8.4834944573231041431e-05, P1 ;  /* 0x38b1e96a8e4b7808 */ /* 0x000fe20000800000 */
[----:B------:R-:W-:Y:S01]  /*8160*/  FADD R69, R69, 1 ;  /* 0x3f80000045457421 */ /* 0x000fe20000000000 */
[----:B------:R-:W-:Y:S01]  /*8170*/  FSEL R77, |R79|, R74, P1 ;  /* 0x0000004a4f4d7208 */ /* 0x000fe20000800200 */
[----:B------:R-:W-:Y:S01]  /*8180*/  FFMA R73, R72, R81, R73 ;  /* 0x0000005148497223 */ /* 0x000fe20000000049 */
[----:B------:R-:W-:Y:S01]  /*8190*/  FSEL R72, -R135, -0.00082130916416645050049, P1 ;  /* 0xba574d2087487808 */ /* 0x000fe20000800100 */
[----:B------:R-:W-:Y:S01]  /*81a0*/  FMUL R69, R69, R4 ;  /* 0x0000000445457220 */ /* 0x000fe20000400000 */
[----:B------:R-:W-:Y:S01]  /*81b0*/  FSEL R74, -R134, -0.026868773624300956726, P1 ;  /* 0xbcdc1be7864a7808 */ /* 0x000fe20000800100 */
[----:B------:R-:W-:Y:S01]  /*81c0*/  FFMA R70, R73, R70, R70 ;  /* 0x0000004649467223 */ /* 0x000fe20000000046 */
[----:B------:R-:W-:Y:S01]  /*81d0*/  FSEL R73, R130, 0.0052134888246655464172, P1 ;  /* 0x3baad5ea82497808 */ /* 0x000fe20000800000 */
[-C--:B------:R-:W-:Y:S01]  /*81e0*/  FFMA R72, R75, R77.reuse, R72 ;  /* 0x0000004d4b487223 */ /* 0x080fe20000000048 */
[----:B------:R-:W-:Y:S01]  /*81f0*/  FSEL R75, R133, 0.11284004896879196167, P1 ;  /* 0x3de718af854b7808 */ /* 0x000fe20000800000 */
[----:B---3--:R-:W-:Y:S01]  /*8200*/  @P0 FADD R83, -R80, 1 ;  /* 0x3f80000050530421 */ /* 0x008fe20000000100 */
[----:B------:R-:W-:Y:S01]  /*8210*/  FMUL R81, R8, 0.70710676908493041992 ;  /* 0x3f3504f308517820 */ /* 0x000fe20000400000 */
[-C--:B------:R-:W-:Y:S01]  /*8220*/  FFMA R73, R72, R77.reuse, R73 ;  /* 0x0000004d48497223 */ /* 0x080fe20000000049 */
[----:B------:R-:W-:Y:S01]  /*8230*/  FSEL R72, R132, -0.37612664699554443359, P1 ;  /* 0xbec093ac84487808 */ /* 0x000fe20000800000 */
[----:B------:R-:W2:Y:S01]  /*8240*/  @P2 MUFU.EX2 R80, R70 ;  /* 0x0000004600502308 */ /* 0x000ea20000000800 */
[----:B------:R-:W-:Y:S01]  /*8250*/  @P0 LOP3.LUT R71, R83, 0x80000000, R76, 0xb8, !PT ;  /* 0x8000000053470812 */ /* 0x000fe200078eb84c */
[-C--:B------:R-:W-:Y:S01]  /*8260*/  FFMA R74, R73, R77.reuse, R74 ;  /* 0x0000004d494a7223 */ /* 0x080fe2000000004a */
[----:B------:R-:W-:Y:S01]  /*8270*/  FSEL R73, R131, 0.12837915122509002686, P1 ;  /* 0x3e0375d383497808 */ /* 0x000fe20000800000 */
[----:B------:R-:W-:Y:S01]  /*8280*/  FMUL R83, R10, 0.70710676908493041992 ;  /* 0x3f3504f30a537820 */ /* 0x000fe20000400000 */
[C---:B------:R-:W-:Y:S01]  /*8290*/  FSETP.GE.AND P0, PT, |R81|.reuse, 1.0029599666595458984, PT ;  /* 0x3f8060fe5100780b */ /* 0x040fe20003f06200 */
[----:B------:R-:W-:Y:S01]  /*82a0*/  FFMA R75, R74, R77, R75 ;  /* 0x0000004d4a4b7223 */ /* 0x000fe2000000004b */
[----:B------:R-:W-:Y:S02]  /*82b0*/  FMUL R74, R81, R81 ;  /* 0x00000051514a7220 */ /* 0x000fe40000400000 */
[----:B------:R-:W-:Y:S01]  /*82c0*/  FSEL R76, -R134, -0.026868773624300956726, P0 ;  /* 0xbcdc1be7864c7808 */ /* 0x000fe20000000100 */
[-C--:B------:R-:W-:Y:S01]  /*82d0*/  FFMA R72, R75, R77.reuse, R72 ;  /* 0x0000004d4b487223 */ /* 0x080fe20000000048 */
[----:B------:R-:W-:Y:S03]  /*82e0*/  FSEL R75, R142, 8.4834944573231041431e-05, P0 ;  /* 0x38b1e96a8e4b7808 */ /* 0x000fe60000000000 */
[----:B------:R-:W-:Y:S01]  /*82f0*/  FFMA R73, R72, R77, R73 ;  /* 0x0000004d48497223 */ /* 0x000fe20000000049 */
[----:B------:R-:W-:Y:S02]  /*8300*/  FSEL R72, -R77, R79, P1 ;  /* 0x0000004f4d487208 */ /* 0x000fe40000800100 */
[----:B------:R-:W-:Y:S02]  /*8310*/  FSEL R77, |R81|, R74, P0 ;  /* 0x0000004a514d7208 */ /* 0x000fe40000000200 */
[----:B------:R-:W-:Y:S01]  /*8320*/  FSEL R74, -R135, -0.00082130916416645050049, P0 ;  /* 0xba574d20874a7808 */ /* 0x000fe20000000100 */
[----:B------:R-:W-:Y:S01]  /*8330*/  FFMA R72, R73, R72, R72 ;  /* 0x0000004849487223 */ /* 0x000fe20000000048 */
[----:B------:R-:W-:Y:S03]  /*8340*/  FSEL R73, R130, 0.0052134888246655464172, P0 ;  /* 0x3baad5ea82497808 */ /* 0x000fe60000000000 */
[-C--:B------:R-:W-:Y:S01]  /*8350*/  FFMA R74, R75, R77.reuse, R74 ;  /* 0x0000004d4b4a7223 */ /* 0x080fe2000000004a */
[----:B------:R-:W-:Y:S01]  /*8360*/  FSEL R75, R133, 0.11284004896879196167, P0 ;  /* 0x3de718af854b7808 */ /* 0x000fe20000000000 */
[----:B------:R-:W3:Y:S02]  /*8370*/  @P1 MUFU.EX2 R82, R72 ;  /* 0x0000004800521308 */ /* 0x000ee40000000800 */
[-C--:B------:R-:W-:Y:S01]  /*8380*/  FFMA R73, R74, R77.reuse, R73 ;  /* 0x0000004d4a497223 */ /* 0x080fe20000000049 */
[----:B------:R-:W-:Y:S03]  /*8390*/  FSEL R74, R132, -0.37612664699554443359, P0 ;  /* 0xbec093ac844a7808 */ /* 0x000fe60000000000 */
[-C--:B------:R-:W-:Y:S01]  /*83a0*/  FFMA R76, R73, R77.reuse, R76 ;  /* 0x0000004d494c7223 */ /* 0x080fe2000000004c */
[----:B--2---:R-:W-:Y:S01]  /*83b0*/  @P2 FADD R73, -R80, 1 ;  /* 0x3f80000050492421 */ /* 0x004fe20000000100 */
[C---:B------:R-:W-:Y:S01]  /*83c0*/  FMUL R80, R9.reuse, 0.70710676908493041992 ;  /* 0x3f3504f309507820 */ /* 0x040fe20000400000 */
[----:B------:R-:W-:Y:S01]  /*83d0*/  FMUL R9, R9, 0.5 ;  /* 0x3f00000009097820 */ /* 0x000fe20000400000 */
[-C--:B------:R-:W-:Y:S02]  /*83e0*/  FFMA R75, R76, R77.reuse, R75 ;  /* 0x0000004d4c4b7223 */ /* 0x080fe4000000004b */
[----:B------:R-:W-:Y:S02]  /*83f0*/  @P2 LOP3.LUT R70, R73, 0x80000000, R78, 0xb8, !PT ;  /* 0x8000000049462812 */ /* 0x000fe400078eb84e */
[----:B------:R-:W-:Y:S01]  /*8400*/  FSEL R73, R131, 0.12837915122509002686, P0 ;  /* 0x3e0375d383497808 */ /* 0x000fe20000000000 */
[-C--:B------:R-:W-:Y:S01]  /*8410*/  FFMA R74, R75, R77.reuse, R74 ;  /* 0x0000004d4b4a7223 */ /* 0x080fe2000000004a */
[C---:B------:R-:W-:Y:S01]  /*8420*/  FSETP.GE.AND P2, PT, |R80|.reuse, 1.0029599666595458984, PT ;  /* 0x3f8060fe5000780b */ /* 0x040fe20003f46200 */
[----:B------:R-:W-:Y:S01]  /*8430*/  FMUL R75, R80, R80 ;  /* 0x00000050504b7220 */ /* 0x000fe20000400000 */
[----:B---3--:R-:W-:Y:S01]  /*8440*/  @P1 FADD R82, -R82, 1 ;  /* 0x3f80000052521421 */ /* 0x008fe20000000100 */
[----:B------:R-:W-:Y:S01]  /*8450*/  FFMA R73, R74, R77, R73 ;  /* 0x0000004d4a497223 */ /* 0x000fe20000000049 */
[----:B------:R-:W-:Y:S02]  /*8460*/  FSEL R74, -R77, R81, P0 ;  /* 0x000000514d4a7208 */ /* 0x000fe40000000100 */
        /* <DEDUP_REMOVED lines=11> */
[----:B------:R-:W2:Y:S01]  /*8520*/  @P0 MUFU.EX2 R79, R74 ;  /* 0x0000004a004f0308 */ /* 0x000ea20000000800 */
[----:B------:R-:W-:Y:S01]  /*8530*/  FMUL R82, R15, 0.70710676908493041992 ;  /* 0x3f3504f30f527820 */ /* 0x000fe20000400000 */
[-C--:B------:R-:W-:Y:S01]  /*8540*/  FFMA R73, R76, R77.reuse, R73 ;  /* 0x0000004d4c497223 */ /* 0x080fe20000000049 */
[----:B------:R-:W-:Y:S01]  /*8550*/  FSEL R76, R131, 0.12837915122509002686, P2 ;  /* 0x3e0375d3834c7808 */ /* 0x000fe20001000000 */
[----:B------:R-:W-:Y:S01]  /*8560*/  FADD R72, R72, 1 ;  /* 0x3f80000048487421 */ /* 0x000fe20000000000 */
[----:B------:R-:W-:Y:S01]  /*8570*/  FSEL R75, -R135, -0.00082130916416645050049, P1 ;  /* 0xba574d20874b7808 */ /* 0x000fe20000800100 */
[----:B------:R-:W-:Y:S01]  /*8580*/  FFMA R78, R73, R77, R78 ;  /* 0x0000004d494e7223 */ /* 0x000fe2000000004e */
[----:B------:R-:W-:Y:S01]  /*8590*/  FSEL R73, R132, -0.37612664699554443359, P2 ;  /* 0xbec093ac84497808 */ /* 0x000fe20001000000 */
[----:B------:R-:W-:Y:S04]  /*85a0*/  FMUL R11, R72, R11 ;  /* 0x0000000b480b7220 */ /* 0x000fe80000400000 */
[----:B------:R-:W-:Y:S01]  /*85b0*/  FFMA R73, R78, R77, R73 ;  /* 0x0000004d4e497223 */ /* 0x000fe20000000049 */
[----:B------:R-:W-:Y:S03]  /*85c0*/  FMUL R78, R83, R83 ;  /* 0x00000053534e7220 */ /* 0x000fe60000400000 */
[----:B------:R-:W-:Y:S01]  /*85d0*/  FFMA R76, R73, R77, R76 ;  /* 0x0000004d494c7223 */ /* 0x000fe2000000004c */
[----:B------:R-:W-:Y:S02]  /*85e0*/  FSEL R73, -R77, R80, P2 ;  /* 0x000000504d497208 */ /* 0x000fe40001000100 */
[----:B------:R-:W-:Y:S02]  /*85f0*/  FSEL R84, |R83|, R78, P1 ;  /* 0x0000004e53547208 */ /* 0x000fe40000800200 */
[----:B------:R-:W-:Y:S01]  /*8600*/  FSEL R78, R142, 8.4834944573231041431e-05, P1 ;  /* 0x38b1e96a8e4e7808 */ /* 0x000fe20000800000 */
[----:B------:R-:W-:Y:S01]  /*8610*/  FFMA R73, R76, R73, R73 ;  /* 0x000000494c497223 */ /* 0x000fe20000000049 */
[----:B------:R-:W-:Y:S02]  /*8620*/  FSEL R76, R130, 0.0052134888246655464172, P1 ;  /* 0x3baad5ea824c7808 */ /* 0x000fe40000800000 */
[----:B------:R-:W-:Y:S01]  /*8630*/  FSEL R77, -R134, -0.026868773624300956726, P1 ;  /* 0xbcdc1be7864d7808 */ /* 0x000fe20000800100 */
        /* <DEDUP_REMOVED lines=9> */
[----:B------:R-:W-:Y:S01]  /*86d0*/  FSEL R76, R131, 0.12837915122509002686, P1 ;  /* 0x3e0375d3834c7808 */ /* 0x000fe20000800000 */
[-C--:B------:R-:W-:Y:S01]  /*86e0*/  FFMA R75, R78, R84.reuse, R75 ;  /* 0x000000544e4b7223 */ /* 0x080fe2000000004b */
        /* <DEDUP_REMOVED lines=26> */
[----:B------:R-:W-:Y:S02]  /*8890*/  FSEL R77, -R81, R82, P0 ;  /* 0x00000052514d7208 */ /* 0x000fe40000000100 */
[----:B------:R-:W-:Y:S02]  /*88a0*/  FSEL R87, |R84|, R79, P2 ;  /* 0x0000004f54577208 */ /* 0x000fe40001000200 */
[----:B------:R-:W-:Y:S01]  /*88b0*/  FSEL R81, R142, 8.4834944573231041431e-05, P2 ;  /* 0x38b1e96a8e517808 */ /* 0x000fe20001000000 */
[----:B------:R-:W-:Y:S01]  /*88c0*/  FFMA R77, R76, R77, R77 ;  /* 0x0000004d4c4d7223 */ /* 0x000fe2000000004d */
[----:B------:R-:W-:Y:S02]  /*88d0*/  FSEL R78, -R135, -0.00082130916416645050049, P2 ;  /* 0xba574d20874e7808 */ /* 0x000fe40001000100 */
[----:B------:R-:W-:Y:S01]  /*88e0*/  FSEL R79, R130, 0.0052134888246655464172, P2 ;  /* 0x3baad5ea824f7808 */ /* 0x000fe20001000000 */
[----:B------:R-:W3:Y:S01]  /*88f0*/  @P0 MUFU.EX2 R86, R77 ;  /* 0x0000004d00560308 */ /* 0x000ee20000000800 */
[----:B------:R-:W-:Y:S01]  /*8900*/  FSEL R76, -R134, -0.026868773624300956726, P2 ;  /* 0xbcdc1be7864c7808 */ /* 0x000fe20001000100 */
[-C--:B------:R-:W-:Y:S01]  /*8910*/  FFMA R78, R81, R87.reuse, R78 ;  /* 0x00000057514e7223 */ /* 0x080fe2000000004e */
[----:B------:R-:W-:Y:S03]  /*8920*/  FSEL R81, R133, 0.11284004896879196167, P2 ;  /* 0x3de718af85517808 */ /* 0x000fe60001000000 */
        /* <DEDUP_REMOVED lines=12> */
[----:B---3--:R-:W-:Y:S01]  /*89f0*/  @P0 FADD R89, -R86, 1 ;  /* 0x3f80000056590421 */ /* 0x008fe20000000100 */
[----:B------:R-:W-:Y:S01]  /*8a00*/  FSEL R83, |R85|, R80, P1 ;  /* 0x0000005055537208 */ /* 0x000fe20000800200 */
[----:B------:R-:W-:Y:S01]  /*8a10*/  FFMA R79, R78, R87, R79 ;  /* 0x000000574e4f7223 */ /* 0x000fe2000000004f */
[----:B------:R-:W-:Y:S01]  /*8a20*/  FSEL R78, -R135, -0.00082130916416645050049, P1 ;  /* 0xba574d20874e7808 */ /* 0x000fe20000800100 */
[----:B------:R-:W-:Y:S01]  /*8a30*/  FMUL R87, R14, 0.70710676908493041992 ;  /* 0x3f3504f30e577820 */ /* 0x000fe20000400000 */
[----:B------:R-:W-:Y:S01]  /*8a40*/  FSEL R80, -R134, -0.026868773624300956726, P1 ;  /* 0xbcdc1be786507808 */ /* 0x000fe20000800100 */
[----:B------:R-:W-:Y:S01]  /*8a50*/  FFMA R76, R79, R76, R76 ;  /* 0x0000004c4f4c7223 */ /* 0x000fe2000000004c */
[----:B------:R-:W-:Y:S01]  /*8a60*/  FSEL R79, R130, 0.0052134888246655464172, P1 ;  /* 0x3baad5ea824f7808 */ /* 0x000fe20000800000 */
[-C--:B------:R-:W-:Y:S01]  /*8a70*/  FFMA R78, R81, R83.reuse, R78 ;  /* 0x00000053514e7223 */ /* 0x080fe2000000004e */
[----:B------:R-:W-:Y:S01]  /*8a80*/  FSEL R81, R133, 0.11284004896879196167, P1 ;  /* 0x3de718af85517808 */ /* 0x000fe20000800000 */
[----:B------:R-:W-:Y:S01]  /*8a90*/  FMUL R14, R14, 0.5 ;  /* 0x3f0000000e0e7820 */ /* 0x000fe20000400000 */
[----:B------:R-:W-:Y:S01]  /*8aa0*/  @P0 LOP3.LUT R77, R89, 0x80000000, R82, 0xb8, !PT ;  /* 0x80000000594d0812 */ /* 0x000fe200078eb852 */
[-C--:B------:R-:W-:Y:S01]  /*8ab0*/  FFMA R79, R78, R83.reuse, R79 ;  /* 0x000000534e4f7223 */ /* 0x080fe2000000004f */
[----:B------:R-:W-:Y:S01]  /*8ac0*/  FSEL R78, R132, -0.37612664699554443359, P1 ;  /* 0xbec093ac844e7808 */ /* 0x000fe20000800000 */
[----:B------:R-:W-:Y:S01]  /*8ad0*/  FMUL R89, R16, 0.70710676908493041992 ;  /* 0x3f3504f310597820 */ /* 0x000fe20000400000 */
[----:B------:R-:W-:Y:S01]  /*8ae0*/  FSETP.GE.AND P0, PT, |R87|, 1.0029599666595458984, PT ;  /* 0x3f8060fe5700780b */ /* 0x000fe20003f06200 */
[-C--:B------:R-:W-:Y:S01]  /*8af0*/  FFMA R80, R79, R83.reuse, R80 ;  /* 0x000000534f507223 */ /* 0x080fe20000000050 */
[----:B------:R-:W-:Y:S01]  /*8b00*/  FSEL R79, R131, 0.12837915122509002686, P1 ;  /* 0x3e0375d3834f7808 */ /* 0x000fe20000800000 */
[----:B------:R-:W2:Y:S01]  /*8b10*/  @P2 MUFU.EX2 R86, R76 ;  /* 0x0000004c00562308 */ /* 0x000ea20000000800 */
[----:B------:R-:W-:Y:S01]  /*8b20*/  FSEL R82, -R134, -0.026868773624300956726, P0 ;  /* 0xbcdc1be786527808 */ /* 0x000fe20000000100 */
[----:B------:R-:W-:Y:S01]  /*8b30*/  FFMA R81, R80, R83, R81 ;  /* 0x0000005350517223 */ /* 0x000fe20000000051 */
[----:B------:R-:W-:Y:S01]  /*8b40*/  FMUL R80, R87, R87 ;  /* 0x0000005757507220 */ /* 0x000fe20000400000 */
[----:B------:R-:W-:Y:S02]  /*8b50*/  FADD R77, R77, 1 ;  /* 0x3f8000004d4d7421 */ /* 0x000fe40000000000 */
        /* <DEDUP_REMOVED lines=40> */
[----:B------:R-:W-:Y:S01]  /*8de0*/  FMUL R17, R17, 0.5 ;  /* 0x3f00000011117820 */ /* 0x000fe20000400000 */
[----:B------:R-:W-:Y:S01]  /*8df0*/  FSEL R81, -R135, -0.00082130916416645050049, P1 ;  /* 0xba574d2087517808 */ /* 0x000fe20000800100 */
[-C--:B------:R-:W-:Y:S01]  /*8e00*/  FFMA R84, R79, R83.reuse, R84 ;  /* 0x000000534f547223 */ /* 0x080fe20000000054 */
[----:B------:R-:W-:Y:S05]  /*8e10*/  FSEL R79, R132, -0.37612664699554443359, P2 ;  /* 0xbec093ac844f7808 */ /* 0x000fea0001000000 */
        /* <DEDUP_REMOVED lines=44> */
[----:B------:R-:W-:Y:S01]  /*90e0*/  FFMA R82, R83, R87, R82 ;  /* 0x0000005753527223 */ /* 0x000fe20000000052 */
[----:B------:R-:W-:Y:S01]  /*90f0*/  FSEL R83, -R87, R88, P0 ;  /* 0x0000005857537208 */ /* 0x000fe20000000100 */
[----:B------:R-:W2:Y:S01]  /*9100*/  @P1 MUFU.EX2 R86, R81 ;  /* 0x0000005100561308 */ /* 0x000ea20000000800 */
[----:B------:R-:W-:Y:S01]  /*9110*/  FSEL R93, |R90|, R85, P2 ;  /* 0x000000555a5d7208 */ /* 0x000fe20001000200 */
[----:B------:R-:W-:Y:S01]  /*9120*/  FADD R79, R79, 1 ;  /* 0x3f8000004f4f7421 */ /* 0x000fe20000000000 */
[----:B------:R-:W-:Y:S01]  /*9130*/  FSEL R87, R142, 8.4834944573231041431e-05, P2 ;  /* 0x38b1e96a8e577808 */ /* 0x000fe20001000000 */
[----:B------:R-:W-:Y:S01]  /*9140*/  FFMA R83, R82, R83, R83 ;  /* 0x0000005352537223 */ /* 0x000fe20000000053 */
[----:B------:R-:W-:Y:S02]  /*9150*/  FSEL R84, -R135, -0.00082130916416645050049, P2 ;  /* 0xba574d2087547808 */ /* 0x000fe40001000100 */
[----:B------:R-:W-:Y:S03]  /*9160*/  FSEL R85, R130, 0.0052134888246655464172, P2 ;  /* 0x3baad5ea82557808 */ /* 0x000fe60001000000 */
        /* <DEDUP_REMOVED lines=26> */
[----:B------:R-:W2:Y:S01]  /*9310*/  @P2 MUFU.EX2 R92, R82 ;  /* 0x00000052005c2308 */ /* 0x000ea20000000800 */
[----:B------:R-:W-:Y:S01]  /*9320*/  @P0 LOP3.LUT R83, R95, 0x80000000, R88, 0xb8, !PT ;  /* 0x800000005f530812 */ /* 0x000fe200078eb858 */
[-C--:B------:R-:W-:Y:S01]  /*9330*/  FFMA R85, R84, R89.reuse, R85 ;  /* 0x0000005954557223 */ /* 0x080fe20000000055 */
[----:B------:R-:W-:Y:S01]  /*9340*/  FSEL R84, R132, -0.37612664699554443359, P1 ;  /* 0xbec093ac84547808 */ /* 0x000fe20000800000 */
[C---:B------:R-:W-:Y:S01]  /*9350*/  FMUL R95, R22.reuse, 0.70710676908493041992 ;  /* 0x3f3504f3165f7820 */ /* 0x040fe20000400000 */
[----:B------:R-:W-:Y:S01]  /*9360*/  FSETP.GE.AND P0, PT, |R93|, 1.0029599666595458984, PT ;  /* 0x3f8060fe5d00780b */ /* 0x000fe20003f06200 */
[-C--:B------:R-:W-:Y:S01]  /*9370*/  FFMA R86, R85, R89.reuse, R86 ;  /* 0x0000005955567223 */ /* 0x080fe20000000056 */
[----:B------:R-:W-:Y:S01]  /*9380*/  FSEL R85, R131, 0.12837915122509002686, P1 ;  /* 0x3e0375d383557808 */ /* 0x000fe20000800000 */
[----:B------:R-:W-:Y:S01]  /*9390*/  FMUL R22, R22, 0.5 ;  /* 0x3f00000016167820 */ /* 0x000fe20000400000 */
[----:B------:R-:W-:Y:S01]  /*93a0*/  FSEL R88, -R134, -0.026868773624300956726, P0 ;  /* 0xbcdc1be786587808 */ /* 0x000fe20000000100 */
[----:B------:R-:W-:Y:S01]  /*93b0*/  FFMA R87, R86, R89, R87 ;  /* 0x0000005956577223 */ /* 0x000fe20000000057 */
[----:B------:R-:W-:Y:S03]  /*93c0*/  FMUL R86, R93, R93 ;  /* 0x0000005d5d567220 */ /* 0x000fe60000400000 */
        /* <DEDUP_REMOVED lines=44> */
[----:B------:R-:W-:Y:S01]  /*9690*/  FMUL R84, R84, R23 ;  /* 0x0000001754547220 */ /* 0x000fe20000400000 */
[----:B------:R-:W-:Y:S01]  /*96a0*/  FMUL R27, R27, 0.5 ;  /* 0x3f0000001b1b7820 */ /* 0x000fe20000400000 */
[----:B------:R-:W-:Y:S02]  /*96b0*/  FMUL R23, R26, 0.5 ;  /* 0x3f0000001a177820 */ /* 0x000fe40000400000 */
        /* <DEDUP_REMOVED lines=20> */
[----:B------:R-:W-:Y:S01]  /*9800*/  FSETP.GE.AND P0, PT, |R94|, 1.0029599666595458984, PT ;  /* 0x3f8060fe5e00780b */ /* 0x000fe20003f06200 */
[----:B------:R-:W-:Y:S02]  /*9810*/  FADD R86, R86, 1 ;  /* 0x3f80000056567421 */ /* 0x000fe40000000000 */
        /* <DEDUP_REMOVED lines=17> */
[----:B------:R-:W-:Y:S02]  /*9930*/  FMUL R96, R24, 0.70710676908493041992 ;  /* 0x3f3504f318607820 */ /* 0x000fe40000400000 */
        /* <DEDUP_REMOVED lines=39> */
[----:B---3--:R-:W-:Y:S02]  /*9bb0*/  @P0 FADD R101, -R98, 1 ;  /* 0x3f80000062650421 */ /* 0x008fe40000000100 */
        /* <DEDUP_REMOVED lines=80> */
[----:B------:R-:W-:Y:S01]  /*a0c0*/  FSEL R93, -R102, R101, P1 ;  /* 0x00000065665d7208 */ /* 0x000fe20000800100 */
[----:B------:R-:W-:Y:S01]  /*a0d0*/  FMUL R23, R92, R23 ;  /* 0x000000175c177220 */ /* 0x000fe20000400000 */
        /* <DEDUP_REMOVED lines=55> */
[----:B---3--:R-:W-:Y:S01]  /*a450*/  @P0 FADD R107, -R104, 1 ;  /* 0x3f800000686b0421 */ /* 0x008fe20000000100 */
[----:B------:R-:W-:Y:S01]  /*a460*/  FMUL R32, R32, 0.5 ;  /* 0x3f00000020207820 */ /* 0x000fe20000400000 */
        /* <DEDUP_REMOVED lines=9> */
[----:B------:R-:W-:Y:S01]  /*a500*/  FMUL R98, R105, R105 ;  /* 0x0000006969627220 */ /* 0x000fe20000400000 */
[----:B------:R-:W-:Y:S01]  /*a510*/  FADD R26, R95, 1 ;  /* 0x3f8000005f1a7421 */ /* 0x000fe20000000000 */
[----:B------:R-:W-:Y:S01]  /*a520*/  FSEL R100, -R134, -0.026868773624300956726, P0 ;  /* 0xbcdc1be786647808 */ /* 0x000fe20000000100 */
[----:B------:R-:W-:Y:S01]  /*a530*/  FFMA R96, R99, R101, R96 ;  /* 0x0000006563607223 */ /* 0x000fe20000000060 */
[----:B------:R-:W-:Y:S01]  /*a540*/  FSEL R99, R142, 8.4834944573231041431e-05, P0 ;  /* 0x38b1e96a8e637808 */ /* 0x000fe20000000000 */
[----:B------:R-:W-:Y:S01]  /*a550*/  FMUL R29, R26, R29 ;  /* 0x0000001d1a1d7220 */ /* 0x000fe20000400000 */
[----:B------:R-:W-:Y:S01]  /*a560*/  FMUL R34, R34, 0.5 ;  /* 0x3f00000022227820 */ /* 0x000fe20000400000 */
        /* <DEDUP_REMOVED lines=41> */
[-C--:B------:R-:W-:Y:S01]  /*a800*/  FFMA R102, R97, R101.reuse, R102 ;  /* 0x0000006561667223 */ /* 0x080fe20000000066 */
[----:B------:R-:W-:Y:S01]  /*a810*/  FSEL R97, R132, -0.37612664699554443359, P2 ;  /* 0xbec093ac84617808 */ /* 0x000fe20001000000 */
[----:B------:R-:W-:Y:S04]  /*a820*/  FMUL R39, R39, 0.5 ;  /* 0x3f00000027277820 */ /* 0x000fe80000400000 */
        /* <DEDUP_REMOVED lines=82> */
[----:B------:R-:W-:Y:S01]  /*ad50*/  FMUL R38, R38, 0.5 ;  /* 0x3f00000026267820 */ /* 0x000fe20000400000 */
[----:B------:R-:W-:Y:S01]  /*ad60*/  @P0 LOP3.LUT R101, R113, 0x80000000, R106, 0xb8, !PT ;  /* 0x8000000071650812 */ /* 0x000fe200078eb86a */
[-C--:B------:R-:W-:Y:S01]  /*ad70*/  FFMA R104, R103, R107.reuse, R104 ;  /* 0x0000006b67687223 */ /* 0x080fe20000000068 */
[----:B------:R-:W-:Y:S01]  /*ad80*/  FSEL R103, R131, 0.12837915122509002686, P1 ;  /* 0x3e0375d383677808 */ /* 0x000fe20000800000 */
[----:B------:R-:W-:Y:S01]  /*ad90*/  FMUL R113, R40, 0.70710676908493041992 ;  /* 0x3f3504f328717820 */ /* 0x000fe20000400000 */
[C---:B------:R-:W-:Y:S01]  /*ada0*/  FSETP.GE.AND P0, PT, |R111|.reuse, 1.0029599666595458984, PT ;  /* 0x3f8060fe6f00780b */ /* 0x040fe20003f06200 */
[----:B------:R-:W-:Y:S01]  /*adb0*/  FFMA R105, R104, R107, R105 ;  /* 0x0000006b68697223 */ /* 0x000fe20000000069 */
[----:B------:R-:W-:Y:S01]  /*adc0*/  FMUL R104, R111, R111 ;  /* 0x0000006f6f687220 */ /* 0x000fe20000400000 */
[----:B------:R-:W2:Y:S01]  /*add0*/  @P2 MUFU.EX2 R110, R100 ;  /* 0x00000064006e2308 */ /* 0x000ea20000000800 */
[----:B------:R-:W-:Y:S01]  /*ade0*/  FSEL R106, -R134, -0.026868773624300956726, P0 ;  /* 0xbcdc1be7866a7808 */ /* 0x000fe20000000100 */
[-C--:B------:R-:W-:Y:S01]  /*adf0*/  FFMA R102, R105, R107.reuse, R102 ;  /* 0x0000006b69667223 */ /* 0x080fe20000000066 */
[----:B------:R-:W-:Y:S01]  /*ae00*/  FSEL R105, R142, 8.4834944573231041431e-05, P0 ;  /* 0x38b1e96a8e697808 */ /* 0x000fe20000000000 */
[----:B------:R-:W-:Y:S02]  /*ae10*/  FMUL R40, R40, 0.5 ;  /* 0x3f00000028287820 */ /* 0x000fe40000400000 */
        /* <DEDUP_REMOVED lines=44> */
[----:B------:R-:W-:Y:S03]  /*b0e0*/  FMUL R41, R41, 0.5 ;  /* 0x3f00000029297820 */ /* 0x000fe60000400000 */
        /* <DEDUP_REMOVED lines=90> */
[----:B------:R-:W-:Y:S01]  /*b690*/  FMUL R46, R46, 0.5 ;  /* 0x3f0000002e2e7820 */ /* 0x000fe20000400000 */
        /* <DEDUP_REMOVED lines=119> */
[----:B------:R-:W2:Y:S01]  /*be10*/  @P0 MUFU.EX2 R123, R113 ;  /* 0x00000071007b0308 */ /* 0x000ea20000000800 */
[----:B------:R-:W-:Y:S01]  /*be20*/  FSEL R116, -R134, -0.026868773624300956726, P1 ;  /* 0xbcdc1be786747808 */ /* 0x000fe20000800100 */
[----:B------:R-:W-:Y:S01]  /*be30*/  FFMA R112, R115, R112, R112 ;  /* 0x0000007073707223 */ /* 0x000fe20000000070 */
[----:B------:R-:W-:Y:S01]  /*be40*/  FSEL R115, R130, 0.0052134888246655464172, P1 ;  /* 0x3baad5ea82737808 */ /* 0x000fe20000800000 */
[-C--:B------:R-:W-:Y:S01]  /*be50*/  FFMA R114, R117, R119.reuse, R114 ;  /* 0x0000007775727223 */ /* 0x080fe20000000072 */
[----:B------:R-:W-:Y:S01]  /*be60*/  FSEL R117, R133, 0.11284004896879196167, P1 ;  /* 0x3de718af85757808 */ /* 0x000fe20000800000 */
[----:B------:R-:W-:Y:S02]  /*be70*/  FMUL R46, R111, R46 ;  /* 0x0000002e6f2e7220 */ /* 0x000fe40000400000 */
[-C--:B------:R-:W-:Y:S01]  /*be80*/  FFMA R115, R114, R119.reuse, R115 ;  /* 0x0000007772737223 */ /* 0x080fe20000000073 */
[----:B------:R-:W-:Y:S03]  /*be90*/  FSEL R114, R132, -0.37612664699554443359, P1 ;  /* 0xbec093ac84727808 */ /* 0x000fe60000800000 */
[-C--:B------:R-:W-:Y:S01]  /*bea0*/  FFMA R116, R115, R119.reuse, R116 ;  /* 0x0000007773747223 */ /* 0x080fe20000000074 */
[----:B------:R-:W-:Y:S03]  /*beb0*/  FSEL R115, R131, 0.12837915122509002686, P1 ;  /* 0x3e0375d383737808 */ /* 0x000fe60000800000 */
[-C--:B------:R-:W-:Y:S01]  /*bec0*/  FFMA R117, R116, R119.reuse, R117 ;  /* 0x0000007774757223 */ /* 0x080fe20000000075 */
[----:B--2---:R-:W-:Y:S03]  /*bed0*/  @P0 FADD R123, -R123, 1 ;  /* 0x3f8000007b7b0421 */ /* 0x004fe60000000100 */
[-C--:B------:R-:W-:Y:S01]  /*bee0*/  FFMA R114, R117, R119.reuse, R114 ;  /* 0x0000007775727223 */ /* 0x080fe20000000072 */
[C---:B------:R-:W-:Y:S01]  /*bef0*/  FMUL R117, R136.reuse, R136 ;  /* 0x0000008888757220 */ /* 0x040fe20000400000 */
[----:B------:R-:W-:Y:S02]  /*bf00*/  @P0 LOP3.LUT R113, R123, 0x80000000, R118, 0xb8, !PT ;  /* 0x800000007b710812 */ /* 0x000fe400078eb876 */
[----:B------:R-:W-:Y:S01]  /*bf10*/  FSETP.GE.AND P0, PT, |R136|, 1.0029599666595458984, PT ;  /* 0x3f8060fe8800780b */ /* 0x000fe20003f06200 */
[----:B------:R-:W2:Y:S01]  /*bf20*/  @P2 MUFU.EX2 R123, R112 ;  /* 0x00000070007b2308 */ /* 0x000ea20000000800 */
        /* <DEDUP_REMOVED lines=13> */
[----:B--2---:R-:W-:Y:S01]  /*c000*/  @P2 FADD R115, -R123, 1 ;  /* 0x3f8000007b732421 */ /* 0x004fe20000000100 */
[C---:B------:R-:W-:Y:S01]  /*c010*/  FMUL R123, R55.reuse, 0.70710676908493041992 ;  /* 0x3f3504f3377b7820 */ /* 0x040fe20000400000 */
[----:B------:R-:W-:Y:S01]  /*c020*/  FMUL R55, R55, 0.5 ;  /* 0x3f00000037377820 */ /* 0x000fe20000400000 */
[----:B------:R-:W-:Y:S02]  /*c030*/  FFMA R117, R118, R119, R117 ;  /* 0x0000007776757223 */ /* 0x000fe40000000075 */
[----:B------:R-:W-:Y:S01]  /*c040*/  @P2 LOP3.LUT R112, R115, 0x80000000, R120, 0xb8, !PT ;  /* 0x8000000073702812 */ /* 0x000fe200078eb878 */
[----:B------:R-:W-:Y:S01]  /*c050*/  FMUL R118, R123, R123 ;  /* 0x0000007b7b767220 */ /* 0x000fe20000400000 */
        /* <DEDUP_REMOVED lines=14> */
[----:B------:R-:W-:Y:S01]  /*c140*/  FSEL R120, R133, 0.11284004896879196167, P2 ;  /* 0x3de718af85787808 */ /* 0x000fe20001000000 */
[----:B------:R-:W3:Y:S02]  /*c150*/  @P0 MUFU.EX2 R137, R116 ;  /* 0x0000007400890308 */ /* 0x000ee40000000800 */
[----:B------:R-:W-:Y:S01]  /*c160*/  FFMA R118, R117, R140, R118 ;  /* 0x0000008c75767223 */ /* 0x000fe20000000076 */
[----:B------:R-:W-:Y:S03]  /*c170*/  FMUL R117, R138, R138 ;  /* 0x0000008a8a757220 */ /* 0x000fe60000400000 */
[-C--:B------:R-:W-:Y:S01]  /*c180*/  FFMA R115, R118, R140.reuse, R115 ;  /* 0x0000008c76737223 */ /* 0x080fe20000000073 */
[----:B------:R-:W-:Y:S01]  /*c190*/  FSEL R118, R131, 0.12837915122509002686, P2 ;  /* 0x3e0375d383767808 */ /* 0x000fe20001000000 */
[----:B--2---:R-:W-:Y:S02]  /*c1a0*/  @P1 FADD R202, -R119, 1 ;  /* 0x3f80000077ca1421 */ /* 0x004fe40000000100 */
[-C--:B------:R-:W-:Y:S01]  /*c1b0*/  FFMA R120, R115, R140.reuse, R120 ;  /* 0x0000008c73787223 */ /* 0x080fe20000000078 */
[----:B------:R-:W-:Y:S02]  /*c1c0*/  FSEL R115, R132, -0.37612664699554443359, P2 ;  /* 0xbec093ac84737808 */ /* 0x000fe40001000000 */
[----:B------:R-:W-:Y:S02]  /*c1d0*/  @P1 LOP3.LUT R114, R202, 0x80000000, R121, 0xb8, !PT ;  /* 0x80000000ca721812 */ /* 0x000fe400078eb879 */
[----:B------:R-:W-:Y:S01]  /*c1e0*/  FSETP.GE.AND P1, PT, |R138|, 1.0029599666595458984, PT ;  /* 0x3f8060fe8a00780b */ /* 0x000fe20003f26200 */
[-C--:B------:R-:W-:Y:S01]  /*c1f0*/  FFMA R115, R120, R140.reuse, R115 ;  /* 0x0000008c78737223 */ /* 0x080fe20000000073 */
[----:B---3--:R-:W-:Y:S01]  /*c200*/  @P0 FADD R139, -R137, 1 ;  /* 0x3f800000898b0421 */ /* 0x008fe20000000100 */
[----:B------:R-:W-:Y:S01]  /*c210*/  FADD R114, R114, 1 ;  /* 0x3f80000072727421 */ /* 0x000fe20000000000 */
[----:B------:R-:W-:Y:S01]  /*c220*/  FSEL R121, |R138|, R117, P1 ;  /* 0x000000758a797208 */ /* 0x000fe20000800200 */
[----:B------:R-:W-:Y:S01]  /*c230*/  FFMA R118, R115, R140, R118 ;  /* 0x0000008c73767223 */ /* 0x000fe20000000076 */
[----:B------:R-:W-:Y:S01]  /*c240*/  FSEL R115, -R140, R123, P2 ;  /* 0x0000007b8c737208 */ /* 0x000fe20001000100 */
[----:B------:R-:W-:Y:S01]  /*c250*/  FMUL R114, R114, R49 ;  /* 0x0000003172727220 */ /* 0x000fe20000400000 */
[----:B------:R-:W-:Y:S01]  /*c260*/  FSEL R120, R142, 8.4834944573231041431e-05, P1 ;  /* 0x38b1e96a8e787808 */ /* 0x000fe20000800000 */
[----:B------:R-:W-:Y:S01]  /*c270*/  FMUL R137, R53, 0.70710676908493041992 ;  /* 0x3f3504f335897820 */ /* 0x000fe20000400000 */
[----:B------:R-:W-:Y:S01]  /*c280*/  FSEL R117, -R135, -0.00082130916416645050049, P1 ;  /* 0xba574d2087757808 */ /* 0x000fe20000800100 */
[----:B------:R-:W-:Y:S01]  /*c290*/  FFMA R115, R118, R115, R115 ;  /* 0x0000007376737223 */ /* 0x000fe20000000073 */
[----:B------:R-:W-:Y:S01]  /*c2a0*/  FSEL R118, R130, 0.0052134888246655464172, P1 ;  /* 0x3baad5ea82767808 */ /* 0x000fe20000800000 */
[----:B------:R-:W-:Y:S01]  /*c2b0*/  FMUL R53, R53, 0.5 ;  /* 0x3f00000035357820 */ /* 0x000fe20000400000 */
[----:B------:R-:W-:Y:S01]  /*c2c0*/  FSEL R119, -R134, -0.026868773624300956726, P1 ;  /* 0xbcdc1be786777808 */ /* 0x000fe20000800100 */
[-C--:B------:R-:W-:Y:S01]  /*c2d0*/  FFMA R117, R120, R121.reuse, R117 ;  /* 0x0000007978757223 */ /* 0x080fe20000000075 */
[----:B------:R-:W-:Y:S02]  /*c2e0*/  FSEL R120, R133, 0.11284004896879196167, P1 ;  /* 0x3de718af85787808 */ /* 0x000fe40000800000 */
[----:B------:R-:W-:Y:S01]  /*c2f0*/  @P0 LOP3.LUT R116, R139, 0x80000000, R136, 0xb8, !PT ;  /* 0x800000008b740812 */ /* 0x000fe200078eb888 */
[-C--:B------:R-:W-:Y:S01]  /*c300*/  FFMA R118, R117, R121.reuse, R118 ;  /* 0x0000007975767223 */ /* 0x080fe20000000076 */
[----:B------:R-:W-:Y:S01]  /*c310*/  FSEL R117, R132, -0.37612664699554443359, P1 ;  /* 0xbec093ac84757808 */ /* 0x000fe20000800000 */
[----:B------:R-:W2:Y:S01]  /*c320*/  @P2 MUFU.EX2 R136, R115 ;  /* 0x0000007300882308 */ /* 0x000ea20000000800 */
[----:B------:R-:W-:Y:S01]  /*c330*/  FSETP.GE.AND P0, PT, |R137|, 1.0029599666595458984, PT ;  /* 0x3f8060fe8900780b */ /* 0x000fe20003f06200 */
[-C--:B------:R-:W-:Y:S01]  /*c340*/  FFMA R119, R118, R121.reuse, R119 ;  /* 0x0000007976777223 */ /* 0x080fe20000000077 */
[----:B------:R-:W-:Y:S03]  /*c350*/  FSEL R118, R131, 0.12837915122509002686, P1 ;  /* 0x3e0375d383767808 */ /* 0x000fe60000800000 */
[-C--:B------:R-:W-:Y:S01]  /*c360*/  FFMA R120, R119, R121.reuse, R120 ;  /* 0x0000007977787223 */ /* 0x080fe20000000078 */
[----:B------:R-:W-:Y:S03]  /*c370*/  FSEL R119, -R135, -0.00082130916416645050049, P0 ;  /* 0xba574d2087777808 */ /* 0x000fe60000000100 */
[----:B------:R-:W-:Y:S01]  /*c380*/  FFMA R117, R120, R121, R117 ;  /* 0x0000007978757223 */ /* 0x000fe20000000075 */
[----:B------:R-:W-:Y:S03]  /*c390*/  FMUL R120, R137, R137 ;  /* 0x0000008989787220 */ /* 0x000fe60000400000 */
[----:B------:R-:W-:Y:S01]  /*c3a0*/  FFMA R118, R117, R121, R118 ;  /* 0x0000007975767223 */ /* 0x000fe20000000076 */
[----:B------:R-:W-:Y:S02]  /*c3b0*/  FSEL R117, -R121, R138, P1 ;  /* 0x0000008a79757208 */ /* 0x000fe40000800100 */
[----:B------:R-:W-:Y:S01]  /*c3c0*/  FSEL R140, |R137|, R120, P0 ;  /* 0x00000078898c7208 */ /* 0x000fe20000000200 */
[----:B--2---:R-:W-:Y:S01]  /*c3d0*/  @P2 FADD R202, -R136, 1 ;  /* 0x3f80000088ca2421 */ /* 0x004fe20000000100 */
[----:B------:R-:W-:Y:S01]  /*c3e0*/  FSEL R120, R142, 8.4834944573231041431e-05, P0 ;  /* 0x38b1e96a8e787808 */ /* 0x000fe20000000000 */
[----:B------:R-:W-:Y:S01]  /*c3f0*/  FFMA R117, R118, R117, R117 ;  /* 0x0000007576757223 */ /* 0x000fe20000000075 */
[----:B------:R-:W-:Y:S01]  /*c400*/  FSEL R118, R130, 0.0052134888246655464172, P0 ;  /* 0x3baad5ea82767808 */ /* 0x000fe20000000000 */
[----:B------:R-:W-:Y:S01]  /*c410*/  FMUL R136, R54, 0.70710676908493041992 ;  /* 0x3f3504f336887820 */ /* 0x000fe20000400000 */
[----:B------:R-:W-:Y:S01]  /*c420*/  FSEL R121, -R134, -0.026868773624300956726, P0 ;  /* 0xbcdc1be786797808 */ /* 0x000fe20000000100 */
[-C--:B------:R-:W-:Y:S01]  /*c430*/  FFMA R119, R120, R140.reuse, R119 ;  /* 0x0000008c78777223 */ /* 0x080fe20000000077 */
[----:B------:R-:W-:Y:S01]  /*c440*/  FSEL R120, R133, 0.11284004896879196167, P0 ;  /* 0x3de718af85787808 */ /* 0x000fe20000000000 */
[----:B------:R-:W-:Y:S01]  /*c450*/  FMUL R54, R54, 0.5 ;  /* 0x3f00000036367820 */ /* 0x000fe20000400000 */
[----:B------:R-:W-:Y:S01]  /*c460*/  @P2 LOP3.LUT R115, R202, 0x80000000, R123, 0xb8, !PT ;  /* 0x80000000ca732812 */ /* 0x000fe200078eb87b */
[-C--:B------:R-:W-:Y:S01]  /*c470*/  FFMA R118, R119, R140.reuse, R118 ;  /* 0x0000008c77767223 */ /* 0x080fe20000000076 */
[----:B------:R-:W-:Y:S01]  /*c480*/  FSEL R119, R132, -0.37612664699554443359, P0 ;  /* 0xbec093ac84777808 */ /* 0x000fe20000000000 */
[----:B------:R-:W2:Y:S01]  /*c490*/  @P1 MUFU.EX2 R139, R117 ;  /* 0x00000075008b1308 */ /* 0x000ea20000000800 */
[----:B------:R-:W-:Y:S01]  /*c4a0*/  FSETP.GE.AND P2, PT, |R136|, 1.0029599666595458984, PT ;  /* 0x3f8060fe8800780b */ /* 0x000fe20003f46200 */
[-C--:B------:R-:W-:Y:S01]  /*c4b0*/  FFMA R121, R118, R140.reuse, R121 ;  /* 0x0000008c76797223 */ /* 0x080fe20000000079 */
[----:B------:R-:W-:Y:S02]  /*c4c0*/  FSEL R118, R131, 0.12837915122509002686, P0 ;  /* 0x3e0375d383767808 */ /* 0x000fe40000000000 */
[----:B------:R-:W-:Y:S01]  /*c4d0*/  FSEL R123, R142, 8.4834944573231041431e-05, P2 ;  /* 0x38b1e96a8e7b7808 */ /* 0x000fe20001000000 */
[----:B------:R-:W-:Y:S01]  /*c4e0*/  FFMA R120, R121, R140, R120 ;  /* 0x0000008c79787223 */ /* 0x000fe20000000078 */
[----:B------:R-:W-:Y:S03]  /*c4f0*/  FMUL R121, R136, R136 ;  /* 0x0000008888797220 */ /* 0x000fe60000400000 */
[-C--:B------:R-:W-:Y:S01]  /*c500*/  FFMA R119, R120, R140.reuse, R119 ;  /* 0x0000008c78777223 */ /* 0x080fe20000000077 */
[----:B------:R-:W-:Y:S02]  /*c510*/  FSEL R120, -R135, -0.00082130916416645050049, P2 ;  /* 0xba574d2087787808 */ /* 0x000fe40001000100 */
[----:B------:R-:W-:Y:S01]  /*c520*/  FSEL R141, |R136|, R121, P2 ;  /* 0x00000079888d7208 */ /* 0x000fe20001000200 */
[----:B------:R-:W-:Y:S01]  /*c530*/  FFMA R118, R119, R140, R118 ;  /* 0x0000008c77767223 */ /* 0x000fe20000000076 */
[----:B------:R-:W-:Y:S01]  /*c540*/  FSEL R119, -R140, R137, P0 ;  /* 0x000000898c777208 */ /* 0x000fe20000000100 */
[----:B------:R-:W-:Y:S01]  /*c550*/  FMUL R140, R0, 0.5 ;  /* 0x3f000000008c7820 */ /* 0x000fe20000400000 */
[----:B------:R-:W-:Y:S03]  /*c560*/  FSEL R121, R130, 0.0052134888246655464172, P2 ;  /* 0x3baad5ea82797808 */ /* 0x000fe60001000000 */
[----:B------:R-:W-:Y:S01]  /*c570*/  FFMA R119, R118, R119, R119 ;  /* 0x0000007776777223 */ /* 0x000fe20000000077 */
        /* <DEDUP_REMOVED lines=9> */
[-C--:B------:R-:W-:Y:S01]  /*c610*/  FFMA R123, R118, R141.reuse, R123 ;  /* 0x0000008d767b7223 */ /* 0x080fe2000000007b */
[----:B------:R-:W-:Y:S02]  /*c620*/  FSEL R118, -R141, R136, P2 ;  /* 0x000000888d767208 */ /* 0x000fe40001000100 */
[----:B------:R-:W-:Y:S01]  /*c630*/  @P1 LOP3.LUT R117, R121, 0x80000000, R138, 0xb8, !PT ;  /* 0x8000000079751812 */ /* 0x000fe200078eb88a */
[----:B------:R-:W-:Y:S01]  /*c640*/  FFMA R120, R123, R141, R120 ;  /* 0x0000008d7b787223 */ /* 0x000fe20000000078 */
[----:B------:R-:W-:Y:S01]  /*c650*/  FSEL R121, R131, 0.12837915122509002686, P2 ;  /* 0x3e0375d383797808 */ /* 0x000fe20001000000 */
[C---:B------:R-:W-:Y:S01]  /*c660*/  FMUL R138, R139.reuse, R139 ;  /* 0x0000008b8b8a7220 */ /* 0x040fe20000400000 */
[----:B------:R-:W-:Y:S01]  /*c670*/  FSETP.GE.AND P1, PT, |R139|, 1.0029599666595458984, PT ;  /* 0x3f8060fe8b00780b */ /* 0x000fe20003f26200 */
[----:B------:R-:W-:Y:S02]  /*c680*/  FADD R117, R117, 1 ;  /* 0x3f80000075757421 */ /* 0x000fe40000000000 */
[----:B------:R-:W-:Y:S01]  /*c690*/  FFMA R121, R120, R141, R121 ;  /* 0x0000008d78797223 */ /* 0x000fe20000000079 */
[----:B------:R-:W-:Y:S01]  /*c6a0*/  FSEL R123, |R139|, R138, P1 ;  /* 0x0000008a8b7b7208 */ /* 0x000fe20000800200 */
[----:B------:R-:W-:Y:S01]  /*c6b0*/  FMUL R52, R117, R52 ;  /* 0x0000003475347220 */ /* 0x000fe20000400000 */
[----:B------:R-:W-:Y:S01]  /*c6c0*/  FSEL R141, R142, 8.4834944573231041431e-05, P1 ;  /* 0x38b1e96a8e8d7808 */ /* 0x000fe20000800000 */
[----:B------:R-:W2:Y:S01]  /*c6d0*/  @P0 MUFU.EX2 R138, R119 ;  /* 0x00000077008a0308 */ /* 0x000ea20000000800 */
[----:B------:R-:W-:Y:S01]  /*c6e0*/  FSEL R120, -R135, -0.00082130916416645050049, P1 ;  /* 0xba574d2087787808 */ /* 0x000fe20000800100 */
[----:B------:R-:W-:Y:S01]  /*c6f0*/  FFMA R118, R121, R118, R118 ;  /* 0x0000007679767223 */ /* 0x000fe20000000076 */
[----:B------:R-:W-:Y:S02]  /*c700*/  FSEL R121, R130, 0.0052134888246655464172, P1 ;  /* 0x3baad5ea82797808 */ /* 0x000fe40000800000 */
[----:B------:R-:W-:Y:S01]  /*c710*/  FSEL R0, -R134, -0.026868773624300956726, P1 ;  /* 0xbcdc1be786007808 */ /* 0x000fe20000800100 */
[-C--:B------:R-:W-:Y:S01]  /*c720*/  FFMA R120, R141, R123.reuse, R120 ;  /* 0x0000007b8d787223 */ /* 0x080fe20000000078 */
[----:B------:R-:W-:Y:S01]  /*c730*/  FADD R141, R68, 1 ;  /* 0x3f800000448d7421 */ /* 0x000fe20000000000 */
[----:B------:R-:W-:Y:S02]  /*c740*/  FMUL R68, R201, R140 ;  /* 0x0000008cc9447220 */ /* 0x000fe40000400000 */
[-C--:B------:R-:W-:Y:S01]  /*c750*/  FFMA R121, R120, R123.reuse, R121 ;  /* 0x0000007b78797223 */ /* 0x080fe20000000079 */
[----:B------:R-:W-:Y:S01]  /*c760*/  FMUL R120, R3, 0.5 ;  /* 0x3f00000003787820 */ /* 0x000fe20000400000 */
[----:B------:R-:W-:Y:S02]  /*c770*/  FSEL R3, R133, 0.11284004896879196167, P1 ;  /* 0x3de718af85037808 */ /* 0x000fe40000800000 */
[-C--:B------:R-:W-:Y:S01]  /*c780*/  FFMA R0, R121, R123.reuse, R0 ;  /* 0x0000007b79007223 */ /* 0x080fe20000000000 */
[----:B------:R-:W-:Y:S01]  /*c790*/  FMUL R120, R141, R120 ;  /* 0x000000788d787220 */ /* 0x000fe20000400000 */
[----:B------:R-:W-:Y:S01]  /*c7a0*/  FMUL R141, R7, 0.5 ;  /* 0x3f000000078d7820 */ /* 0x000fe20000400000 */
[----:B------:R-:W-:Y:S01]  /*c7b0*/  FSEL R7, R131, 0.12837915122509002686, P1 ;  /* 0x3e0375d383077808 */ /* 0x000fe20000800000 */
[----:B------:R-:W-:Y:S01]  /*c7c0*/  FFMA R3, R0, R123, R3 ;  /* 0x0000007b00037223 */ /* 0x000fe20000000003 */
[----:B------:R-:W-:Y:S01]  /*c7d0*/  FSEL R0, R132, -0.37612664699554443359, P1 ;  /* 0xbec093ac84007808 */ /* 0x000fe20000800000 */
[----:B--2---:R-:W-:Y:S01]  /*c7e0*/  @P0 FADD R138, -R138, 1 ;  /* 0x3f8000008a8a0421 */ /* 0x004fe20000000100 */
[----:B------:R-:W-:Y:S01]  /*c7f0*/  FMUL R141, R66, R141 ;  /* 0x0000008d428d7220 */ /* 0x000fe20000400000 */
[----:B------:R-:W-:Y:S02]  /*c800*/  FMUL R66, R65, R65 ;  /* 0x0000004141427220 */ /* 0x000fe40000400000 */
[-C--:B------:R-:W-:Y:S01]  /*c810*/  FFMA R0, R3, R123.reuse, R0 ;  /* 0x0000007b03007223 */ /* 0x080fe20000000000 */
[----:B------:R-:W-:Y:S01]  /*c820*/  @P0 LOP3.LUT R119, R138, 0x80000000, R137, 0xb8, !PT ;  /* 0x800000008a770812 */ /* 0x000fe200078eb889 */
[----:B------:R-:W-:Y:S01]  /*c830*/  FMUL R137, R2, 0.5 ;  /* 0x3f00000002897820 */ /* 0x000fe20000400000 */
[----:B------:R-:W-:Y:S01]  /*c840*/  FSETP.GE.AND P0, PT, |R65|, 1.0029599666595458984, PT ;  /* 0x3f8060fe4100780b */ /* 0x000fe20003f06200 */
[----:B------:R-:W-:Y:S01]  /*c850*/  FFMA R7, R0, R123, R7 ;  /* 0x0000007b00077223 */ /* 0x000fe20000000007 */
[----:B------:R-:W-:Y:S01]  /*c860*/  FSEL R0, -R123, R139, P1 ;  /* 0x0000008b7b007208 */ /* 0x000fe20000800100 */
[----:B------:R-:W-:Y:S01]  /*c870*/  FMUL R137, R64, R137 ;  /* 0x0000008940897220 */ /* 0x000fe20000400000 */
[----:B------:R-:W-:Y:S01]  /*c880*/  FSEL R66, |R65|, R66, P0 ;  /* 0x0000004241427208 */ /* 0x000fe20000000200 */
[----:B------:R-:W2:Y:S01]  /*c890*/  @P2 MUFU.EX2 R123, R118 ;  /* 0x00000076007b2308 */ /* 0x000ea20000000800 */
[----:B------:R-:W-:Y:S01]  /*c8a0*/  FSEL R121, R142, 8.4834944573231041431e-05, P0 ;  /* 0x38b1e96a8e797808 */ /* 0x000fe20000000000 */
[----:B------:R-:W-:Y:S01]  /*c8b0*/  FFMA R0, R7, R0, R0 ;  /* 0x0000000007007223 */ /* 0x000fe20000000000 */
[----:B------:R-:W-:Y:S01]  /*c8c0*/  FSEL R2, -R135, -0.00082130916416645050049, P0 ;  /* 0xba574d2087027808 */ /* 0x000fe20000000100 */
[----:B------:R-:W-:Y:S01]  /*c8d0*/  FADD R7, R70, 1 ;  /* 0x3f80000046077421 */ /* 0x000fe20000000000 */
[----:B------:R-:W-:Y:S01]  /*c8e0*/  FSEL R3, R130, 0.0052134888246655464172, P0 ;  /* 0x3baad5ea82037808 */ /* 0x000fe20000000000 */
[----:B------:R-:W-:Y:S01]  /*c8f0*/  FMUL R70, R8, 0.5 ;  /* 0x3f00000008467820 */ /* 0x000fe20000400000 */
[----:B------:R-:W-:Y:S01]  /*c900*/  FSEL R64, -R134, -0.026868773624300956726, P0 ;  /* 0xbcdc1be786407808 */ /* 0x000fe20000000100 */
[----:B------:R-:W-:Y:S01]  /*c910*/  FFMA R2, R121, R66, R2 ;  /* 0x0000004279027223 */ /* 0x000fe20000000002 */
[----:B------:R-:W-:Y:S01]  /*c920*/  FSEL R4, -R66, R65, P0 ;  /* 0x0000004142047208 */ /* 0x000fe20000000100 */
[----:B------:R-:W3:Y:S01]  /*c930*/  @P1 MUFU.EX2 R72, R0 ;  /* 0x0000000000481308 */ /* 0x000ee20000000800 */
[----:B------:R-:W-:Y:S01]  /*c940*/  F2FP.SATFINITE.E4M3.F32.PACK_AB_MERGE_C R120, R141, R120, RZ ;  /* 0x000000788d78723e */ /* 0x000fe200048070ff */
[----:B------:R-:W-:Y:S01]  /*c950*/  FFMA R3, R2, R66, R3 ;  /* 0x0000004202037223 */ /* 0x000fe20000000003 */
[----:B------:R-:W-:Y:S01]  /*c960*/  FSEL R2, R132, -0.37612664699554443359, P0 ;  /* 0xbec093ac84027808 */ /* 0x000fe20000000000 */
[----:B------:R-:W-:Y:S01]  /*c970*/  FADD R121, R71, 1 ;  /* 0x3f80000047797421 */ /* 0x000fe20000000000 */
[----:B------:R-:W-:Y:S01]  /*c980*/  F2FP.SATFINITE.E4M3.F32.PACK_AB_MERGE_C R68, R137, R68, R120 ;  /* 0x000000448944723e */ /* 0x000fe20004807078 */
[-C--:B------:R-:W-:Y:S01]  /*c990*/  FFMA R64, R3, R66.reuse, R64 ;  /* 0x0000004203407223 */ /* 0x080fe20000000040 */
[----:B------:R-:W-:Y:S01]  /*c9a0*/  FSEL R3, R133, 0.11284004896879196167, P0 ;  /* 0x3de718af85037808 */ /* 0x000fe20000000000 */
[----:B--2---:R-:W-:Y:S01]  /*c9b0*/  @P2 FADD R123, -R123, 1 ;  /* 0x3f8000007b7b2421 */ /* 0x004fe20000000100 */
[----:B------:R-:W-:Y:S01]  /*c9c0*/  FADD R71, R74, 1 ;  /* 0x3f8000004a477421 */ /* 0x000fe20000000000 */
[----:B------:R-:W-:Y:S02]  /*c9d0*/  FADD R8, R75, 1 ;  /* 0x3f8000004b087421 */ /* 0x000fe40000000000 */
[----:B------:R-:W-:Y:S01]  /*c9e0*/  FFMA R3, R64, R66, R3 ;  /* 0x0000004240037223 */ /* 0x000fe20000000003 */
[----:B------:R-:W-:Y:S01]  /*c9f0*/  @P2 LOP3.LUT R118, R123, 0x80000000, R136, 0xb8, !PT ;  /* 0x800000007b762812 */ /* 0x000fe200078eb888 */
[----:B------:R-:W-:Y:S01]  /*ca00*/  FMUL R64, R7, R6 ;  /* 0x0000000607407220 */ /* 0x000fe20000400000 */
[----:B------:R-:W-:Y:S01]  /*ca10*/  FMUL R7, R57, 0.70710676908493041992 ;  /* 0x3f3504f339077820 */ /* 0x000fe20000400000 */
[----:B------:R-:W-:Y:S01]  /*ca20*/  FFMA R2, R3, R66, R2 ;  /* 0x0000004203027223 */ /* 0x000fe20000000002 */
[----:B------:R-:W-:Y:S01]  /*ca30*/  FSEL R3, R131, 0.12837915122509002686, P0 ;  /* 0x3e0375d383037808 */ /* 0x000fe20000000000 */
[----:B------:R-:W-:Y:S01]  /*ca40*/  FMUL R70, R71, R70 ;  /* 0x0000004647467220 */ /* 0x000fe20000400000 */
[----:B------:R-:W-:Y:S01]  /*ca50*/  F2FP.SATFINITE.E4M3.F32.PACK_AB_MERGE_C R11, R11, R64, RZ ;  /* 0x000000400b0b723e */ /* 0x000fe200048070ff */
[----:B------:R-:W-:Y:S01]  /*ca60*/  FMUL R57, R57, 0.5 ;  /* 0x3f00000039397820 */ /* 0x000fe20000400000 */
[C---:B------:R-:W-:Y:S01]  /*ca70*/  FSETP.GE.AND P2, PT, |R7|.reuse, 1.0029599666595458984, PT ;  /* 0x3f8060fe0700780b */ /* 0x040fe20003f46200 */
[----:B------:R-:W-:Y:S01]  /*ca80*/  FFMA R3, R2, R66, R3 ;  /* 0x0000004202037223 */ /* 0x000fe20000000003 */
[----:B------:R-:W-:Y:S01]  /*ca90*/  FMUL R2, R7, R7 ;  /* 0x0000000707027220 */ /* 0x000fe20000400000 */
[----:B------:R-:W-:Y:S01]  /*caa0*/  FMUL R66, R5, 0.5 ;  /* 0x3f00000005427820 */ /* 0x000fe20000400000 */
[----:B------:R-:W-:Y:S01]  /*cab0*/  FSEL R5, R142, 8.4834944573231041431e-05, P2 ;  /* 0x38b1e96a8e057808 */ /* 0x000fe20001000000 */
[----:B------:R-:W-:Y:S01]  /*cac0*/  FMUL R71, R10, 0.5 ;  /* 0x3f0000000a477820 */ /* 0x000fe20000400000 */
[----:B------:R-:W-:Y:S01]  /*cad0*/  FADD R10, R73, 1 ;  /* 0x3f800000490a7421 */ /* 0x000fe20000000000 */
[----:B------:R-:W-:Y:S01]  /*cae0*/  FSEL R6, |R7|, R2, P2 ;  /* 0x0000000207067208 */ /* 0x000fe20001000200 */
[----:B------:R-:W-:Y:S01]  /*caf0*/  FMUL R66, R121, R66 ;  /* 0x0000004279427220 */ /* 0x000fe20000400000 */
[----:B------:R-:W-:Y:S01]  /*cb00*/  FSEL R2, -R135, -0.00082130916416645050049, P2 ;  /* 0xba574d2087027808 */ /* 0x000fe20001000100 */
[----:B------:R-:W-:Y:S01]  /*cb10*/  FFMA R4, R3, R4, R4 ;  /* 0x0000000403047223 */ /* 0x000fe20000000004 */
[----:B------:R-:W-:Y:S01]  /*cb20*/  FSEL R3, R130, 0.0052134888246655464172, P2 ;  /* 0x3baad5ea82037808 */ /* 0x000fe20001000000 */
[----:B------:R-:W-:Y:S01]  /*cb30*/  FMUL R9, R10, R9 ;  /* 0x000000090a097220 */ /* 0x000fe20000400000 */
[----:B------:R-:W-:Y:S01]  /*cb40*/  F2FP.SATFINITE.E4M3.F32.PACK_AB_MERGE_C R69, R66, R69, R11 ;  /* 0x000000454245723e */ /* 0x000fe2000480700b */
[-C--:B------:R-:W-:Y:S01]  /*cb50*/  FFMA R2, R5, R6.reuse, R2 ;  /* 0x0000000605027223 */ /* 0x080fe20000000002 */
[----:B------:R-:W-:Y:S01]  /*cb60*/  FSEL R5, R133, 0.11284004896879196167, P2 ;  /* 0x3de718af85057808 */ /* 0x000fe20001000000 */
[----:B---3--:R-:W-:Y:S01]  /*cb70*/  @P1 FADD R72, -R72, 1 ;  /* 0x3f80000048481421 */ /* 0x008fe20000000100 */
[----:B------:R-:W-:Y:S01]  /*cb80*/  FMUL R10, R58, 0.70710676908493041992 ;  /* 0x3f3504f33a0a7820 */ /* 0x000fe20000400000 */
[-C--:B------:R-:W-:Y:S01]  /*cb90*/  FFMA R3, R2, R6.reuse, R3 ;  /* 0x0000000602037223 */ /* 0x080fe20000000003 */
[----:B------:R-:W-:Y:S01]  /*cba0*/  FSEL R2, -R134, -0.026868773624300956726, P2 ;  /* 0xbcdc1be786027808 */ /* 0x000fe20001000100 */
[----:B------:R-:W-:Y:S01]  /*cbb0*/  FMUL R71, R8, R71 ;  /* 0x0000004708477220 */ /* 0x000fe20000400000 */
[----:B------:R-:W-:Y:S01]  /*cbc0*/  @P1 LOP3.LUT R0, R72, 0x80000000, R139, 0xb8, !PT ;  /* 0x8000000048001812 */ /* 0x000fe200078eb88b */
[----:B------:R-:W-:Y:S01]  /*cbd0*/  FADD R73, R76, 1 ;  /* 0x3f8000004c497421 */ /* 0x000fe20000000000 */
[----:B------:R-:W-:Y:S01]  /*cbe0*/  FSETP.GE.AND P1, PT, |R10|, 1.0029599666595458984, PT ;  /* 0x3f8060fe0a00780b */ /* 0x000fe20003f26200 */
[-C--:B------:R-:W-:Y:S01]  /*cbf0*/  FFMA R2, R3, R6.reuse, R2 ;  /* 0x0000000603027223 */ /* 0x080fe20000000002 */
[----:B------:R-:W-:Y:S01]  /*cc00*/  FSEL R3, R131, 0.12837915122509002686, P2 ;  /* 0x3e0375d383037808 */ /* 0x000fe20001000000 */
[----:B------:R-:W-:Y:S01]  /*cc10*/  FMUL R72, R15, 0.5 ;  /* 0x3f0000000f487820 */ /* 0x000fe20000400000 */
[----:B------:R-:W-:Y:S01]  /*cc20*/  FSEL R64, R142, 8.4834944573231041431e-05, P1 ;  /* 0x38b1e96a8e407808 */ /* 0x000fe20000800000 */
[----:B------:R-:W-:Y:S01]  /*cc30*/  FFMA R5, R2, R6, R5 ;  /* 0x0000000602057223 */ /* 0x000fe20000000005 */
[----:B------:R-:W-:Y:S01]  /*cc40*/  FSEL R2, R132, -0.37612664699554443359, P2 ;  /* 0xbec093ac84027808 */ /* 0x000fe20001000000 */
[----:B------:R-:W2:Y:S01]  /*cc50*/  @P0 MUFU.EX2 R15, R4 ;  /* 0x00000004000f0308 */ /* 0x000ea20000000800 */
[----:B------:R-:W-:Y:S01]  /*cc60*/  FMUL R72, R77, R72 ;  /* 0x000000484d487220 */ /* 0x000fe20000400000 */
[----:B------:R-:W-:Y:S01]  /*cc70*/  FADD R11, R78, 1 ;  /* 0x3f8000004e0b7421 */ /* 0x000fe20000000000 */
[----:B------:R-:W-:Y:S01]  /*cc80*/  FADD R66, R81, 1 ;  /* 0x3f80000051427421 */ /* 0x000fe20000000000 */
[----:B------:R-:W-:Y:S01]  /*cc90*/  FFMA R2, R5, R6, R2 ;  /* 0x0000000605027223 */ /* 0x000fe20000000002 */
[----:B------:R-:W-:Y:S01]  /*cca0*/  FMUL R5, R10, R10 ;  /* 0x0000000a0a057220 */ /* 0x000fe20000400000 */
[----:B------:R-:W-:Y:S01]  /*ccb0*/  F2FP.SATFINITE.E4M3.F32.PACK_AB_MERGE_C R71, R72, R71, RZ ;  /* 0x000000474847723e */ /* 0x000fe200048070ff */
[----:B------:R-:W-:Y:S01]  /*ccc0*/  FMUL R58, R58, 0.5 ;  /* 0x3f0000003a3a7820 */ /* 0x000fe20000400000 */
[----:B------:R-:W-:Y:S01]  /*ccd0*/  FFMA R3, R2, R6, R3 ;  /* 0x0000000602037223 */ /* 0x000fe20000000003 */
[----:B------:R-:W-:Y:S01]  /*cce0*/  FSEL R2, -R6, R7, P2 ;  /* 0x0000000706027208 */ /* 0x000fe20001000100 */
[----:B------:R-:W-:Y:S01]  /*ccf0*/  FADD R0, R0, 1 ;  /* 0x3f80000000007421 */ /* 0x000fe20000000000 */
[----:B------:R-:W-:Y:S02]  /*cd00*/  FSEL R8, |R10|, R5, P1 ;  /* 0x000000050a087208 */ /* 0x000fe40000800200 */
[----:B------:R-:W-:Y:S01]  /*cd10*/  FSEL R5, -R135, -0.00082130916416645050049, P1 ;  /* 0xba574d2087057808 */ /* 0x000fe20000800100 */
[----:B------:R-:W-:Y:S01]  /*cd20*/  FMUL R0, R0, R59 ;  /* 0x0000003b00007220 */ /* 0x000fe20000400000 */
[----:B------:R-:W-:Y:S01]  /*cd30*/  FSEL R6, R130, 0.0052134888246655464172, P1 ;  /* 0x3baad5ea82067808 */ /* 0x000fe20000800000 */
[----:B------:R-:W-:Y:S01]  /*cd40*/  FFMA R2, R3, R2, R2 ;  /* 0x0000000203027223 */ /* 0x000fe20000000002 */
[----:B------:R-:W-:Y:S01]  /*cd50*/  FSEL R3, -R134, -0.026868773624300956726, P1 ;  /* 0xbcdc1be786037808 */ /* 0x000fe20000800100 */
[----:B------:R-:W-:Y:S01]  /*cd60*/  FFMA R5, R64, R8, R5 ;  /* 0x0000000840057223 */ /* 0x000fe20000000005 */
[----:B------:R-:W-:Y:S01]  /*cd70*/  F2FP.SATFINITE.E4M3.F32.PACK_AB_MERGE_C R70, R9, R70, R71 ;  /* 0x000000460946723e */ /* 0x000fe20004807047 */
[----:B------:R-:W-:Y:S01]  /*cd80*/  FMUL R71, R73, R12 ;  /* 0x0000000c49477220 */ /* 0x000fe20000400000 */
[----:B--2---:R-:W-:Y:S01]  /*cd90*/  @P0 FADD R12, -R15, 1 ;  /* 0x3f8000000f0c0421 */ /* 0x004fe20000000100 */
[-C--:B------:R-:W-:Y:S01]  /*cda0*/  FFMA R6, R5, R8.reuse, R6 ;  /* 0x0000000805067223 */ /* 0x080fe20000000006 */
[----:B------:R-:W-:Y:S01]  /*cdb0*/  FSEL R5, R132, -0.37612664699554443359, P1 ;  /* 0xbec093ac84057808 */ /* 0x000fe20000800000 */
[----:B------:R-:W-:Y:S01]  /*cdc0*/  FMUL R64, R13, 0.5 ;  /* 0x3f0000000d407820 */ /* 0x000fe20000400000 */
[----:B------:R-:W-:Y:S01]  /*cdd0*/  FADD R9, R80, 1 ;  /* 0x3f80000050097421 */ /* 0x000fe20000000000 */
[----:B------:R-:W-:Y:S01]  /*cde0*/  @P0 LOP3.LUT R4, R12, 0x80000000, R65, 0xb8, !PT ;  /* 0x800000000c040812 */ /* 0x000fe200078eb841 */
[----:B------:R-:W-:Y:S01]  /*cdf0*/  FFMA R3, R6, R8, R3 ;  /* 0x0000000806037223 */ /* 0x000fe20000000003 */
[----:B------:R-:W-:Y:S01]  /*ce00*/  FSEL R6, R133, 0.11284004896879196167, P1 ;  /* 0x3de718af85067808 */ /* 0x000fe20000800000 */
[----:B------:R-:W-:Y:S01]  /*ce10*/  FMUL R12, R63, 0.70710676908493041992 ;  /* 0x3f3504f33f0c7820 */ /* 0x000fe20000400000 */
[----:B------:R-:W-:Y:S01]  /*ce20*/  FMUL R15, R9, R14 ;  /* 0x0000000e090f7220 */ /* 0x000fe20000400000 */
[----:B------:R-:W-:Y:S01]  /*ce30*/  FMUL R64, R11, R64 ;  /* 0x000000400b407220 */ /* 0x000fe20000400000 */
[----:B------:R-:W-:Y:S01]  /*ce40*/  FMUL R11, R16, 0.5 ;  /* 0x3f000000100b7820 */ /* 0x000fe20000400000 */
[----:B------:R-:W-:Y:S01]  /*ce50*/  FFMA R6, R3, R8, R6 ;  /* 0x0000000803067223 */ /* 0x000fe20000000006 */
[C---:B------:R-:W-:Y:S01]  /*ce60*/  FSETP.GE.AND P0, PT, |R12|.reuse, 1.0029599666595458984, PT ;  /* 0x3f8060fe0c00780b */ /* 0x040fe20003f06200 */
[----:B------:R-:W-:Y:S01]  /*ce70*/  FMUL R9, R12, R12 ;  /* 0x0000000c0c097220 */ /* 0x000fe20000400000 */
[----:B------:R-:W-:Y:S01]  /*ce80*/  FSEL R3, -R8, R10, P1 ;  /* 0x0000000a08037208 */ /* 0x000fe20000800100 */
[-C--:B------:R-:W-:Y:S01]  /*ce90*/  FFMA R5, R6, R8.reuse, R5 ;  /* 0x0000000806057223 */ /* 0x080fe20000000005 */
[----:B------:R-:W-:Y:S01]  /*cea0*/  FSEL R6, R131, 0.12837915122509002686, P1 ;  /* 0x3e0375d383067808 */ /* 0x000fe20000800000 */
[----:B------:R-:W-:Y:S01]  /*ceb0*/  FMUL R11, R66, R11 ;  /* 0x0000000b420b7220 */ /* 0x000fe20000400000 */
[----:B------:R-:W-:Y:S01]  /*cec0*/  FSEL R9, |R12|, R9, P0 ;  /* 0x000000090c097208 */ /* 0x000fe20000000200 */
[----:B------:R-:W2:Y:S01]  /*ced0*/  @P2 MUFU.EX2 R13, R2 ;  /* 0x00000002000d2308 */ /* 0x000ea20000000800 */
[----:B------:R-:W-:Y:S01]  /*cee0*/  FMUL R14, R19, 0.5 ;  /* 0x3f000000130e7820 */ /* 0x000fe20000400000 */
[----:B------:R-:W-:Y:S01]  /*cef0*/  FFMA R6, R5, R8, R6 ;  /* 0x0000000805067223 */ /* 0x000fe20000000006 */
[----:B------:R-:W-:Y:S01]  /*cf00*/  FSEL R8, R142, 8.4834944573231041431e-05, P0 ;  /* 0x38b1e96a8e087808 */ /* 0x000fe20000000000 */
[----:B------:R-:W-:Y:S01]  /*cf10*/  FADD R19, R82, 1 ;  /* 0x3f80000052137421 */ /* 0x000fe20000000000 */
[----:B------:R-:W-:Y:S01]  /*cf20*/  FSEL R5, -R135, -0.00082130916416645050049, P0 ;  /* 0xba574d2087057808 */ /* 0x000fe20000000100 */
[----:B------:R-:W-:Y:S01]  /*cf30*/  FFMA R3, R6, R3, R3 ;  /* 0x0000000306037223 */ /* 0x000fe20000000003 */
[----:B------:R-:W-:Y:S01]  /*cf40*/  FSEL R6, R130, 0.0052134888246655464172, P0 ;  /* 0x3baad5ea82067808 */ /* 0x000fe20000000000 */
[----:B------:R-:W-:Y:S01]  /*cf50*/  FMUL R14, R79, R14 ;  /* 0x0000000e4f0e7220 */ /* 0x000fe20000400000 */
[----:B------:R-:W-:Y:S01]  /*cf60*/  FMUL R19, R19, R18 ;  /* 0x0000001213137220 */ /* 0x000fe20000400000 */
[----:B------:R-:W-:Y:S01]  /*cf70*/  FFMA R5, R8, R9, R5 ;  /* 0x0000000908057223 */ /* 0x000fe20000000005 */
[----:B------:R-:W-:Y:S01]  /*cf80*/  FSEL R8, R133, 0.11284004896879196167, P0 ;  /* 0x3de718af85087808 */ /* 0x000fe20000000000 */
[----:B------:R-:W-:Y:S01]  /*cf90*/  FMUL R63, R63, 0.5 ;  /* 0x3f0000003f3f7820 */ /* 0x000fe20000400000 */
[----:B------:R-:W-:Y:S01]  /*cfa0*/  F2FP.SATFINITE.E4M3.F32.PACK_AB_MERGE_C R15, R14, R15, RZ ;  /* 0x0000000f0e0f723e */ /* 0x000fe200048070ff */
[----:B------:R-:W-:Y:S01]  /*cfb0*/  FFMA R6, R5, R9, R6 ;  /* 0x0000000905067223 */ /* 0x000fe20000000006 */
[----:B------:R-:W-:Y:S01]  /*cfc0*/  FSEL R5, -R134, -0.026868773624300956726, P0 ;  /* 0xbcdc1be786057808 */ /* 0x000fe20000000100 */
[----:B------:R-:W-:Y:S01]  /*cfd0*/  FADD R14, R83, 1 ;  /* 0x3f800000530e7421 */ /* 0x000fe20000000000 */
[----:B------:R-:W-:Y:S03]  /*cfe0*/  F2FP.SATFINITE.E4M3.F32.PACK_AB_MERGE_C R71, R64, R71, R15 ;  /* 0x000000474047723e */ /* 0x000fe6000480700f */
[----:B------:R-:W-:Y:S01]  /*cff0*/  FFMA R5, R6, R9, R5 ;  /* 0x0000000906057223 */ /* 0x000fe20000000005 */
[----:B------:R-:W-:Y:S01]  /*d000*/  FSEL R6, R131, 0.12837915122509002686, P0 ;  /* 0x3e0375d383067808 */ /* 0x000fe20000000000 */
[----:B------:R-:W-:Y:S01]  /*d010*/  FMUL R18, R14, R17 ;  /* 0x000000110e127220 */ /* 0x000fe20000400000 */
[----:B------:R-:W-:Y:S01]  /*d020*/  F2FP.SATFINITE.E4M3.F32.PACK_AB_MERGE_C R17, R84, R19, RZ ;  /* 0x000000135411723e */ /* 0x000fe200048070ff */
[----:B------:R-:W-:Y:S01]  /*d030*/  FFMA R8, R5, R9, R8 ;  /* 0x0000000905087223 */ /* 0x000fe20000000008 */
[----:B------:R-:W-:Y:S01]  /*d040*/  FSEL R5, R132, -0.37612664699554443359, P0 ;  /* 0xbec093ac84057808 */ /* 0x000fe20000000000 */
[----:B--2---:R-:W-:Y:S01]  /*d050*/  @P2 FADD R14, -R13, 1 ;  /* 0x3f8000000d0e2421 */ /* 0x004fe20000000100 */
[----:B------:R-:W-:Y:S01]  /*d060*/  FMUL R13, R60, 0.70710676908493041992 ;  /* 0x3f3504f33c0d7820 */ /* 0x000fe20000400000 */
[----:B------:R1:W-:Y:S01]  /*d070*/  STS.128 [R194+UR8+0x8000], R68 ;  /* 0x00800044c2007988 */ /* 0x0003e20008000c08 */
[----:B------:R-:W-:Y:S01]  /*d080*/  FMUL R19, R20, 0.5 ;  /* 0x3f00000014137820 */ /* 0x000fe20000400000 */
[----:B------:R-:W-:Y:S01]  /*d090*/  F2FP.SATFINITE.E4M3.F32.PACK_AB_MERGE_C R20, R18, R11, R17 ;  /* 0x0000000b1214723e */ /* 0x000fe20004807011 */
[----:B------:R-:W-:Y:S01]  /*d0a0*/  FFMA R5, R8, R9, R5 ;  /* 0x0000000908057223 */ /* 0x000fe20000000005 */
[----:B------:R-:W-:Y:S01]  /*d0b0*/  @P2 LOP3.LUT R2, R14, 0x80000000, R7, 0xb8, !PT ;  /* 0x800000000e022812 */ /* 0x000fe200078eb807 */
[C---:B------:R-:W-:Y:S01]  /*d0c0*/  FMUL R8, R13.reuse, R13 ;  /* 0x0000000d0d087220 */ /* 0x040fe20000400000 */
[----:B------:R-:W-:Y:S01]  /*d0d0*/  FSETP.GE.AND P2, PT, |R13|, 1.0029599666595458984, PT ;  /* 0x3f8060fe0d00780b */ /* 0x000fe20003f46200 */
[----:B------:R-:W-:Y:S01]  /*d0e0*/  FFMA R6, R5, R9, R6 ;  /* 0x0000000905067223 */ /* 0x000fe20000000006 */
[----:B------:R-:W-:Y:S01]  /*d0f0*/  FSEL R5, -R9, R12, P0 ;  /* 0x0000000c09057208 */ /* 0x000fe20000000100 */
[----:B------:R-:W-:Y:S01]  /*d100*/  FMUL R17, R86, R19 ;  /* 0x0000001356117220 */ /* 0x000fe20000400000 */
[----:B------:R-:W-:Y:S01]  /*d110*/  FSEL R8, |R13|, R8, P2 ;  /* 0x000000080d087208 */ /* 0x000fe20001000200 */
[----:B------:R-:W-:Y:S01]  /*d120*/  FMUL R18, R21, 0.5 ;  /* 0x3f00000015127820 */ /* 0x000fe20000400000 */
[----:B------:R-:W-:Y:S01]  /*d130*/  FSEL R14, R142, 8.4834944573231041431e-05, P2 ;  /* 0x38b1e96a8e0e7808 */ /* 0x000fe20001000000 */
[----:B------:R-:W-:Y:S01]  /*d140*/  FMUL R21, R87, R22 ;  /* 0x0000001657157220 */ /* 0x000fe20000400000 */
[----:B------:R-:W-:Y:S01]  /*d150*/  FSEL R7, -R135, -0.00082130916416645050049, P2 ;  /* 0xba574d2087077808 */ /* 0x000fe20001000100 */
[----:B------:R-:W-:Y:S01]  /*d160*/  FFMA R5, R6, R5, R5 ;  /* 0x0000000506057223 */ /* 0x000fe20000000005 */
[----:B------:R-:W-:Y:S01]  /*d170*/  FSEL R6, R130, 0.0052134888246655464172, P2 ;  /* 0x3baad5ea82067808 */ /* 0x000fe20001000000 */
[----:B------:R-:W2:Y:S01]  /*d180*/  @P1 MUFU.EX2 R11, R3 ;  /* 0x00000003000b1308 */ /* 0x000ea20000000800 */
[----:B------:R-:W-:Y:S01]  /*d190*/  FSEL R9, -R134, -0.026868773624300956726, P2 ;  /* 0xbcdc1be786097808 */ /* 0x000fe20001000100 */
[-C--:B------:R-:W-:Y:S01]  /*d1a0*/  FFMA R7, R14, R8.reuse, R7 ;  /* 0x000000080e077223 */ /* 0x080fe20000000007 */
[----:B------:R-:W-:Y:S01]  /*d1b0*/  FADD R14, R89, 1 ;  /* 0x3f800000590e7421 */ /* 0x000fe20000000000 */
[----:B------:R-:W-:Y:S01]  /*d1c0*/  FMUL R22, R25, 0.5 ;  /* 0x3f00000019167820 */ /* 0x000fe20000400000 */
[----:B------:R-:W-:Y:S01]  /*d1d0*/  FADD R25, R90, 1 ;  /* 0x3f8000005a197421 */ /* 0x000fe20000000000 */
[----:B------:R-:W-:Y:S01]  /*d1e0*/  FFMA R6, R7, R8, R6 ;  /* 0x0000000807067223 */ /* 0x000fe20000000006 */
[----:B------:R-:W-:Y:S01]  /*d1f0*/  FSEL R7, R132, -0.37612664699554443359, P2 ;  /* 0xbec093ac84077808 */ /* 0x000fe20001000000 */
[----:B------:R-:W-:Y:S01]  /*d200*/  FMUL R14, R14, R27 ;  /* 0x0000001b0e0e7220 */ /* 0x000fe20000400000 */
[----:B------:R-:W-:Y:S01]  /*d210*/  FMUL R22, R25, R22 ;  /* 0x0000001619167220 */ /* 0x000fe20000400000 */
[----:B------:R-:W-:Y:S01]  /*d220*/  FFMA R9, R6, R8, R9 ;  /* 0x0000000806097223 */ /* 0x000fe20000000009 */
[----:B------:R-:W-:Y:S01]  /*d230*/  FSEL R6, R133, 0.11284004896879196167, P2 ;  /* 0x3de718af85067808 */ /* 0x000fe20001000000 */
[----:B------:R-:W-:Y:S01]  /*d240*/  FMUL R18, R85, R18 ;  /* 0x0000001255127220 */ /* 0x000fe20000400000 */
[----:B------:R-:W-:Y:S01]  /*d250*/  F2FP.SATFINITE.E4M3.F32.PACK_AB_MERGE_C R21, R14, R21, RZ ;  /* 0x000000150e15723e */ /* 0x000fe200048070ff */
[----:B------:R-:W-:Y:S01]  /*d260*/  FMUL R14, R61, 0.70710676908493041992 ;  /* 0x3f3504f33d0e7820 */ /* 0x000fe20000400000 */
[----:B------:R-:W-:Y:S01]  /*d270*/  FADD R27, R94, 1 ;  /* 0x3f8000005e1b7421 */ /* 0x000fe20000000000 */
[-C--:B------:R-:W-:Y:S01]  /*d280*/  FFMA R6, R9, R8.reuse, R6 ;  /* 0x0000000809067223 */ /* 0x080fe20000000006 */
[----:B------:R-:W-:Y:S01]  /*d290*/  FSEL R9, -R8, R13, P2 ;  /* 0x0000000d08097208 */ /* 0x000fe20001000100 */
[----:B--2---:R-:W-:Y:S01]  /*d2a0*/  @P1 FADD R11, -R11, 1 ;  /* 0x3f8000000b0b1421 */ /* 0x004fe20000000100 */
[----:B------:R-:W-:Y:S01]  /*d2b0*/  F2FP.SATFINITE.E4M3.F32.PACK_AB_MERGE_C R21, R18, R17, R21 ;  /* 0x000000111215723e */ /* 0x000fe20004807015 */
[-C--:B------:R-:W-:Y:S01]  /*d2c0*/  FFMA R7, R6, R8.reuse, R7 ;  /* 0x0000000806077223 */ /* 0x080fe20000000007 */
[----:B------:R-:W-:Y:S01]  /*d2d0*/  FSEL R6, R131, 0.12837915122509002686, P2 ;  /* 0x3e0375d383067808 */ /* 0x000fe20001000000 */
[----:B------:R-:W-:Y:S01]  /*d2e0*/  FMUL R19, R24, 0.5 ;  /* 0x3f00000018137820 */ /* 0x000fe20000400000 */
[----:B------:R-:W-:Y:S01]  /*d2f0*/  @P1 LOP3.LUT R3, R11, 0x80000000, R10, 0xb8, !PT ;  /* 0x800000000b031812 */ /* 0x000fe200078eb80a */
[----:B------:R-:W-:Y:S01]  /*d300*/  FADD R10, R91, 1 ;  /* 0x3f8000005b0a7421 */ /* 0x000fe20000000000 */
[C---:B------:R-:W-:Y:S01]  /*d310*/  FSETP.GE.AND P1, PT, |R14|.reuse, 1.0029599666595458984, PT ;  /* 0x3f8060fe0e00780b */ /* 0x040fe20003f26200 */
[----:B------:R-:W-:Y:S01]  /*d320*/  FFMA R6, R7, R8, R6 ;  /* 0x0000000807067223 */ /* 0x000fe20000000006 */
[----:B------:R-:W-:Y:S01]  /*d330*/  FMUL R7, R14, R14 ;  /* 0x0000000e0e077220 */ /* 0x000fe20000400000 */
[----:B------:R-:W-:Y:S01]  /*d340*/  FMUL R8, R10, R31 ;  /* 0x0000001f0a087220 */ /* 0x000fe20000400000 */
[----:B------:R-:W-:Y:S01]  /*d350*/  FSEL R11, R142, 8.4834944573231041431e-05, P1 ;  /* 0x38b1e96a8e0b7808 */ /* 0x000fe20000800000 */
[----:B------:R-:W-:Y:S01]  /*d360*/  FFMA R9, R6, R9, R9 ;  /* 0x0000000906097223 */ /* 0x000fe20000000009 */
[----:B------:R-:W-:Y:S01]  /*d370*/  FSEL R6, -R135, -0.00082130916416645050049, P1 ;  /* 0xba574d2087067808 */ /* 0x000fe20000800100 */
[----:B------:R-:W-:Y:S01]  /*d380*/  FMUL R19, R88, R19 ;  /* 0x0000001358137220 */ /* 0x000fe20000400000 */
[----:B------:R-:W-:Y:S01]  /*d390*/  FSEL R15, |R14|, R7, P1 ;  /* 0x000000070e0f7208 */ /* 0x000fe20000800200 */
[----:B------:R-:W2:Y:S01]  /*d3a0*/  @P0 MUFU.EX2 R10, R5 ;  /* 0x00000005000a0308 */ /* 0x000ea20000000800 */
[----:B------:R-:W-:Y:S01]  /*d3b0*/  FSEL R7, R130, 0.0052134888246655464172, P1 ;  /* 0x3baad5ea82077808 */ /* 0x000fe20000800000 */
[----:B------:R-:W-:Y:S01]  /*d3c0*/  FMUL R24, R28, 0.5 ;  /* 0x3f0000001c187820 */ /* 0x000fe20000400000 */
[----:B------:R-:W-:Y:S01]  /*d3d0*/  F2FP.SATFINITE.E4M3.F32.PACK_AB_MERGE_C R23, R8, R23, RZ ;  /* 0x000000170817723e */ /* 0x000fe200048070ff */
[----:B------:R-:W-:Y:S01]  /*d3e0*/  FFMA R6, R11, R15, R6 ;  /* 0x0000000f0b067223 */ /* 0x000fe20000000006 */
[----:B------:R-:W-:Y:S01]  /*d3f0*/  FSEL R11, R133, 0.11284004896879196167, P1 ;  /* 0x3de718af850b7808 */ /* 0x000fe20000800000 */
[----:B------:R-:W-:Y:S01]  /*d400*/  FMUL R24, R93, R24 ;  /* 0x000000185d187220 */ /* 0x000fe20000400000 */
[----:B------:R-:W-:Y:S01]  /*d410*/  F2FP.SATFINITE.E4M3.F32.PACK_AB_MERGE_C R22, R22, R19, R23 ;  /* 0x000000131616723e */ /* 0x000fe20004807017 */
[-C--:B------:R-:W-:Y:S01]  /*d420*/  FFMA R7, R6, R15.reuse, R7 ;  /* 0x0000000f06077223 */ /* 0x080fe20000000007 */
[----:B------:R-:W-:Y:S01]  /*d430*/  FSEL R6, -R134, -0.026868773624300956726, P1 ;  /* 0xbcdc1be786067808 */ /* 0x000fe20000800100 */
[----:B------:R-:W-:Y:S01]  /*d440*/  FADD R18, R101, 1 ;  /* 0x3f80000065127421 */ /* 0x000fe20000000000 */
[----:B------:R-:W-:Y:S01]  /*d450*/  FADD R17, R106, 1 ;  /* 0x3f8000006a117421 */ /* 0x000fe20000000000 */
[----:B------:R-:W-:Y:S01]  /*d460*/  FADD R28, R115, 1 ;  /* 0x3f800000731c7421 */ /* 0x000fe20000000000 */
[----:B------:R-:W-:Y:S01]  /*d470*/  FMUL R60, R60, 0.5 ;  /* 0x3f0000003c3c7820 */ /* 0x000fe20000400000 */
[----:B------:R-:W-:Y:S01]  /*d480*/  FFMA R6, R7, R15, R6 ;  /* 0x0000000f07067223 */ /* 0x000fe20000000006 */
[----:B------:R-:W-:Y:S01]  /*d490*/  FSEL R7, R131, 0.12837915122509002686, P1 ;  /* 0x3e0375d383077808 */ /* 0x000fe20000800000 */
[----:B------:R-:W-:Y:S01]  /*d4a0*/  FMUL R39, R18, R39 ;  /* 0x0000002712277220 */ /* 0x000fe20000400000 */
[----:B--2---:R-:W-:Y:S01]  /*d4b0*/  @P0 FADD R25, -R10, 1 ;  /* 0x3f8000000a190421 */ /* 0x004fe20000000100 */
[-C--:B------:R-:W-:Y:S01]  /*d4c0*/  FFMA R11, R6, R15.reuse, R11 ;  /* 0x0000000f060b7223 */ /* 0x080fe2000000000b */
[----:B------:R-:W-:Y:S01]  /*d4d0*/  FSEL R6, R132, -0.37612664699554443359, P1 ;  /* 0xbec093ac84067808 */ /* 0x000fe20000800000 */
[----:B------:R-:W-:Y:S01]  /*d4e0*/  FMUL R10, R27, R30 ;  /* 0x0000001e1b0a7220 */ /* 0x000fe20000400000 */
[----:B------:R-:W-:Y:S01]  /*d4f0*/  F2FP.SATFINITE.E4M3.F32.PACK_AB_MERGE_C R34, R39, R34, RZ ;  /* 0x000000222722723e */ /* 0x000fe200048070ff */
[----:B------:R-:W-:Y:S01]  /*d500*/  FADD R18, R97, 1 ;  /* 0x3f80000061127421 */ /* 0x000fe20000000000 */
[----:B------:R-:W-:Y:S01]  /*d510*/  @P0 LOP3.LUT R5, R25, 0x80000000, R12, 0xb8, !PT ;  /* 0x8000000019050812 */ /* 0x000fe200078eb80c */
[----:B------:R-:W-:Y:S01]  /*d520*/  FMUL R12, R62, 0.70710676908493041992 ;  /* 0x3f3504f33e0c7820 */ /* 0x000fe20000400000 */
[----:B------:R-:W-:Y:S01]  /*d530*/  FFMA R6, R11, R15, R6 ;  /* 0x0000000f0b067223 */ /* 0x000fe20000000006 */
[----:B------:R-:W-:Y:S01]  /*d540*/  FMUL R33, R18, R33 ;  /* 0x0000002112217220 */ /* 0x000fe20000400000 */
[----:B------:R-:W-:Y:S01]  /*d550*/  FMUL R17, R17, R42 ;  /* 0x0000002a11117220 */ /* 0x000fe20000400000 */
[C---:B------:R-:W-:Y:S01]  /*d560*/  FMUL R11, R12.reuse, R12 ;  /* 0x0000000c0c0b7220 */ /* 0x040fe20000400000 */
[----:B------:R-:W-:Y:S01]  /*d570*/  FSETP.GE.AND P0, PT, |R12|, 1.0029599666595458984, PT ;  /* 0x3f8060fe0c00780b */ /* 0x000fe20003f06200 */
[----:B------:R-:W-:Y:S01]  /*d580*/  FFMA R7, R6, R15, R7 ;  /* 0x0000000f06077223 */ /* 0x000fe20000000007 */
[----:B------:R-:W-:Y:S01]  /*d590*/  FSEL R6, -R15, R14, P1 ;  /* 0x0000000e0f067208 */ /* 0x000fe20000800100 */
[----:B------:R-:W-:Y:S01]  /*d5a0*/  FMUL R25, R35, 0.5 ;  /* 0x3f00000023197820 */ /* 0x000fe20000400000 */
[----:B------:R-:W-:Y:S01]  /*d5b0*/  FSEL R11, |R12|, R11, P0 ;  /* 0x0000000b0c0b7208 */ /* 0x000fe20000000200 */
[----:B------:R-:W-:Y:S01]  /*d5c0*/  FADD R18, R107, 1 ;  /* 0x3f8000006b127421 */ /* 0x000fe20000000000 */
[----:B------:R-:W-:Y:S01]  /*d5d0*/  FSEL R15, R142, 8.4834944573231041431e-05, P0 ;  /* 0x38b1e96a8e0f7808 */ /* 0x000fe20000000000 */
[----:B------:R-:W-:Y:S01]  /*d5e0*/  FMUL R25, R96, R25 ;  /* 0x0000001960197220 */ /* 0x000fe20000400000 */
[----:B------:R-:W-:Y:S01]  /*d5f0*/  FSEL R8, -R135, -0.00082130916416645050049, P0 ;  /* 0xba574d2087087808 */ /* 0x000fe20000000100 */
[----:B------:R-:W-:Y:S01]  /*d600*/  FFMA R6, R7, R6, R6 ;  /* 0x0000000607067223 */ /* 0x000fe20000000006 */
[----:B------:R-:W-:Y:S01]  /*d610*/  FSEL R7, R130, 0.0052134888246655464172, P0 ;  /* 0x3baad5ea82077808 */ /* 0x000fe20000000000 */
[----:B------:R-:W-:Y:S01]  /*d620*/  FMUL R41, R18, R41 ;  /* 0x0000002912297220 */ /* 0x000fe20000400000 */
[----:B------:R-:W-:Y:S01]  /*d630*/  F2FP.SATFINITE.E4M3.F32.PACK_AB_MERGE_C R25, R25, R10, RZ ;  /* 0x0000000a1919723e */ /* 0x000fe200048070ff */
[-C--:B------:R-:W-:Y:S01]  /*d640*/  FFMA R8, R15, R11.reuse, R8 ;  /* 0x0000000b0f087223 */ /* 0x080fe20000000008 */
[----:B------:R-:W-:Y:S01]  /*d650*/  FSEL R10, -R134, -0.026868773624300956726, P0 ;  /* 0xbcdc1be7860a7808 */ /* 0x000fe20000000100 */
[----:B------:R-:W-:Y:S01]  /*d660*/  FADD R15, R98, 1 ;  /* 0x3f800000620f7421 */ /* 0x000fe20000000000 */
[----:B------:R-:W-:Y:S01]  /*d670*/  F2FP.SATFINITE.E4M3.F32.PACK_AB_MERGE_C R23, R29, R24, R25 ;  /* 0x000000181d17723e */ /* 0x000fe20004807019 */
[----:B------:R-:W-:Y:S01]  /*d680*/  FFMA R7, R8, R11, R7 ;  /* 0x0000000b08077223 */ /* 0x000fe20000000007 */
[----:B------:R-:W-:Y:S01]  /*d690*/  FSEL R8, R132, -0.37612664699554443359, P0 ;  /* 0xbec093ac84087808 */ /* 0x000fe20000000000 */
[----:B------:R-:W-:Y:S01]  /*d6a0*/  FMUL R24, R15, R32 ;  /* 0x000000200f187220 */ /* 0x000fe20000400000 */
[----:B------:R-:W-:Y:S01]  /*d6b0*/  F2FP.SATFINITE.E4M3.F32.PACK_AB_MERGE_C R17, R108, R17, RZ ;  /* 0x000000116c11723e */ /* 0x000fe200048070ff */
[-C--:B------:R-:W-:Y:S01]  /*d6c0*/  FFMA R10, R7, R11.reuse, R10 ;  /* 0x0000000b070a7223 */ /* 0x080fe2000000000a */
[----:B------:R-:W-:Y:S01]  /*d6d0*/  FSEL R7, R133, 0.11284004896879196167, P0 ;  /* 0x3de718af85077808 */ /* 0x000fe20000000000 */
[----:B------:R-:W-:Y:S01]  /*d6e0*/  FADD R15, R100, 1 ;  /* 0x3f800000640f7421 */ /* 0x000fe20000000000 */
[----:B------:R-:W-:Y:S01]  /*d6f0*/  F2FP.SATFINITE.E4M3.F32.PACK_AB_MERGE_C R26, R41, R26, R17 ;  /* 0x0000001a291a723e */ /* 0x000fe20004807011 */
[----:B------:R-:W-:Y:S01]  /*d700*/  FADD R17, R116, 1 ;  /* 0x3f80000074117421 */ /* 0x000fe20000000000 */
[----:B------:R-:W-:Y:S01]  /*d710*/  F2FP.SATFINITE.E4M3.F32.PACK_AB_MERGE_C R24, R33, R24, R34 ;  /* 0x000000182118723e */ /* 0x000fe20004807022 */
[-C--:B------:R-:W-:Y:S01]  /*d720*/  FFMA R7, R10, R11.reuse, R7 ;  /* 0x0000000b0a077223 */ /* 0x080fe20000000007 */
[----:B------:R-:W-:Y:S01]  /*d730*/  FSEL R10, -R11, R12, P0 ;  /* 0x0000000c0b0a7208 */ /* 0x000fe20000000100 */
[----:B------:R-:W-:Y:S01]  /*d740*/  FMUL R15, R15, R36 ;  /* 0x000000240f0f7220 */ /* 0x000fe20000400000 */
[----:B------:R-:W-:Y:S01]  /*d750*/  FMUL R17, R17, R50 ;  /* 0x0000003211117220 */ /* 0x000fe20000400000 */
[----:B------:R-:W-:Y:S01]  /*d760*/  FFMA R8, R7, R11, R8 ;  /* 0x0000000b07087223 */ /* 0x000fe20000000008 */
[----:B------:R-:W-:Y:S01]  /*d770*/  FSEL R7, R131, 0.12837915122509002686, P0 ;  /* 0x3e0375d383077808 */ /* 0x000fe20000000000 */
[----:B------:R-:W-:Y:S01]  /*d780*/  FMUL R28, R28, R55 ;  /* 0x000000371c1c7220 */ /* 0x000fe20000400000 */
[----:B------:R-:W-:Y:S01]  /*d790*/  FADD R30, R119, 1 ;  /* 0x3f800000771e7421 */ /* 0x000fe20000000000 */
[----:B------:R-:W-:Y:S01]  /*d7a0*/  FMUL R27, R44, 0.5 ;  /* 0x3f0000002c1b7820 */ /* 0x000fe20000400000 */
[----:B------:R-:W-:Y:S01]  /*d7b0*/  FADD R2, R2, 1 ;  /* 0x3f80000002027421 */ /* 0x000fe20000000000 */
[----:B------:R-:W-:Y:S01]  /*d7c0*/  FFMA R7, R8, R11, R7 ;  /* 0x0000000b08077223 */ /* 0x000fe20000000007 */
[----:B------:R-:W-:Y:S01]  /*d7d0*/  F2FP.SATFINITE.E4M3.F32.PACK_AB_MERGE_C R17, R28, R17, RZ ;  /* 0x000000111c11723e */ /* 0x000fe200048070ff */
[----:B------:R-:W-:Y:S01]  /*d7e0*/  FADD R8, R103, 1 ;  /* 0x3f80000067087421 */ /* 0x000fe20000000000 */
[----:B------:R-:W-:Y:S01]  /*d7f0*/  FADD R3, R3, 1 ;  /* 0x3f80000003037421 */ /* 0x000fe20000000000 */
[----:B------:R-:W-:Y:S01]  /*d800*/  FFMA R10, R7, R10, R10 ;  /* 0x0000000a070a7223 */ /* 0x000fe2000000000a */
[----:B------:R-:W-:Y:S01]  /*d810*/  FADD R7, R104, 1 ;  /* 0x3f80000068077421 */ /* 0x000fe20000000000 */
[----:B------:R-:W-:Y:S01]  /*d820*/  FMUL R8, R8, R43 ;  /* 0x0000002b08087220 */ /* 0x000fe20000400000 */
[----:B------:R-:W-:Y:S01]  /*d830*/  FMUL R3, R3, R58 ;  /* 0x0000003a03037220 */ /* 0x000fe20000400000 */
[----:B------:R-:W2:Y:S01]  /*d840*/  @P0 MUFU.EX2 R11, R10 ;  /* 0x0000000a000b0308 */ /* 0x000ea20000000800 */
[----:B------:R-:W-:Y:S01]  /*d850*/  FMUL R7, R7, R38 ;  /* 0x0000002607077220 */ /* 0x000fe20000400000 */
[----:B------:R-:W-:Y:S01]  /*d860*/  FMUL R53, R30, R53 ;  /* 0x000000351e357220 */ /* 0x000fe20000400000 */
[----:B------:R-:W-:Y:S01]  /*d870*/  FMUL R27, R110, R27 ;  /* 0x0000001b6e1b7220 */ /* 0x000fe20000400000 */
[----:B------:R-:W-:Y:S01]  /*d880*/  FMUL R2, R2, R57 ;  /* 0x0000003902027220 */ /* 0x000fe20000400000 */
[----:B------:R-:W-:Y:S01]  /*d890*/  FMUL R61, R61, 0.5 ;  /* 0x3f0000003d3d7820 */ /* 0x000fe20000400000 */
[----:B------:R-:W-:Y:S01]  /*d8a0*/  F2FP.SATFINITE.E4M3.F32.PACK_AB_MERGE_C R7, R8, R7, RZ ;  /* 0x000000070807723e */ /* 0x000fe200048070ff */
[----:B------:R-:W-:Y:S01]  /*d8b0*/  FADD R18, R113, 1 ;  /* 0x3f80000071127421 */ /* 0x000fe20000000000 */
[----:B------:R-:W-:Y:S02]  /*d8c0*/  FMUL R62, R62, 0.5 ;  /* 0x3f0000003e3e7820 */ /* 0x000fe40000400000 */
[----:B------:R-:W-:Y:S01]  /*d8d0*/  F2FP.SATFINITE.E4M3.F32.PACK_AB_MERGE_C R25, R102, R15, R7 ;  /* 0x0000000f6619723e */ /* 0x000fe20004807007 */
[----:B------:R-:W-:Y:S01]  /*d8e0*/  FMUL R15, R48, 0.5 ;  /* 0x3f000000300f7820 */ /* 0x000fe20000400000 */
[----:B------:R-:W-:Y:S01]  /*d8f0*/  FMUL R51, R18, R51 ;  /* 0x0000003312337220 */ /* 0x000fe20000400000 */
[----:B------:R-:W-:Y:S02]  /*d900*/  FMUL R18, R45, 0.5 ;  /* 0x3f0000002d127820 */ /* 0x000fe40000400000 */
[----:B------:R-:W-:Y:S02]  /*d910*/  FMUL R15, R112, R15 ;  /* 0x0000000f700f7220 */ /* 0x000fe40000400000 */
[----:B------:R-:W-:Y:S01]  /*d920*/  F2FP.SATFINITE.E4M3.F32.PACK_AB_MERGE_C R46, R51, R46, RZ ;  /* 0x0000002e332e723e */ /* 0x000fe200048070ff */
[----:B--2---:R-:W-:Y:S01]  /*d930*/  @P0 FADD R19, -R11, 1 ;  /* 0x3f8000000b130421 */ /* 0x004fe20000000100 */
[----:B------:R-:W-:Y:S01]  /*d940*/  FMUL R11, R67, 0.70710676908493041992 ;  /* 0x3f3504f3430b7820 */ /* 0x000fe20000400000 */
[----:B------:R-:W-:Y:S01]  /*d950*/  FMUL R18, R109, R18 ;  /* 0x000000126d127220 */ /* 0x000fe20000400000 */
[----:B------:R-:W-:Y:S02]  /*d960*/  FMUL R67, R67, 0.5 ;  /* 0x3f00000043437820 */ /* 0x000fe40000400000 */
[----:B------:R-:W-:Y:S01]  /*d970*/  @P0 LOP3.LUT R10, R19, 0x80000000, R12, 0xb8, !PT ;  /* 0x80000000130a0812 */ /* 0x000fe200078eb80c */
[C---:B------:R-:W-:Y:S01]  /*d980*/  FMUL R8, R11.reuse, R11 ;  /* 0x0000000b0b087220 */ /* 0x040fe20000400000 */
[----:B------:R-:W-:Y:S01]  /*d990*/  FSETP.GE.AND P0, PT, |R11|, 1.0029599666595458984, PT ;  /* 0x3f8060fe0b00780b */ /* 0x000fe20003f06200 */
[----:B------:R-:W-:Y:S01]  /*d9a0*/  FADD R19, R118, 1 ;  /* 0x3f80000076137421 */ /* 0x000fe20000000000 */
[----:B------:R-:W-:Y:S02]  /*d9b0*/  F2FP.SATFINITE.E4M3.F32.PACK_AB_MERGE_C R27, R18, R27, R46 ;  /* 0x0000001b121b723e */ /* 0x000fe4000480702e */
[----:B------:R-:W-:Y:S01]  /*d9c0*/  FSEL R12, R142, 8.4834944573231041431e-05, P0 ;  /* 0x38b1e96a8e0c7808 */ /* 0x000fe20000000000 */
[----:B------:R-:W-:Y:S01]  /*d9d0*/  FMUL R19, R19, R54 ;  /* 0x0000003613137220 */ /* 0x000fe20000400000 */
[----:B------:R-:W-:Y:S02]  /*d9e0*/  FSEL R7, -R135, -0.00082130916416645050049, P0 ;  /* 0xba574d2087077808 */ /* 0x000fe40000000100 */
[----:B------:R-:W-:Y:S02]  /*d9f0*/  FSEL R16, |R11|, R8, P0 ;  /* 0x000000080b107208 */ /* 0x000fe40000000200 */
[----:B------:R-:W-:Y:S02]  /*da00*/  FSEL R8, R130, 0.0052134888246655464172, P0 ;  /* 0x3baad5ea82087808 */ /* 0x000fe40000000000 */
[----:B------:R-:W-:Y:S01]  /*da10*/  F2FP.SATFINITE.E4M3.F32.PACK_AB_MERGE_C R0, R0, R19, RZ ;  /* 0x000000130000723e */ /* 0x000fe200048070ff */
[-C--:B------:R-:W-:Y:S01]  /*da20*/  FFMA R7, R12, R16.reuse, R7 ;  /* 0x000000100c077223 */ /* 0x080fe20000000007 */
[----:B------:R-:W-:Y:S03]  /*da30*/  FSEL R12, R133, 0.11284004896879196167, P0 ;  /* 0x3de718af850c7808 */ /* 0x000fe60000000000 */
[-C--:B------:R-:W-:Y:S01]  /*da40*/  FFMA R8, R7, R16.reuse, R8 ;  /* 0x0000001007087223 */ /* 0x080fe20000000008 */
[----:B------:R-:W-:Y:S05]  /*da50*/  FSEL R7, -R134, -0.026868773624300956726, P0 ;  /* 0xbcdc1be786077808 */ /* 0x000fea0000000100 */
[-C--:B------:R-:W-:Y:S01]  /*da60*/  FFMA R7, R8, R16.reuse, R7 ;  /* 0x0000001008077223 */ /* 0x080fe20000000007 */
[----:B------:R-:W-:Y:S03]  /*da70*/  FSEL R8, R131, 0.12837915122509002686, P0 ;  /* 0x3e0375d383087808 */ /* 0x000fe60000000000 */
[-C--:B------:R-:W-:Y:S01]  /*da80*/  FFMA R12, R7, R16.reuse, R12 ;  /* 0x00000010070c7223 */ /* 0x080fe2000000000c */
[----:B------:R-:W-:Y:S05]  /*da90*/  FSEL R7, R132, -0.37612664699554443359, P0 ;  /* 0xbec093ac84077808 */ /* 0x000fea0000000000 */
[-C--:B------:R-:W-:Y:S02]  /*daa0*/  FFMA R7, R12, R16.reuse, R7 ;  /* 0x000000100c077223 */ /* 0x080fe40000000007 */
[----:B------:R-:W2:Y:S02]  /*dab0*/  @P2 MUFU.EX2 R12, R9 ;  /* 0x00000009000c2308 */ /* 0x000ea40000000800 */
[----:B------:R-:W-:Y:S01]  /*dac0*/  FFMA R8, R7, R16, R8 ;  /* 0x0000001007087223 */ /* 0x000fe20000000008 */
[----:B------:R-:W-:Y:S05]  /*dad0*/  FSEL R7, -R16, R11, P0 ;  /* 0x0000000b10077208 */ /* 0x000fea0000000100 */
[----:B------:R-:W-:Y:S01]  /*dae0*/  FFMA R7, R8, R7, R7 ;  /* 0x0000000708077223 */ /* 0x000fe20000000007 */
[----:B------:R-:W-:Y:S01]  /*daf0*/  F2FP.SATFINITE.E4M3.F32.PACK_AB_MERGE_C R8, R114, R15, R17 ;  /* 0x0000000f7208723e */ /* 0x000fe20004807011 */
[----:B------:R-:W-:Y:S01]  /*db00*/  FADD R17, R4, 1 ;  /* 0x3f80000004117421 */ /* 0x000fe20000000000 */
[----:B------:R-:W3:Y:S01]  /*db10*/  @P1 MUFU.EX2 R15, R6 ;  /* 0x00000006000f1308 */ /* 0x000ee20000000800 */
[----:B------:R-:W-:Y:S01]  /*db20*/  FADD R4, R5, 1 ;  /* 0x3f80000005047421 */ /* 0x000fe20000000000 */
[----:B------:R-:W-:Y:S01]  /*db30*/  FADD R5, R10, 1 ;  /* 0x3f8000000a057421 */ /* 0x000fe20000000000 */
[----:B------:R-:W-:Y:S02]  /*db40*/  FMUL R17, R17, R56 ;  /* 0x0000003811117220 */ /* 0x000fe40000400000 */
[----:B------:R-:W-:Y:S01]  /*db50*/  FMUL R4, R4, R63 ;  /* 0x0000003f04047220 */ /* 0x000fe20000400000 */
[----:B--2---:R-:W-:Y:S01]  /*db60*/  @P2 FADD R12, -R12, 1 ;  /* 0x3f8000000c0c2421 */ /* 0x004fe20000000100 */
[----:B------:R-:W-:Y:S03]  /*db70*/  FMUL R5, R5, R62 ;  /* 0x0000003e05057220 */ /* 0x000fe60000400000 */
[----:B------:R-:W2:Y:S01]  /*db80*/  @P0 MUFU.EX2 R28, R7 ;  /* 0x00000007001c0308 */ /* 0x000ea20000000800 */
[----:B------:R-:W-:Y:S02]  /*db90*/  F2FP.SATFINITE.E4M3.F32.PACK_AB_MERGE_C R3, R4, R3, RZ ;  /* 0x000000030403723e */ /* 0x000fe400048070ff */
[----:B------:R-:W-:Y:S02]  /*dba0*/  @P2 LOP3.LUT R9, R12, 0x80000000, R13, 0xb8, !PT ;  /* 0x800000000c092812 */ /* 0x000fe400078eb80d */
[----:B------:R-:W-:Y:S03]  /*dbb0*/  IADD3 R4, PT, PT, R194, UR8, RZ ;  /* 0x00000008c2047c10 */ /* 0x000fe6000fffe0ff */
[----:B------:R-:W-:Y:S01]  /*dbc0*/  FADD R9, R9, 1 ;  /* 0x3f80000009097421 */ /* 0x000fe20000000000 */
[----:B---3--:R-:W-:Y:S01]  /*dbd0*/  @P1 FADD R15, -R15, 1 ;  /* 0x3f8000000f0f1421 */ /* 0x008fe20000000100 */
[----:B------:R-:W-:Y:S04]  /*dbe0*/  IADD3 R12, PT, PT, R4, 0x8000, RZ ;  /* 0x00008000040c7810 */ /* 0x000fe80007ffe0ff */
[----:B------:R-:W-:Y:S01]  /*dbf0*/  @P1 LOP3.LUT R6, R15, 0x80000000, R14, 0xb8, !PT ;  /* 0x800000000f061812 */ /* 0x000fe200078eb80e */
[----:B------:R-:W-:Y:S02]  /*dc00*/  IMAD R12, R195, -0x10, R12 ;  /* 0xfffffff0c30c7824 */ /* 0x000fe400078e020c */
[----:B--2---:R-:W-:Y:S02]  /*dc10*/  @P0 FADD R28, -R28, 1 ;  /* 0x3f8000001c1c0421 */ /* 0x004fe40000000100 */
[----:B------:R-:W-:Y:S03]  /*dc20*/  FADD R6, R6, 1 ;  /* 0x3f80000006067421 */ /* 0x000fe60000000000 */
[----:B------:R-:W-:Y:S01]  /*dc30*/  @P0 LOP3.LUT R7, R28, 0x80000000, R11, 0xb8, !PT ;  /* 0x800000001c070812 */ /* 0x000fe200078eb80b */
[----:B------:R-:W-:Y:S01]  /*dc40*/  FMUL R11, R9, R60 ;  /* 0x0000003c090b7220 */ /* 0x000fe20000400000 */
[----:B------:R-:W-:Y:S01]  /*dc50*/  F2FP.SATFINITE.E4M3.F32.PACK_AB_MERGE_C R9, R53, R52, R0 ;  /* 0x000000343509723e */ /* 0x000fe20004807000 */
[--C-:B------:R-:W-:Y:S02]  /*dc60*/  IMAD R0, R195, -0x10, R4.reuse ;  /* 0xfffffff0c3007824 */ /* 0x100fe400078e0204 */
[----:B------:R-:W-:Y:S01]  /*dc70*/  FMUL R6, R6, R61 ;  /* 0x0000003d06067220 */ /* 0x000fe20000400000 */
[----:B------:R-:W-:Y:S01]  /*dc80*/  FADD R10, R7, 1 ;  /* 0x3f800000070a7421 */ /* 0x000fe20000000000 */
[----:B------:R-:W-:Y:S01]  /*dc90*/  IMAD R4, R193, -0x10, R4 ;  /* 0xfffffff0c1047824 */ /* 0x000fe200078e0204 */
[----:B------:R-:W-:Y:S01]  /*dca0*/  ISETP.NE.AND P0, PT, R196, RZ, PT ;  /* 0x000000ffc400720c */ /* 0x000fe20003f05270 */
[----:B------:R1:W-:Y:S01]  /*dcb0*/  STS.128 [R0+0x8010], R20 ;  /* 0x0080101400007388 */ /* 0x0003e20000000c00 */
[----:B------:R-:W-:Y:S05]  /*dcc0*/  FMUL R10, R10, R67 ;  /* 0x000000430a0a7220 */ /* 0x000fea0000400000 */
[----:B------:R-:W-:Y:S02]  /*dcd0*/  F2FP.SATFINITE.E4M3.F32.PACK_AB_MERGE_C R5, R10, R5, RZ ;  /* 0x000000050a05723e */ /* 0x000fe400048070ff */
[----:B------:R1:W-:Y:S01]  /*dce0*/  STS.128 [R4+0x8020], R24 ;  /* 0x0080201804007388 */ /* 0x0003e20000000c00 */
[----:B------:R-:W-:Y:S02]  /*dcf0*/  F2FP.SATFINITE.E4M3.F32.PACK_AB_MERGE_C R10, R2, R17, R3 ;  /* 0x00000011020a723e */ /* 0x000fe40004807003 */
[----:B------:R-:W-:Y:S02]  /*dd00*/  F2FP.SATFINITE.E4M3.F32.PACK_AB_MERGE_C R11, R6, R11, R5 ;  /* 0x0000000b060b723e */ /* 0x000fe40004807005 */
[----:B------:R-:W-:Y:S02]  /*dd10*/  LEA R2, R192, R12, 0x4 ;  /* 0x0000000cc0027211 */ /* 0x000fe400078e20ff */
[----:B------:R-:W-:Y:S03]  /*dd20*/  @!P3 IADD3 R3, PT, PT, R127, 0x1, RZ ;  /* 0x000000017f03b810 */ /* 0x000fe60007ffe0ff */
[----:B------:R1:W-:Y:S01]  /*dd30*/  STS.128 [R2+0x10], R8 ;  /* 0x0000100802007388 */ /* 0x0003e20000000c00 */
[C---:B------:R-:W-:Y:S04]  /*dd40*/  @!P3 ISETP.NE.AND P1, PT, R3.reuse, 0x2, PT ;  /* 0x000000020300b80c */ /* 0x040fe80003f25270 */
[----:B------:R-:W-:Y:S02]  /*dd50*/  @!P3 SEL R6, RZ, 0x1, P1 ;  /* 0x00000001ff06b807 */ /* 0x000fe40000800000 */
[----:B------:R-:W-:Y:S01]  /*dd60*/  @!P3 SEL R127, R3, RZ, P1 ;  /* 0x000000ff037fb207 */ /* 0x000fe20000800000 */
[----:B------:R-:W-:Y:S01]  /*dd70*/  @!PT LDS RZ, [RZ] ;  /* 0x00000000fffff984 */ /* 0x000fe20000000800 */
[----:B------:R-:W-:Y:S01]  /*dd80*/  @!PT LDS RZ, [RZ] ;  /* 0x00000000fffff984 */ /* 0x000fe20000000800 */
[----:B------:R-:W-:Y:S01]  /*dd90*/  @!PT LDS RZ, [RZ] ;  /* 0x00000000fffff984 */ /* 0x000fe20000000800 */
[----:B------:R-:W-:Y:S01]  /*dda0*/  @!PT LDS RZ, [RZ] ;  /* 0x00000000fffff984 */ /* 0x000fe20000000800 */
[----:B------:R2:W-:Y:S06]  /*ddb0*/  MEMBAR.ALL.CTA ;  /* 0x0000000000007992 */ /* 0x0005ec0000008000 */
[----:B--2---:R-:W2:Y:S01]  /*ddc0*/  FENCE.VIEW.ASYNC.S ;  /* 0x00000000000073c6 */ /* 0x004ea20000000000 */
[----:B------:R-:W-:Y:S01]  /*ddd0*/  @!P3 LOP3.LUT R191, R191, R6, RZ, 0x3c, !PT ;  /* 0x00000006bfbfb212 */ /* 0x000fe200078e3cff */
[----:B--2---:R-:W-:Y:S06]  /*dde0*/  BAR.SYNC.DEFER_BLOCKING 0x1, 0x80 ;  /* 0x0042000000007b1d */ /* 0x004fec0000010000 */
[----:B------:R-:W-:Y:S05]  /*ddf0*/  @P0 BRA `(.L_x_127) ;  /* 0x0000000000340947 */ /* 0x000fea0003800000 */
[----:B------:R-:W-:Y:S01]  /*de00*/  UIADD3 UR10, UP0, UPT, UR46, 0x680, URZ ;  /* 0x000006802e0a7890 */ /* 0x000fe2000ff1e0ff */
[----:B------:R-:W-:Y:S01]  /*de10*/  R2UR UR6, R176 ;  /* 0x00000000b00672ca */ /* 0x000fe200000e0000 */
[----:B------:R-:W-:Y:S01]  /*de20*/  UIADD3 UR4, UPT, UPT, UR41, 0x8200, UR8 ;  /* 0x0000820029047890 */ /* 0x000fe2000fffe008 */
[----:B------:R-:W-:Y:S01]  /*de30*/  PLOP3.LUT P1, PT, PT, PT, PT, 0x80, 0x8 ;  /* 0x000000000008781c */ /* 0x000fe20003f2f070 */
[----:B------:R-:W-:Y:S01]  /*de40*/  UIADD3.X UR11, UPT, UPT, URZ, UR47, URZ, UP0, !UPT ;  /* 0x0000002fff0b7290 */ /* 0x000fe200087fe4ff */
[----:B------:R-:W-:Y:S11]  /*de50*/  IMAD.IADD R124, R177, 0x1, R124 ;  /* 0x00000001b17c7824 */ /* 0x000ff600078e027c */
.L_x_128:
[----:B------:R-:W-:Y:S02]  /*de60*/  PLOP3.LUT P2, PT, P2, P1, PT, 0xf2, 0x2f ;  /* 0x00000000002f781c */ /* 0x000fe40001743e72 */
[----:B------:R-:W-:Y:S01]  /*de70*/  @P1 R2UR P2, UR5, R124 ;  /* 0x000000007c0512ca */ /* 0x000fe20000040000 */
[----:B------:R-:W-:Y:S07]  /*de80*/  UMOV UR7, UR36 ;  /* 0x0000002400077c82 */ /* 0x000fee0008000000 */
[----:B------:R-:W-:Y:S05]  /*de90*/  @P1 PLOP3.LUT P1, PT, P2, PT, PT, 0x80, 0x8 ;  /* 0x000000000008181c */ /* 0x000fea000172f070 */
[----:B------:R2:W-:Y:S08]  /*dea0*/  UTMASTG.3D [UR4], [UR10] ;  /* 0x000000040a0073b5 */ /* 0x0005f00008010000 */
[----:B--2---:R-:W-:Y:S05]  /*deb0*/  @P1 BRA.U.ANY `(.L_x_128) ;  /* 0xfffffffd00e81947 */ /* 0x004fea000393ffff */
[----:B------:R0:W-:Y:S02]  /*dec0*/  UTMACMDFLUSH ;  /* 0x00000000000079b7 */ /* 0x0001e40000000000 */
.L_x_127:
[----:B------:R-:W-:Y:S05]  /*ded0*/  BSYNC.RECONVERGENT B0 ;  /* 0x0000000000007941 */ /* 0x000fea0003800200 */
.L_x_126:
[----:B------:R-:W-:Y:S01]  /*dee0*/  UIADD3 UR42, UPT, UPT, UR42, 0x1, URZ ;  /* 0x000000012a2a7890 */ /* 0x000fe2000fffe0ff */
[----:B------:R-:W-:Y:S03]  /*def0*/  BSSY.RECONVERGENT B0, `(.L_x_129) ;  /* 0x0000005000007945 */ /* 0x000fe60003800200 */
[----:B------:R-:W-:Y:S04]  /*df00*/  UISETP.NE.AND UP0, UPT, UR42, 0x2, UPT ;  /* 0x000000022a00788c */ /* 0x000fe8000bf05270 */
[----:B------:R-:W-:Y:S01]  /*df10*/  USEL UR42, UR42, URZ, UP0 ;  /* 0x000000ff2a2a7287 */ /* 0x000fe20008000000 */
[----:B------:R-:W-:Y:S11]  /*df20*/  @P0 BRA `(.L_x_130) ;  /* 0x0000000000040947 */ /* 0x000ff60003800000 */
[----:B------:R-:W-:Y:S04]  /*df30*/  DEPBAR.LE SB0, 0x1 ;  /* 0x000080400000791a */ /* 0x000fe80000000000 */
.L_x_130:
[----:B------:R-:W-:Y:S05]  /*df40*/  BSYNC.RECONVERGENT B0 ;  /* 0x0000000000007941 */ /* 0x000fea0003800200 */
.L_x_129:
[----:B------:R-:W-:Y:S01]  /*df50*/  BAR.SYNC.DEFER_BLOCKING 0x1, 0x80 ;  /* 0x0042000000007b1d */ /* 0x000fe20000010000 */
[----:B------:R-:W-:Y:S04]  /*df60*/  ISETP.NE.AND P3, PT, R200, RZ, PT ;  /* 0x000000ffc800720c */ /* 0x000fe80003f65270 */
[C---:B------:R-:W-:Y:S01]  /*df70*/  ISETP.EQ.OR P2, PT, R126.reuse, 0x3, P3 ;  /* 0x000000037e00780c */ /* 0x040fe20001f42670 */
[----:B------:R-:W-:Y:S01]  /*df80*/  VIADD R126, R126, 0x1 ;  /* 0x000000017e7e7836 */ /* 0x000fe20000000000 */
[----:B------:R-:W-:Y:S04]  /*df90*/  SEL R184, R184, 0x1, P3 ;  /* 0x00000001b8b87807 */ /* 0x000fe80001800000 */
[----:B------:R-:W-:Y:S07]  /*dfa0*/  ISETP.NE.AND P0, PT, R126, 0x4, PT ;  /* 0x000000047e00780c */ /* 0x000fee0003f05270 */
[----:B------:R-:W-:Y:S02]  /*dfb0*/  @!P2 LEA R3, R189, UR41, 0x3 ;  /* 0x00000029bd03ac11 */ /* 0x000fe4000f8e18ff */
[----:B-1----:R-:W-:Y:S04]  /*dfc0*/  @!P2 SHF.L.U32 R0, R188, 0x1f, RZ ;  /* 0x0000001fbc00a819 */ /* 0x002fe800000006ff */
[----:B------:R-:W1:Y:S02]  /*dfd0*/  @!P2 SYNCS.PHASECHK.TRANS64.TRYWAIT P1, [R3+URZ+0xb0], R0 ;  /* 0x0000b0000300a5a7 */ /* 0x000e6400080211ff */
[----:B-1----:R-:W-:Y:S01]  /*dfe0*/  @!P2 SEL R184, RZ, 0x1, !P1 ;  /* 0x00000001ffb8a807 */ /* 0x002fe20004800000 */
[----:B------:R-:W-:Y:S06]  /*dff0*/  @P0 BRA `(.L_x_131) ;  /* 0xffffff8000b40947 */ /* 0x000fec000383ffff */
[----:B------:R-:W-:Y:S01]  /*e000*/  ISETP.NE.AND P3, PT, R199, RZ, PT ;  /* 0x000000ffc700720c */ /* 0x000fe20003f65270 */
[----:B------:R-:W-:Y:S01]  /*e010*/  IMAD.MOV.U32 R189, RZ, RZ, R182 ;  /* 0x000000ffffbd7224 */ /* 0x000fe200078e00b6 */
[----:B------:R-:W-:Y:S01]  /*e020*/  ISETP.NE.AND P0, PT, R178, 0x2, PT ;  /* 0x00000002b200780c */ /* 0x000fe20003f05270 */
[----:B------:R-:W-:Y:S02]  /*e030*/  IMAD.MOV.U32 R188, RZ, RZ, R183 ;  /* 0x000000ffffbc7224 */ /* 0x000fe400078e00b7 */
[----:B------:R-:W-:Y:S01]  /*e040*/  IMAD.IADD R18, R186, 0x1, R173 ;  /* 0x00000001ba127824 */ /* 0x000fe200078e02ad */
[----:B------:R-:W-:Y:S01]  /*e050*/  SEL R3, RZ, 0x1, P0 ;  /* 0x00000001ff037807 */ /* 0x000fe20000000000 */
[----:B------:R-:W-:Y:S01]  /*e060*/  IMAD.IADD R19, R185, 0x1, R172 ;  /* 0x00000001b9137824 */ /* 0x000fe200078e02ac */
[----:B------:R-:W-:Y:S02]  /*e070*/  SEL R178, R178, RZ, P0 ;  /* 0x000000ffb2b27207 */ /* 0x000fe40000000000 */
[----:B------:R-:W-:-:S03]  /*e080*/  LOP3.LUT R190, R190, R3, RZ, 0x3c, !PT ;  /* 0x00000003bebe7212 */ /* 0x000fc600078e3cff */
[----:B------:R-:W-:Y:S01]  /*e090*/  @P3 R2UR UR36, R187 ;  /* 0x00000000bb2432ca */ /* 0x000fe200000e0000 */
[----:B------:R-:W-:-:S14]  /*e0a0*/  @P3 BRA `(.L_x_132) ;  /* 0xffffff7400403947 */ /* 0x000fdc000383ffff */
[----:B------:R-:W-:Y:S05]  /*e0b0*/  EXIT ;  /* 0x000000000000794d */ /* 0x000fea0003800000 */
.L_x_25:
[----:B--2---:R2:W4:Y:S02]  /*e0c0*/  SYNCS.PHASECHK.TRANS64.TRYWAIT P0, [R3+URZ+0x150], R2 ;  /* 0x00015002030075a7 */ /* 0x00452400080011ff */
[----:B----4-:R-:W-:Y:S05]  /*e0d0*/  @!P0 NANOSLEEP.SYNCS 0x989680 ;  /* 0x009896800000895d */ /* 0x010fea0003900000 */
[----:B------:R-:W4:Y:S02]  /*e0e0*/  @!P0 SYNCS.PHASECHK.TRANS64 P0, [R3+URZ+0x150], R2 ;  /* 0x00015002030085a7 */ /* 0x000f2400080010ff */
[----:B----4-:R-:W-:Y:S05]  /*e0f0*/  @!P0 BRA `(.L_x_25) ;  /* 0xfffffffc00f08947 */ /* 0x010fea000383ffff */
[----:B------:R-:W-:Y:S05]  /*e100*/  BRA `(.L_x_133) ;  /* 0xffffff3400dc7947 */ /* 0x000fea000383ffff */
.L_x_28:
[----:B-1----:R-:W-:-:S07]  /*e110*/  MOV R2, UR33 ;  /* 0x0000002100027c02 */ /* 0x002fce0008000f00 */
.L_x_134:
[----:B-1----:R1:W2:Y:S02]  /*e120*/  SYNCS.PHASECHK.TRANS64.TRYWAIT P0, [R2+URZ+0x58], R5 ;  /* 0x00005805020075a7 */ /* 0x0022a400080011ff */
[----:B--2---:R-:W-:Y:S05]  /*e130*/  @!P0 NANOSLEEP.SYNCS 0x989680 ;  /* 0x009896800000895d */ /* 0x004fea0003900000 */
[----:B------:R-:W2:Y:S02]  /*e140*/  @!P0 SYNCS.PHASECHK.TRANS64 P0, [R2+URZ+0x58], R5 ;  /* 0x00005805020085a7 */ /* 0x000ea400080010ff */
[----:B--2---:R-:W-:Y:S05]  /*e150*/  @!P0 BRA `(.L_x_134) ;  /* 0xfffffffc00f08947 */ /* 0x004fea000383ffff */
[----:B------:R-:W-:Y:S05]  /*e160*/  BRA `(.L_x_27) ;  /* 0xffffff3800407947 */ /* 0x000fea000383ffff */
.L_x_35:
[----:B-1----:R-:W-:-:S07]  /*e170*/  MOV R2, UR17 ;  /* 0x0000001100027c02 */ /* 0x002fce0008000f00 */
.L_x_135:
[----:B-1----:R1:W2:Y:S02]  /*e180*/  SYNCS.PHASECHK.TRANS64.TRYWAIT P0, [R2+URZ+0x58], R5 ;  /* 0x00005805020075a7 */ /* 0x0022a400080011ff */
[----:B--2---:R-:W-:Y:S05]  /*e190*/  @!P0 NANOSLEEP.SYNCS 0x989680 ;  /* 0x009896800000895d */ /* 0x004fea0003900000 */
[----:B------:R-:W2:Y:S02]  /*e1a0*/  @!P0 SYNCS.PHASECHK.TRANS64 P0, [R2+URZ+0x58], R5 ;  /* 0x00005805020085a7 */ /* 0x000ea400080010ff */
[----:B--2---:R-:W-:Y:S05]  /*e1b0*/  @!P0 BRA `(.L_x_135) ;  /* 0xfffffffc00f08947 */ /* 0x004fea000383ffff */
[----:B------:R-:W-:Y:S05]  /*e1c0*/  BRA `(.L_x_34) ;  /* 0xffffff3800fc7947 */ /* 0x000fea000383ffff */
.L_x_40:
[----:B-1----:R1:W2:Y:S02]  /*e1d0*/  SYNCS.PHASECHK.TRANS64.TRYWAIT P0, [R2+URZ+0x100], R3 ;  /* 0x00010003020075a7 */ /* 0x0022a400080011ff */
[----:B--2---:R-:W-:Y:S05]  /*e1e0*/  @!P0 NANOSLEEP.SYNCS 0x989680 ;  /* 0x009896800000895d */ /* 0x004fea0003900000 */
[----:B------:R-:W2:Y:S02]  /*e1f0*/  @!P0 SYNCS.PHASECHK.TRANS64 P0, [R2+URZ+0x100], R3 ;  /* 0x00010003020085a7 */ /* 0x000ea400080010ff */
[----:B--2---:R-:W-:Y:S05]  /*e200*/  @!P0 BRA `(.L_x_40) ;  /* 0xfffffffc00f08947 */ /* 0x004fea000383ffff */
[----:B------:R-:W-:Y:S05]  /*e210*/  BRA `(.L_x_136) ;  /* 0xffffff3c009c7947 */ /* 0x000fea000383ffff */
.L_x_44:
[----:B---3--:R-:W-:-:S07]  /*e220*/  MOV R0, UR4 ;  /* 0x0000000400007c02 */ /* 0x008fce0008000f00 */
.L_x_137:
[----:B-1----:R1:W2:Y:S02]  /*e230*/  SYNCS.PHASECHK.TRANS64.TRYWAIT P0, [R0+URZ], R3 ;  /* 0x00000003000075a7 */ /* 0x0022a400080011ff */
[----:B--2---:R-:W-:Y:S05]  /*e240*/  @!P0 NANOSLEEP.SYNCS 0x989680 ;  /* 0x009896800000895d */ /* 0x004fea0003900000 */
[----:B------:R-:W2:Y:S02]  /*e250*/  @!P0 SYNCS.PHASECHK.TRANS64 P0, [R0+URZ], R3 ;  /* 0x00000003000085a7 */ /* 0x000ea400080010ff */
[----:B--2---:R-:W-:Y:S05]  /*e260*/  @!P0 BRA `(.L_x_137) ;  /* 0xfffffffc00f08947 */ /* 0x004fea000383ffff */
[----:B------:R-:W-:Y:S05]  /*e270*/  BRA `(.L_x_138) ;  /* 0xffffff44000c7947 */ /* 0x000fea000383ffff */
.L_x_45:
[----:B---3--:R-:W-:-:S07]  /*e280*/  MOV R0, UR4 ;  /* 0x0000000400007c02 */ /* 0x008fce0008000f00 */
.L_x_139:
[----:B-1----:R1:W2:Y:S02]  /*e290*/  SYNCS.PHASECHK.TRANS64.TRYWAIT P0, [R0+URZ], R3 ;  /* 0x00000003000075a7 */ /* 0x0022a400080011ff */
[----:B--2---:R-:W-:Y:S05]  /*e2a0*/  @!P0 NANOSLEEP.SYNCS 0x989680 ;  /* 0x009896800000895d */ /* 0x004fea0003900000 */
[----:B------:R-:W2:Y:S02]  /*e2b0*/  @!P0 SYNCS.PHASECHK.TRANS64 P0, [R0+URZ], R3 ;  /* 0x00000003000085a7 */ /* 0x000ea400080010ff */
[----:B--2---:R-:W-:Y:S05]  /*e2c0*/  @!P0 BRA `(.L_x_139) ;  /* 0xfffffffc00f08947 */ /* 0x004fea000383ffff */
[----:B------:R-:W-:Y:S05]  /*e2d0*/  BRA `(.L_x_140) ;  /* 0xffffff4400187947 */ /* 0x000fea000383ffff */
.L_x_46:
[----:B---3--:R-:W-:-:S07]  /*e2e0*/  MOV R0, UR4 ;  /* 0x0000000400007c02 */ /* 0x008fce0008000f00 */
.L_x_141:
[----:B-1----:R1:W2:Y:S02]  /*e2f0*/  SYNCS.PHASECHK.TRANS64.TRYWAIT P0, [R0+URZ], R3 ;  /* 0x00000003000075a7 */ /* 0x0022a400080011ff */
[----:B--2---:R-:W-:Y:S05]  /*e300*/  @!P0 NANOSLEEP.SYNCS 0x989680 ;  /* 0x009896800000895d */ /* 0x004fea0003900000 */
[----:B------:R-:W2:Y:S02]  /*e310*/  @!P0 SYNCS.PHASECHK.TRANS64 P0, [R0+URZ], R3 ;  /* 0x00000003000085a7 */ /* 0x000ea400080010ff */
[----:B--2---:R-:W-:Y:S05]  /*e320*/  @!P0 BRA `(.L_x_141) ;  /* 0xfffffffc00f08947 */ /* 0x004fea000383ffff */
[----:B------:R-:W-:Y:S05]  /*e330*/  BRA `(.L_x_142) ;  /* 0xffffff4400247947 */ /* 0x000fea000383ffff */
.L_x_47:
[----:B---3--:R-:W-:-:S07]  /*e340*/  MOV R0, UR4 ;  /* 0x0000000400007c02 */ /* 0x008fce0008000f00 */
.L_x_143:
[----:B-1----:R1:W2:Y:S02]  /*e350*/  SYNCS.PHASECHK.TRANS64.TRYWAIT P0, [R0+URZ], R3 ;  /* 0x00000003000075a7 */ /* 0x0022a400080011ff */
[----:B--2---:R-:W-:Y:S05]  /*e360*/  @!P0 NANOSLEEP.SYNCS 0x989680 ;  /* 0x009896800000895d */ /* 0x004fea0003900000 */
[----:B------:R-:W2:Y:S02]  /*e370*/  @!P0 SYNCS.PHASECHK.TRANS64 P0, [R0+URZ], R3 ;  /* 0x00000003000085a7 */ /* 0x000ea400080010ff */
[----:B--2---:R-:W-:Y:S05]  /*e380*/  @!P0 BRA `(.L_x_143) ;  /* 0xfffffffc00f08947 */ /* 0x004fea000383ffff */
[----:B------:R-:W-:Y:S05]  /*e390*/  BRA `(.L_x_144) ;  /* 0xffffff4400307947 */ /* 0x000fea000383ffff */
.L_x_48:
[----:B---3--:R-:W-:-:S07]  /*e3a0*/  MOV R0, UR4 ;  /* 0x0000000400007c02 */ /* 0x008fce0008000f00 */
.L_x_145:
[----:B-1----:R1:W2:Y:S02]  /*e3b0*/  SYNCS.PHASECHK.TRANS64.TRYWAIT P0, [R0+URZ], R3 ;  /* 0x00000003000075a7 */ /* 0x0022a400080011ff */
[----:B--2---:R-:W-:Y:S05]  /*e3c0*/  @!P0 NANOSLEEP.SYNCS 0x989680 ;  /* 0x009896800000895d */ /* 0x004fea0003900000 */
[----:B------:R-:W2:Y:S02]  /*e3d0*/  @!P0 SYNCS.PHASECHK.TRANS64 P0, [R0+URZ], R3 ;  /* 0x00000003000085a7 */ /* 0x000ea400080010ff */
[----:B--2---:R-:W-:Y:S05]  /*e3e0*/  @!P0 BRA `(.L_x_145) ;  /* 0xfffffffc00f08947 */ /* 0x004fea000383ffff */
[----:B------:R-:W-:Y:S05]  /*e3f0*/  BRA `(.L_x_146) ;  /* 0xffffff44003c7947 */ /* 0x000fea000383ffff */
.L_x_49:
[----:B---3--:R-:W-:-:S07]  /*e400*/  MOV R0, UR4 ;  /* 0x0000000400007c02 */ /* 0x008fce0008000f00 */
.L_x_147:
[----:B-1----:R1:W2:Y:S02]  /*e410*/  SYNCS.PHASECHK.TRANS64.TRYWAIT P0, [R0+URZ], R3 ;  /* 0x00000003000075a7 */ /* 0x0022a400080011ff */
[----:B--2---:R-:W-:Y:S05]  /*e420*/  @!P0 NANOSLEEP.SYNCS 0x989680 ;  /* 0x009896800000895d */ /* 0x004fea0003900000 */
[----:B------:R-:W2:Y:S02]  /*e430*/  @!P0 SYNCS.PHASECHK.TRANS64 P0, [R0+URZ], R3 ;  /* 0x00000003000085a7 */ /* 0x000ea400080010ff */
[----:B--2---:R-:W-:Y:S05]  /*e440*/  @!P0 BRA `(.L_x_147) ;  /* 0xfffffffc00f08947 */ /* 0x004fea000383ffff */
[----:B------:R-:W-:Y:S05]  /*e450*/  BRA `(.L_x_148) ;  /* 0xffffff4400487947 */ /* 0x000fea000383ffff */
.L_x_50:
[----:B---3--:R-:W-:-:S07]  /*e460*/  MOV R0, UR4 ;  /* 0x0000000400007c02 */ /* 0x008fce0008000f00 */
.L_x_149:
[----:B-1----:R1:W2:Y:S02]  /*e470*/  SYNCS.PHASECHK.TRANS64.TRYWAIT P0, [R0+URZ], R3 ;  /* 0x00000003000075a7 */ /* 0x0022a400080011ff */
[----:B--2---:R-:W-:Y:S05]  /*e480*/  @!P0 NANOSLEEP.SYNCS 0x989680 ;  /* 0x009896800000895d */ /* 0x004fea0003900000 */
[----:B------:R-:W2:Y:S02]  /*e490*/  @!P0 SYNCS.PHASECHK.TRANS64 P0, [R0+URZ], R3 ;  /* 0x00000003000085a7 */ /* 0x000ea400080010ff */
[----:B--2---:R-:W-:Y:S05]  /*e4a0*/  @!P0 BRA `(.L_x_149) ;  /* 0xfffffffc00f08947 */ /* 0x004fea000383ffff */
[----:B------:R-:W-:Y:S05]  /*e4b0*/  BRA `(.L_x_150) ;  /* 0xffffff4400547947 */ /* 0x000fea000383ffff */
.L_x_51:
[----:B---3--:R-:W-:-:S07]  /*e4c0*/  MOV R0, UR4 ;  /* 0x0000000400007c02 */ /* 0x008fce0008000f00 */
.L_x_151:
[----:B-1----:R1:W2:Y:S02]  /*e4d0*/  SYNCS.PHASECHK.TRANS64.TRYWAIT P0, [R0+URZ], R3 ;  /* 0x00000003000075a7 */ /* 0x0022a400080011ff */
[----:B--2---:R-:W-:Y:S05]  /*e4e0*/  @!P0 NANOSLEEP.SYNCS 0x989680 ;  /* 0x009896800000895d */ /* 0x004fea0003900000 */
[----:B------:R-:W2:Y:S02]  /*e4f0*/  @!P0 SYNCS.PHASECHK.TRANS64 P0, [R0+URZ], R3 ;  /* 0x00000003000085a7 */ /* 0x000ea400080010ff */
[----:B--2---:R-:W-:Y:S05]  /*e500*/  @!P0 BRA `(.L_x_151) ;  /* 0xfffffffc00f08947 */ /* 0x004fea000383ffff */
[----:B------:R-:W-:Y:S05]  /*e510*/  BRA `(.L_x_152) ;  /* 0xffffff4400607947 */ /* 0x000fea000383ffff */
.L_x_52:
[----:B---3--:R-:W-:-:S07]  /*e520*/  MOV R0, UR4 ;  /* 0x0000000400007c02 */ /* 0x008fce0008000f00 */
.L_x_153:
[----:B-1----:R1:W2:Y:S02]  /*e530*/  SYNCS.PHASECHK.TRANS64.TRYWAIT P0, [R0+URZ], R3 ;  /* 0x00000003000075a7 */ /* 0x0022a400080011ff */
[----:B--2---:R-:W-:Y:S05]  /*e540*/  @!P0 NANOSLEEP.SYNCS 0x989680 ;  /* 0x009896800000895d */ /* 0x004fea0003900000 */
[----:B------:R-:W2:Y:S02]  /*e550*/  @!P0 SYNCS.PHASECHK.TRANS64 P0, [R0+URZ], R3 ;  /* 0x00000003000085a7 */ /* 0x000ea400080010ff */
[----:B--2---:R-:W-:Y:S05]  /*e560*/  @!P0 BRA `(.L_x_153) ;  /* 0xfffffffc00f08947 */ /* 0x004fea000383ffff */
[----:B------:R-:W-:Y:S05]  /*e570*/  BRA `(.L_x_154) ;  /* 0xffffff44006c7947 */ /* 0x000fea000383ffff */
.L_x_53:
[----:B---3--:R-:W-:-:S07]  /*e580*/  MOV R0, UR4 ;  /* 0x0000000400007c02 */ /* 0x008fce0008000f00 */
.L_x_155:
[----:B-1----:R1:W2:Y:S02]  /*e590*/  SYNCS.PHASECHK.TRANS64.TRYWAIT P0, [R0+URZ], R3 ;  /* 0x00000003000075a7 */ /* 0x0022a400080011ff */
[----:B--2---:R-:W-:Y:S05]  /*e5a0*/  @!P0 NANOSLEEP.SYNCS 0x989680 ;  /* 0x009896800000895d */ /* 0x004fea0003900000 */
[----:B------:R-:W2:Y:S02]  /*e5b0*/  @!P0 SYNCS.PHASECHK.TRANS64 P0, [R0+URZ], R3 ;  /* 0x00000003000085a7 */ /* 0x000ea400080010ff */
[----:B--2---:R-:W-:Y:S05]  /*e5c0*/  @!P0 BRA `(.L_x_155) ;  /* 0xfffffffc00f08947 */ /* 0x004fea000383ffff */
[----:B------:R-:W-:Y:S05]  /*e5d0*/  BRA `(.L_x_156) ;  /* 0xffffff4400787947 */ /* 0x000fea000383ffff */
.L_x_56:
[----:B-1----:R1:W2:Y:S02]  /*e5e0*/  SYNCS.PHASECHK.TRANS64.TRYWAIT P0, [R0+URZ+0x140], R5 ;  /* 0x00014005000075a7 */ /* 0x0022a400080011ff */
[----:B--2---:R-:W-:Y:S05]  /*e5f0*/  @!P0 NANOSLEEP.SYNCS 0x989680 ;  /* 0x009896800000895d */ /* 0x004fea0003900000 */
[----:B------:R-:W2:Y:S02]  /*e600*/  @!P0 SYNCS.PHASECHK.TRANS64 P0, [R0+URZ+0x140], R5 ;  /* 0x00014005000085a7 */ /* 0x000ea400080010ff */
[----:B--2---:R-:W-:Y:S05]  /*e610*/  @!P0 BRA `(.L_x_56) ;  /* 0xfffffffc00f08947 */ /* 0x004fea000383ffff */
[----:B------:R-:W-:Y:S05]  /*e620*/  BRA `(.L_x_157) ;  /* 0xffffff4400d87947 */ /* 0x000fea000383ffff */
.L_x_57:
[----:B------:R-:W-:-:S07]  /*e630*/  MOV R0, UR5 ;  /* 0x0000000500007c02 */ /* 0x000fce0008000f00 */
.L_x_158:
[----:B-1----:R1:W2:Y:S02]  /*e640*/  SYNCS.PHASECHK.TRANS64.TRYWAIT P0, [R0+URZ+0x110], R7 ;  /* 0x00011007000075a7 */ /* 0x0022a400080011ff */
[----:B--2---:R-:W-:Y:S05]  /*e650*/  @!P0 NANOSLEEP.SYNCS 0x989680 ;  /* 0x009896800000895d */ /* 0x004fea0003900000 */
[----:B------:R-:W2:Y:S02]  /*e660*/  @!P0 SYNCS.PHASECHK.TRANS64 P0, [R0+URZ+0x110], R7 ;  /* 0x00011007000085a7 */ /* 0x000ea400080010ff */
[----:B--2---:R-:W-:Y:S05]  /*e670*/  @!P0 BRA `(.L_x_158) ;  /* 0xfffffffc00f08947 */ /* 0x004fea000383ffff */
[----:B------:R-:W-:Y:S05]  /*e680*/  BRA `(.L_x_159) ;  /* 0xffffff4400e87947 */ /* 0x000fea000383ffff */
.L_x_58:
[----:B-1----:R1:W2:Y:S02]  /*e690*/  SYNCS.PHASECHK.TRANS64.TRYWAIT P1, [R0+URZ+0x100], R5 ;  /* 0x00010005000075a7 */ /* 0x0022a400080211ff */
[----:B--2---:R-:W-:Y:S05]  /*e6a0*/  @!P1 NANOSLEEP.SYNCS 0x989680 ;  /* 0x009896800000995d */ /* 0x004fea0003900000 */
[----:B------:R-:W2:Y:S02]  /*e6b0*/  @!P1 SYNCS.PHASECHK.TRANS64 P1, [R0+URZ+0x100], R5 ;  /* 0x00010005000095a7 */ /* 0x000ea400080210ff */
[----:B--2---:R-:W-:Y:S05]  /*e6c0*/  @!P1 BRA `(.L_x_58) ;  /* 0xfffffffc00f09947 */ /* 0x004fea000383ffff */
[----:B------:R-:W-:Y:S05]  /*e6d0*/  BRA `(.L_x_160) ;  /* 0xffffff4800187947 */ /* 0x000fea000383ffff */
.L_x_61:
[----:B------:R-:W-:-:S07]  /*e6e0*/  MOV R0, UR5 ;  /* 0x0000000500007c02 */ /* 0x000fce0008000f00 */
.L_x_161:
[----:B-1----:R1:W2:Y:S02]  /*e6f0*/  SYNCS.PHASECHK.TRANS64.TRYWAIT P0, [R0+URZ+0x110], R3 ;  /* 0x00011003000075a7 */ /* 0x0022a400080011ff */
[----:B--2---:R-:W-:Y:S05]  /*e700*/  @!P0 NANOSLEEP.SYNCS 0x989680 ;  /* 0x009896800000895d */ /* 0x004fea0003900000 */
[----:B------:R-:W2:Y:S02]  /*e710*/  @!P0 SYNCS.PHASECHK.TRANS64 P0, [R0+URZ+0x110], R3 ;  /* 0x00011003000085a7 */ /* 0x000ea400080010ff */
[----:B--2---:R-:W-:Y:S05]  /*e720*/  @!P0 BRA `(.L_x_161) ;  /* 0xfffffffc00f08947 */ /* 0x004fea000383ffff */
[----:B------:R-:W-:Y:S05]  /*e730*/  BRA `(.L_x_60) ;  /* 0xffffff48006c7947 */ /* 0x000fea000383ffff */
.L_x_70:
[----:B-1----:R-:W-:-:S04]  /*e740*/  MOV R4, UR6 ;  /* 0x0000000600047c02 */ /* 0x002fc80008000f00 */
[----:B------:R1:W2:Y:S03]  /*e750*/  SYNCS.PHASECHK.TRANS64.TRYWAIT P0, [R4+URZ+0x8], R5 ;  /* 0x00000805040075a7 */ /* 0x0002a600080011ff */
[----:B--2---:R-:W-:Y:S05]  /*e760*/  @!P0 NANOSLEEP.SYNCS 0x989680 ;  /* 0x009896800000895d */ /* 0x004fea0003900000 */
[----:B------:R-:W2:Y:S02]  /*e770*/  @!P0 SYNCS.PHASECHK.TRANS64 P0, [R4+URZ+0x8], R5 ;  /* 0x00000805040085a7 */ /* 0x000ea400080010ff */
[----:B--2---:R-:W-:Y:S05]  /*e780*/  @!P0 BRA `(.L_x_70) ;  /* 0xfffffffc00ec8947 */ /* 0x004fea000383ffff */
[----:B------:R-:W-:Y:S05]  /*e790*/  BRA `(.L_x_69) ;  /* 0xffffff4c00207947 */ /* 0x000fea000383ffff */
.L_x_72:
[----:B------:R-:W-:Y:S01]  /*e7a0*/  BSSY B0, `(.L_x_162) ;  /* 0x0000006000007945 */ /* 0x000fe20003800000 */
[----:B------:R-:W-:-:S07]  /*e7b0*/  MOV R15, 0xffffffff ;  /* 0xffffffff000f7802 */ /* 0x000fce0000000f00 */
[----:B-1---5:R-:W-:Y:S05]  /*e7c0*/  WARPSYNC.COLLECTIVE R15, `(.L_x_163) ;  /* 0x000000000f0c7348 */ /* 0x022fea0003c00000 */
[----:B------:R-:W-:Y:S02]  /*e7d0*/  ELECT P6, UR79, PT ;  /* 0x00000000004f782f */ /* 0x000fe400038c0000 */
[----:B------:R-:W-:Y:S01]  /*e7e0*/  MOV R14, UR79 ;  /* 0x0000004f000e7c02 */ /* 0x000fe20008000f00 */
[----:B-1---5:R-:W-:Y:S10]  /*e7f0*/  ENDCOLLECTIVE ;  /* 0x000000000000791b */ /* 0x022ff40003800000 */
.L_x_163:
[----:B------:R-:W-:Y:S05]  /*e800*/  BSYNC B0 ;  /* 0x0000000000007941 */ /* 0x000fea0003800000 */
.L_x_162:
[----:B------:R-:W-:Y:S05]  /*e810*/  BRA `(.L_x_164) ;  /* 0xffffff4c00507947 */ /* 0x000fea000383ffff */
.L_x_74:
[----:B-1----:R-:W-:-:S04]  /*e820*/  MOV R2, UR6 ;  /* 0x0000000600027c02 */ /* 0x002fc80008000f00 */
[----:B------:R1:W2:Y:S03]  /*e830*/  SYNCS.PHASECHK.TRANS64.TRYWAIT P0, [R2+URZ+0x8], R3 ;  /* 0x00000803020075a7 */ /* 0x0002a600080011ff */
[----:B--2---:R-:W-:Y:S05]  /*e840*/  @!P0 NANOSLEEP.SYNCS 0x989680 ;  /* 0x009896800000895d */ /* 0x004fea0003900000 */
[----:B------:R-:W2:Y:S02]  /*e850*/  @!P0 SYNCS.PHASECHK.TRANS64 P0, [R2+URZ+0x8], R3 ;  /* 0x00000803020085a7 */ /* 0x000ea400080010ff */
[----:B--2---:R-:W-:Y:S05]  /*e860*/  @!P0 BRA `(.L_x_74) ;  /* 0xfffffffc00ec8947 */ /* 0x004fea000383ffff */
[----:B------:R-:W-:Y:S05]  /*e870*/  BRA `(.L_x_73) ;  /* 0xffffff4c00547947 */ /* 0x000fea000383ffff */
.L_x_75:
[----:B-1----:R1:W2:Y:S02]  /*e880*/  SYNCS.PHASECHK.TRANS64.TRYWAIT P0, [R0+URZ+0x100], R5 ;  /* 0x00010005000075a7 */ /* 0x0022a400080011ff */
[----:B--2---:R-:W-:Y:S05]  /*e890*/  @!P0 NANOSLEEP.SYNCS 0x989680 ;  /* 0x009896800000895d */ /* 0x004fea0003900000 */
[----:B------:R-:W2:Y:S02]  /*e8a0*/  @!P0 SYNCS.PHASECHK.TRANS64 P0, [R0+URZ+0x100], R5 ;  /* 0x00010005000085a7 */ /* 0x000ea400080010ff */
[----:B--2---:R-:W-:Y:S05]  /*e8b0*/  @!P0 BRA `(.L_x_75) ;  /* 0xfffffffc00f08947 */ /* 0x004fea000383ffff */
[----:B------:R-:W-:Y:S05]  /*e8c0*/  BRA `(.L_x_165) ;  /* 0xffffff5000307947 */ /* 0x000fea000383ffff */
.L_x_77:
[----:B------:R-:W-:-:S07]  /*e8d0*/  MOV R0, UR10 ;  /* 0x0000000a00007c02 */ /* 0x000fce0008000f00 */
.L_x_166:
[----:B-1----:R1:W2:Y:S02]  /*e8e0*/  SYNCS.PHASECHK.TRANS64.TRYWAIT P0, [R0+URZ+0x130], R5 ;  /* 0x00013005000075a7 */ /* 0x0022a400080011ff */
[----:B--2---:R-:W-:Y:S05]  /*e8f0*/  @!P0 NANOSLEEP.SYNCS 0x989680 ;  /* 0x009896800000895d */ /* 0x004fea0003900000 */
[----:B------:R-:W2:Y:S02]  /*e900*/  @!P0 SYNCS.PHASECHK.TRANS64 P0, [R0+URZ+0x130], R5 ;  /* 0x00013005000085a7 */ /* 0x000ea400080010ff */
[----:B--2---:R-:W-:Y:S05]  /*e910*/  @!P0 BRA `(.L_x_166) ;  /* 0xfffffffc00f08947 */ /* 0x004fea000383ffff */
[----:B------:R-:W-:Y:S05]  /*e920*/  BRA `(.L_x_167) ;  /* 0xffffff50007c7947 */ /* 0x000fea000383ffff */
.L_x_80:
[----:B------:R-:W-:Y:S07]  /*e930*/  MOV R0, UR9 ;  /* 0x0000000900007c02 */ /* 0x000fee0008000f00 */
.L_x_168:
[----:B-1----:R1:W2:Y:S02]  /*e940*/  SYNCS.PHASECHK.TRANS64.TRYWAIT P0, [R0+URZ], R5 ;  /* 0x00000005000075a7 */ /* 0x0022a400080011ff */
[----:B--2---:R-:W-:Y:S05]  /*e950*/  @!P0 NANOSLEEP.SYNCS 0x989680 ;  /* 0x009896800000895d */ /* 0x004fea0003900000 */
[----:B------:R-:W2:Y:S02]  /*e960*/  @!P0 SYNCS.PHASECHK.TRANS64 P0, [R0+URZ], R5 ;  /* 0x00000005000085a7 */ /* 0x000ea400080010ff */
[----:B--2---:R-:W-:Y:S05]  /*e970*/  @!P0 BRA `(.L_x_168) ;  /* 0xfffffffc00f08947 */ /* 0x004fea000383ffff */
[----:B------:R-:W-:Y:S05]  /*e980*/  BRA `(.L_x_79) ;  /* 0xffffff5000907947 */ /* 0x000fea000383ffff */
.L_x_84:
[----:B-1----:R-:W-:-:S07]  /*e990*/  MOV R0, UR5 ;  /* 0x0000000500007c02 */ /* 0x002fce0008000f00 */
.L_x_169:
[----:B-1----:R1:W2:Y:S02]  /*e9a0*/  SYNCS.PHASECHK.TRANS64.TRYWAIT P0, [R0+URZ], R3 ;  /* 0x00000003000075a7 */ /* 0x0022a400080011ff */
[----:B--2---:R-:W-:Y:S05]  /*e9b0*/  @!P0 NANOSLEEP.SYNCS 0x989680 ;  /* 0x009896800000895d */ /* 0x004fea0003900000 */
[----:B------:R-:W2:Y:S02]  /*e9c0*/  @!P0 SYNCS.PHASECHK.TRANS64 P0, [R0+URZ], R3 ;  /* 0x00000003000085a7 */ /* 0x000ea400080010ff */
[----:B--2---:R-:W-:Y:S05]  /*e9d0*/  @!P0 BRA `(.L_x_169) ;  /* 0xfffffffc00f08947 */ /* 0x004fea000383ffff */
[----:B------:R-:W-:Y:S05]  /*e9e0*/  BRA `(.L_x_170) ;  /* 0xffffff54005c7947 */ /* 0x000fea000383ffff */
.L_x_87:
[----:B------:R-:W-:-:S07]  /*e9f0*/  MOV R0, UR8 ;  /* 0x0000000800007c02 */ /* 0x000fce0008000f00 */
.L_x_171:
[----:B-1----:R1:W2:Y:S02]  /*ea00*/  SYNCS.PHASECHK.TRANS64.TRYWAIT P1, [R0+URZ+0x160], R3 ;  /* 0x00016003000075a7 */ /* 0x0022a400080211ff */
[----:B--2---:R-:W-:Y:S05]  /*ea10*/  @!P1 NANOSLEEP.SYNCS 0x989680 ;  /* 0x009896800000995d */ /* 0x004fea0003900000 */
[----:B------:R-:W2:Y:S02]  /*ea20*/  @!P1 SYNCS.PHASECHK.TRANS64 P1, [R0+URZ+0x160], R3 ;  /* 0x00016003000095a7 */ /* 0x000ea400080210ff */
[----:B--2---:R-:W-:Y:S05]  /*ea30*/  @!P1 BRA `(.L_x_171) ;  /* 0xfffffffc00f09947 */ /* 0x004fea000383ffff */
[----:B------:R-:W-:Y:S05]  /*ea40*/  BRA `(.L_x_172) ;  /* 0xffffff5400a87947 */ /* 0x000fea000383ffff */
.L_x_92:
[----:B--2---:R2:W4:Y:S02]  /*ea50*/  SYNCS.PHASECHK.TRANS64.TRYWAIT P0, [R0+URZ+0x100], R3 ;  /* 0x00010003000075a7 */ /* 0x00452400080011ff */
[----:B----4-:R-:W-:Y:S05]  /*ea60*/  @!P0 NANOSLEEP.SYNCS 0x989680 ;  /* 0x009896800000895d */ /* 0x010fea0003900000 */
[----:B------:R-:W4:Y:S02]  /*ea70*/  @!P0 SYNCS.PHASECHK.TRANS64 P0, [R0+URZ+0x100], R3 ;  /* 0x00010003000085a7 */ /* 0x000f2400080010ff */
[----:B----4-:R-:W-:Y:S05]  /*ea80*/  @!P0 BRA `(.L_x_92) ;  /* 0xfffffffc00f08947 */ /* 0x010fea000383ffff */
[----:B------:R-:W-:Y:S05]  /*ea90*/  BRA `(.L_x_173) ;  /* 0xffffff5800bc7947 */ /* 0x000fea000383ffff */
.L_x_95:
[----:B------:R-:W-:Y:S07]  /*eaa0*/  MOV R0, UR7 ;  /* 0x0000000700007c02 */ /* 0x000fee0008000f00 */
.L_x_174:
[----:B--2---:R2:W4:Y:S02]  /*eab0*/  SYNCS.PHASECHK.TRANS64.TRYWAIT P0, [R0+URZ+0xf8], R3 ;  /* 0x0000f803000075a7 */ /* 0x00452400080011ff */
[----:B----4-:R-:W-:Y:S05]  /*eac0*/  @!P0 NANOSLEEP.SYNCS 0x989680 ;  /* 0x009896800000895d */ /* 0x010fea0003900000 */
[----:B------:R-:W4:Y:S02]  /*ead0*/  @!P0 SYNCS.PHASECHK.TRANS64 P0, [R0+URZ+0xf8], R3 ;  /* 0x0000f803000085a7 */ /* 0x000f2400080010ff */
[----:B----4-:R-:W-:Y:S05]  /*eae0*/  @!P0 BRA `(.L_x_174) ;  /* 0xfffffffc00f08947 */ /* 0x010fea000383ffff */
[----:B------:R-:W-:Y:S05]  /*eaf0*/  BRA `(.L_x_94) ;  /* 0xffffff5c009c7947 */ /* 0x000fea000383ffff */
.L_x_98:
[----:B------:R-:W-:Y:S07]  /*eb00*/  MOV R3, UR7 ;  /* 0x0000000700037c02 */ /* 0x000fee0008000f00 */
.L_x_175:
[----:B-1----:R1:W2:Y:S02]  /*eb10*/  SYNCS.PHASECHK.TRANS64.TRYWAIT P0, [R3+URZ+0xd0], R12 ;  /* 0x0000d00c030075a7 */ /* 0x0022a400080011ff */
[----:B--2---:R-:W-:Y:S05]  /*eb20*/  @!P0 NANOSLEEP.SYNCS 0x989680 ;  /* 0x009896800000895d */ /* 0x004fea0003900000 */
[----:B------:R-:W2:Y:S02]  /*eb30*/  @!P0 SYNCS.PHASECHK.TRANS64 P0, [R3+URZ+0xd0], R12 ;  /* 0x0000d00c030085a7 */ /* 0x000ea400080010ff */
[----:B--2---:R-:W-:Y:S05]  /*eb40*/  @!P0 BRA `(.L_x_175) ;  /* 0xfffffffc00f08947 */ /* 0x004fea000383ffff */
[----:B------:R-:W-:Y:S05]  /*eb50*/  BRA `(.L_x_176) ;  /* 0xffffff6000147947 */ /* 0x000fea000383ffff */
.L_x_99:
[----:B-1----:R-:W-:Y:S07]  /*eb60*/  MOV R3, UR7 ;  /* 0x0000000700037c02 */ /* 0x002fee0008000f00 */
.L_x_177:
[----:B-1----:R1:W2:Y:S02]  /*eb70*/  SYNCS.PHASECHK.TRANS64.TRYWAIT P0, [R3+URZ+0xd8], R12 ;  /* 0x0000d80c030075a7 */ /* 0x0022a400080011ff */
[----:B--2---:R-:W-:Y:S05]  /*eb80*/  @!P0 NANOSLEEP.SYNCS 0x989680 ;  /* 0x009896800000895d */ /* 0x004fea0003900000 */
[----:B------:R-:W2:Y:S02]  /*eb90*/  @!P0 SYNCS.PHASECHK.TRANS64 P0, [R3+URZ+0xd8], R12 ;  /* 0x0000d80c030085a7 */ /* 0x000ea400080010ff */
[----:B--2---:R-:W-:Y:S05]  /*eba0*/  @!P0 BRA `(.L_x_177) ;  /* 0xfffffffc00f08947 */ /* 0x004fea000383ffff */
[----:B------:R-:W-:Y:S05]  /*ebb0*/  BRA `(.L_x_178) ;  /* 0xffffff6000507947 */ /* 0x000fea000383ffff */
.L_x_100:
[----:B-1----:R-:W-:Y:S07]  /*ebc0*/  MOV R3, UR7 ;  /* 0x0000000700037c02 */ /* 0x002fee0008000f00 */
.L_x_179:
[----:B-1----:R1:W2:Y:S02]  /*ebd0*/  SYNCS.PHASECHK.TRANS64.TRYWAIT P0, [R3+URZ+0xe0], R12 ;  /* 0x0000e00c030075a7 */ /* 0x0022a400080011ff */
[----:B--2---:R-:W-:Y:S05]  /*ebe0*/  @!P0 NANOSLEEP.SYNCS 0x989680 ;  /* 0x009896800000895d */ /* 0x004fea0003900000 */
[----:B------:R-:W2:Y:S02]  /*ebf0*/  @!P0 SYNCS.PHASECHK.TRANS64 P0, [R3+URZ+0xe0], R12 ;  /* 0x0000e00c030085a7 */ /* 0x000ea400080010ff */
[----:B--2---:R-:W-:Y:S05]  /*ec00*/  @!P0 BRA `(.L_x_179) ;  /* 0xfffffffc00f08947 */ /* 0x004fea000383ffff */
[----:B------:R-:W-:Y:S05]  /*ec10*/  BRA `(.L_x_180) ;  /* 0xffffff6000987947 */ /* 0x000fea000383ffff */
.L_x_101:
[----:B------:R-:W-:Y:S07]  /*ec20*/  MOV R3, UR7 ;  /* 0x0000000700037c02 */ /* 0x000fee0008000f00 */
.L_x_181:
[----:B-1----:R1:W2:Y:S02]  /*ec30*/  SYNCS.PHASECHK.TRANS64.TRYWAIT P0, [R3+URZ+0xe8], R12 ;  /* 0x0000e80c030075a7 */ /* 0x0022a400080011ff */
[----:B--2---:R-:W-:Y:S05]  /*ec40*/  @!P0 NANOSLEEP.SYNCS 0x989680 ;  /* 0x009896800000895d */ /* 0x004fea0003900000 */
[----:B------:R-:W2:Y:S02]  /*ec50*/  @!P0 SYNCS.PHASECHK.TRANS64 P0, [R3+URZ+0xe8], R12 ;  /* 0x0000e80c030085a7 */ /* 0x000ea400080010ff */
[----:B--2---:R-:W-:Y:S05]  /*ec60*/  @!P0 BRA `(.L_x_181) ;  /* 0xfffffffc00f08947 */ /* 0x004fea000383ffff */
[----:B------:R-:W-:Y:S05]  /*ec70*/  BRA `(.L_x_182) ;  /* 0xffffff6400207947 */ /* 0x000fea000383ffff */
.L_x_103:
[----:B------:R-:W-:-:S07]  /*ec80*/  MOV R0, UR7 ;  /* 0x0000000700007c02 */ /* 0x000fce0008000f00 */
.L_x_183:
[----:B-1----:R1:W4:Y:S02]  /*ec90*/  SYNCS.PHASECHK.TRANS64.TRYWAIT P0, [R0+URZ+0xd0], R3 ;  /* 0x0000d003000075a7 */ /* 0x00232400080011ff */
[----:B----4-:R-:W-:Y:S05]  /*eca0*/  @!P0 NANOSLEEP.SYNCS 0x989680 ;  /* 0x009896800000895d */ /* 0x010fea0003900000 */
[----:B------:R-:W4:Y:S02]  /*ecb0*/  @!P0 SYNCS.PHASECHK.TRANS64 P0, [R0+URZ+0xd0], R3 ;  /* 0x0000d003000085a7 */ /* 0x000f2400080010ff */
[----:B----4-:R-:W-:Y:S05]  /*ecc0*/  @!P0 BRA `(.L_x_183) ;  /* 0xfffffffc00f08947 */ /* 0x010fea000383ffff */
[----:B------:R-:W-:Y:S05]  /*ecd0*/  BRA `(.L_x_184) ;  /* 0xffffff6400907947 */ /* 0x000fea000383ffff */
.L_x_104:
[----:B-1----:R-:W-:-:S07]  /*ece0*/  MOV R0, UR7 ;  /* 0x0000000700007c02 */ /* 0x002fce0008000f00 */
.L_x_185:
[----:B-1----:R1:W4:Y:S02]  /*ecf0*/  SYNCS.PHASECHK.TRANS64.TRYWAIT P0, [R0+URZ+0xd8], R3 ;  /* 0x0000d803000075a7 */ /* 0x00232400080011ff */
[----:B----4-:R-:W-:Y:S05]  /*ed00*/  @!P0 NANOSLEEP.SYNCS 0x989680 ;  /* 0x009896800000895d */ /* 0x010fea0003900000 */
[----:B------:R-:W4:Y:S02]  /*ed10*/  @!P0 SYNCS.PHASECHK.TRANS64 P0, [R0+URZ+0xd8], R3 ;  /* 0x0000d803000085a7 */ /* 0x000f2400080010ff */
[----:B----4-:R-:W-:Y:S05]  /*ed20*/  @!P0 BRA `(.L_x_185) ;  /* 0xfffffffc00f08947 */ /* 0x010fea000383ffff */
[----:B------:R-:W-:Y:S05]  /*ed30*/  BRA `(.L_x_186) ;  /* 0xffffff6400807947 */ /* 0x000fea000383ffff */
.L_x_105:
[----:B-1----:R-:W-:-:S07]  /*ed40*/  MOV R0, UR7 ;  /* 0x0000000700007c02 */ /* 0x002fce0008000f00 */
.L_x_187:
[----:B-1----:R1:W4:Y:S02]  /*ed50*/  SYNCS.PHASECHK.TRANS64.TRYWAIT P0, [R0+URZ+0xe0], R3 ;  /* 0x0000e003000075a7 */ /* 0x00232400080011ff */
[----:B----4-:R-:W-:Y:S05]  /*ed60*/  @!P0 NANOSLEEP.SYNCS 0x989680 ;  /* 0x009896800000895d */ /* 0x010fea0003900000 */
[----:B------:R-:W4:Y:S02]  /*ed70*/  @!P0 SYNCS.PHASECHK.TRANS64 P0, [R0+URZ+0xe0], R3 ;  /* 0x0000e003000085a7 */ /* 0x000f2400080010ff */
[----:B----4-:R-:W-:Y:S05]  /*ed80*/  @!P0 BRA `(.L_x_187) ;  /* 0xfffffffc00f08947 */ /* 0x010fea000383ffff */
[----:B------:R-:W-:Y:S05]  /*ed90*/  BRA `(.L_x_188) ;  /* 0xffffff6400707947 */ /* 0x000fea000383ffff */
.L_x_107:
[----:B-1----:R1:W2:Y:S02]  /*eda0*/  SYNCS.PHASECHK.TRANS64.TRYWAIT P0, [R0+URZ+0x100], R3 ;  /* 0x00010003000075a7 */ /* 0x0022a400080011ff */
[----:B--2---:R-:W-:Y:S05]  /*edb0*/  @!P0 NANOSLEEP.SYNCS 0x989680 ;  /* 0x009896800000895d */ /* 0x004fea0003900000 */
[----:B------:R-:W2:Y:S02]  /*edc0*/  @!P0 SYNCS.PHASECHK.TRANS64 P0, [R0+URZ+0x100], R3 ;  /* 0x00010003000085a7 */ /* 0x000ea400080010ff */
[----:B--2---:R-:W-:Y:S05]  /*edd0*/  @!P0 BRA `(.L_x_107) ;  /* 0xfffffffc00f08947 */ /* 0x004fea000383ffff */
[----:B------:R-:W-:Y:S05]  /*ede0*/  BRA `(.L_x_189) ;  /* 0xffffff6800047947 */ /* 0x000fea000383ffff */
.L_x_121:
[----:B-1----:R1:W2:Y:S02]  /*edf0*/  SYNCS.PHASECHK.TRANS64.TRYWAIT P0, [R3+URZ+0xb0], R0 ;  /* 0x0000b000030075a7 */ /* 0x0022a400080011ff */
[----:B--2---:R-:W-:Y:S05]  /*ee00*/  @!P0 NANOSLEEP.SYNCS 0x989680 ;  /* 0x009896800000895d */ /* 0x004fea0003900000 */
[----:B------:R-:W2:Y:S02]  /*ee10*/  @!P0 SYNCS.PHASECHK.TRANS64 P0, [R3+URZ+0xb0], R0 ;  /* 0x0000b000030085a7 */ /* 0x000ea400080010ff */
[----:B--2---:R-:W-:Y:S05]  /*ee20*/  @!P0 BRA `(.L_x_121) ;  /* 0xfffffffc00f08947 */ /* 0x004fea000383ffff */
[----:B------:R-:W-:Y:S05]  /*ee30*/  BRA `(.L_x_120) ;  /* 0xffffff7400647947 */ /* 0x000fea000383ffff */
.L_x_124:
[----:B-1----:R1:W2:Y:S02]  /*ee40*/  SYNCS.PHASECHK.TRANS64.TRYWAIT P1, [R175+URZ+0x120], R0 ;  /* 0x00012000af0075a7 */ /* 0x0022a400080211ff */
[----:B--2---:R-:W-:Y:S05]  /*ee50*/  @!P1 NANOSLEEP.SYNCS 0x989680 ;  /* 0x009896800000995d */ /* 0x004fea0003900000 */
[----:B------:R-:W2:Y:S02]  /*ee60*/  @!P1 SYNCS.PHASECHK.TRANS64 P1, [R175+URZ+0x120], R0 ;  /* 0x00012000af0095a7 */ /* 0x000ea400080210ff */
[----:B--2---:R-:W-:Y:S05]  /*ee70*/  @!P1 BRA `(.L_x_124) ;  /* 0xfffffffc00f09947 */ /* 0x004fea000383ffff */
[----:B------:R-:W-:Y:S05]  /*ee80*/  BRA `(.L_x_123) ;  /* 0xffffff7400f07947 */ /* 0x000fea000383ffff */
        .weak           $__internal_0_$__cuda_sm10x_tcgen05_guardrail_trap_col_being_dealloced_not_returned_by_alloc
        .type           $__internal_0_$__cuda_sm10x_tcgen05_guardrail_trap_col_being_dealloced_not_returned_by_alloc,@function
        .size           $__internal_0_$__cuda_sm10x_tcgen05_guardrail_trap_col_being_dealloced_not_returned_by_alloc,($__internal_1_$__cuda_sm10x_tcgen05_guardrail_trap_phase_invalid_during_alloc - $__internal_0_$__cuda_sm10x_tcgen05_guardrail_trap_col_being_dealloced_not_returned_by_alloc)
$__internal_0_$__cuda_sm10x_tcgen05_guardrail_trap_col_being_dealloced_not_returned_by_alloc:
[----:B------:R-:W-:Y:S05]  /*ee90*/  BPT.TRAP 0x1 ;  /* 0x000000040000795c */ /* 0x000fea0000300000 */
[----:B------:R-:W-:-:S04]  /*eea0*/  HFMA2 R3, -RZ, RZ, 0, 0 ;  /* 0x00000000ff037431 */ /* 0x000fc800000001ff */
[----:B------:R-:W-:Y:S05]  /*eeb0*/  RET.REL.NODEC R2 `(_ZN7cutlass13device_kernelINS_4gemm6kernel13GemmUniversalIN4cute5tupleIJiiiiEEENS1_10collective13CollectiveMmaINS1_35MainloopSm100TmaUmmaWarpSpecializedILi11ELi2ELi2ENS5_IJNS4_1CILi2EEENSA_ILi1EEESC_EEEEENS5_IJNSA_ILi256EEESF_NSA_ILi64EEEEEENS_12float_e4m3_tENS5_IJlSC_lEEESI_SJ_NS4_8TiledMMAINS4_8MMA_AtomIJNS4_10MMA_TraitsINS4_25SM100_MMA_F8F6F4_2x1SM_SSEJSI_SI_fSF_SF_NS4_17integral_constantINS4_4UMMA5MajorELSQ_0EEESR_NSO_INSP_7ScaleInELSS_0EEEST_EEEEEENS4_6LayoutINS5_IJSC_SC_SC_EEENS5_IJNSA_ILi0EEESY_SY_EEEEENS5_IJNS4_10UnderscoreES11_S11_EEEEENS4_18SM100_TMA_2SM_LOADENS4_14ComposedLayoutINS4_7SwizzleILi2ELi4ELi3EEENS4_18smem_ptr_flag_bitsILi8EEENSW_INS5_IJNSA_ILi8EEESG_EEENS5_IJSG_SC_EEEEEEEvNS4_8identityES14_S1E_vS1F_EENS_8epilogue10collective18CollectiveEpilogueINS1H_23Sm100TmaWarpSpecializedILi4ELi2ELi64ELb0ELb0EEEJNS5_IJNSA_ILi128EEESF_SG_EEENS5_IJNSW_IS1M_SC_EENSW_ISG_SC_EEEEESI_SJ_SI_SJ_NS1H_6fusion15FusionCallbacksIS1L_NS1R_13LinCombEltActINS1H_6thread4GELUESI_fSI_fLNS_15FloatRoundStyleE2EEES1N_S1Q_JEEENS4_5SM1004TMEM4LOAD26SM100_TMEM_LOAD_32dp32b64xENS4_13SM90_TMA_LOADES1E_NS4_39AutoVectorizingCopyWithAssumedAlignmentILi128EEENS4_14SM90_TMA_STOREES1E_S25_S25_EEEvvEEEEvNT_6ParamsE) ;  /* 0xffffff1002507950 */ /* 0x000fea0003c3ffff */
        .weak           $__internal_1_$__cuda_sm10x_tcgen05_guardrail_trap_phase_invalid_during_alloc
        .type           $__internal_1_$__cuda_sm10x_tcgen05_guardrail_trap_phase_invalid_during_alloc,@function
        .size           $__internal_1_$__cuda_sm10x_tcgen05_guardrail_trap_phase_invalid_during_alloc,($__internal_2_$__cuda_sm10x_tcgen05_guardrail_trap_unallocated_columns_being_dealloced - $__internal_1_$__cuda_sm10x_tcgen05_guardrail_trap_phase_invalid_during_alloc)
$__internal_1_$__cuda_sm10x_tcgen05_guardrail_trap_phase_invalid_during_alloc:
[----:B------:R-:W-:Y:S05]  /*eec0*/  BPT.TRAP 0x1 ;  /* 0x000000040000795c */ /* 0x000fea0000300000 */
[----:B------:R-:W-:-:S04]  /*eed0*/  MOV R3, 0x0 ;  /* 0x0000000000037802 */ /* 0x000fc80000000f00 */
[----:B------:R-:W-:Y:S05]  /*eee0*/  RET.REL.NODEC R2 `(_ZN7cutlass13device_kernelINS_4gemm6kernel13GemmUniversalIN4cute5tupleIJiiiiEEENS1_10collective13CollectiveMmaINS1_35MainloopSm100TmaUmmaWarpSpecializedILi11ELi2ELi2ENS5_IJNS4_1CILi2EEENSA_ILi1EEESC_EEEEENS5_IJNSA_ILi256EEESF_NSA_ILi64EEEEEENS_12float_e4m3_tENS5_IJlSC_lEEESI_SJ_NS4_8TiledMMAINS4_8MMA_AtomIJNS4_10MMA_TraitsINS4_25SM100_MMA_F8F6F4_2x1SM_SSEJSI_SI_fSF_SF_NS4_17integral_constantINS4_4UMMA5MajorELSQ_0EEESR_NSO_INSP_7ScaleInELSS_0EEEST_EEEEEENS4_6LayoutINS5_IJSC_SC_SC_EEENS5_IJNSA_ILi0EEESY_SY_EEEEENS5_IJNS4_10UnderscoreES11_S11_EEEEENS4_18SM100_TMA_2SM_LOADENS4_14ComposedLayoutINS4_7SwizzleILi2ELi4ELi3EEENS4_18smem_ptr_flag_bitsILi8EEENSW_INS5_IJNSA_ILi8EEESG_EEENS5_IJSG_SC_EEEEEEEvNS4_8identityES14_S1E_vS1F_EENS_8epilogue10collective18CollectiveEpilogueINS1H_23Sm100TmaWarpSpecializedILi4ELi2ELi64ELb0ELb0EEEJNS5_IJNSA_ILi128EEESF_SG_EEENS5_IJNSW_IS1M_SC_EENSW_ISG_SC_EEEEESI_SJ_SI_SJ_NS1H_6fusion15FusionCallbacksIS1L_NS1R_13LinCombEltActINS1H_6thread4GELUESI_fSI_fLNS_15FloatRoundStyleE2EEES1N_S1Q_JEEENS4_5SM1004TMEM4LOAD26SM100_TMEM_LOAD_32dp32b64xENS4_13SM90_TMA_LOADES1E_NS4_39AutoVectorizingCopyWithAssumedAlignmentILi128EEENS4_14SM90_TMA_STOREES1E_S25_S25_EEEvvEEEEvNT_6ParamsE) ;  /* 0xffffff1002447950 */ /* 0x000fea0003c3ffff */
        .weak           $__internal_2_$__cuda_sm10x_tcgen05_guardrail_trap_unallocated_columns_being_dealloced
        .type           $__internal_2_$__cuda_sm10x_tcgen05_guardrail_trap_unallocated_columns_being_dealloced,@function
        .size           $__internal_2_$__cuda_sm10x_tcgen05_guardrail_trap_unallocated_columns_being_dealloced,(.L_x_191 - $__internal_2_$__cuda_sm10x_tcgen05_guardrail_trap_unallocated_columns_being_dealloced)
$__internal_2_$__cuda_sm10x_tcgen05_guardrail_trap_unallocated_columns_being_dealloced:
[----:B------:R-:W-:Y:S05]  /*eef0*/  BPT.TRAP 0x1 ;  /* 0x000000040000795c */ /* 0x000fea0000300000 */
[----:B------:R-:W-:-:S04]  /*ef00*/  HFMA2 R3, -RZ, RZ, 0, 0 ;  /* 0x00000000ff037431 */ /* 0x000fc800000001ff */
[----:B------:R-:W-:Y:S05]  /*ef10*/  RET.REL.NODEC R2 `(_ZN7cutlass13device_kernelINS_4gemm6kernel13GemmUniversalIN4cute5tupleIJiiiiEEENS1_10collective13CollectiveMmaINS1_35MainloopSm100TmaUmmaWarpSpecializedILi11ELi2ELi2ENS5_IJNS4_1CILi2EEENSA_ILi1EEESC_EEEEENS5_IJNSA_ILi256EEESF_NSA_ILi64EEEEEENS_12float_e4m3_tENS5_IJlSC_lEEESI_SJ_NS4_8TiledMMAINS4_8MMA_AtomIJNS4_10MMA_TraitsINS4_25SM100_MMA_F8F6F4_2x1SM_SSEJSI_SI_fSF_SF_NS4_17integral_constantINS4_4UMMA5MajorELSQ_0EEESR_NSO_INSP_7ScaleInELSS_0EEEST_EEEEEENS4_6LayoutINS5_IJSC_SC_SC_EEENS5_IJNSA_ILi0EEESY_SY_EEEEENS5_IJNS4_10UnderscoreES11_S11_EEEEENS4_18SM100_TMA_2SM_LOADENS4_14ComposedLayoutINS4_7SwizzleILi2ELi4ELi3EEENS4_18smem_ptr_flag_bitsILi8EEENSW_INS5_IJNSA_ILi8EEESG_EEENS5_IJSG_SC_EEEEEEEvNS4_8identityES14_S1E_vS1F_EENS_8epilogue10collective18CollectiveEpilogueINS1H_23Sm100TmaWarpSpecializedILi4ELi2ELi64ELb0ELb0EEEJNS5_IJNSA_ILi128EEESF_SG_EEENS5_IJNSW_IS1M_SC_EENSW_ISG_SC_EEEEESI_SJ_SI_SJ_NS1H_6fusion15FusionCallbacksIS1L_NS1R_13LinCombEltActINS1H_6thread4GELUESI_fSI_fLNS_15FloatRoundStyleE2EEES1N_S1Q_JEEENS4_5SM1004TMEM4LOAD26SM100_TMEM_LOAD_32dp32b64xENS4_13SM90_TMA_LOADES1E_NS4_39AutoVectorizingCopyWithAssumedAlignmentILi128EEENS4_14SM90_TMA_STOREES1E_S25_S25_EEEvvEEEEvNT_6ParamsE) ;  /* 0xffffff1002387950 */ /* 0x000fea0003c3ffff */
.L_x_190:
[----:B------:R-:W-:-:S00]  /*ef20*/  BRA `(.L_x_190) ;  /* 0xfffffffc00fc7947 */ /* 0x000fc0000383ffff */
[----:B------:R-:W-:-:S00]  /*ef30*/  NOP ;  /* 0x0000000000007918 */ /* 0x000fc00000000000 */
        /* <DEDUP_REMOVED lines=12> */
.L_x_191:


//--------------------- .nv.global.init           --------------------------
	.section	.nv.global.init,"aw",@progbits
.nv.global.init:
	.type		$str$27,@object
	.size		$str$27,($str$28 - $str$27)
$str$27:
        /*0000*/ 	.byte	0x28, 0x61, 0x64, 0x64, 0x72, 0x65, 0x73, 0x73, 0x20, 0x26, 0x20, 0x6d, 0x61, 0x73, 0x6b, 0x29
        /*0010*/ 	.byte	0x20, 0x3d, 0x3d, 0x20, 0x30, 0x00
	.type		$str$28,@object
	.size		$str$28,($str$26 - $str$28)
$str$28:
        /*0016*/ 	.byte	0x2f, 0x74, 0x6d, 0x70, 0x2f, 0x63, 0x75, 0x74, 0x6c, 0x61, 0x73, 0x73, 0x5f, 0x73, 0x77, 0x65
        /*0026*/ 	.byte	0x65, 0x70, 0x5f, 0x73, 0x72, 0x63, 0x2f, 0x69, 0x6e, 0x63, 0x6c, 0x75, 0x64, 0x65, 0x2f, 0x63
        /*0036*/ 	.byte	0x75, 0x74, 0x65, 0x2f, 0x70, 0x6f, 0x69, 0x6e, 0x74, 0x65, 0x72, 0x5f, 0x66, 0x6c, 0x61, 0x67
        /*0046*/ 	.byte	0x67, 0x65, 0x64, 0x2e, 0x68, 0x70, 0x70, 0x00
	.type		$str$26,@object
	.size		$str$26,($str$25 - $str$26)
$str$26:
        /*004e*/ 	.byte	0x2f, 0x74, 0x6d, 0x70, 0x2f, 0x63, 0x75, 0x74, 0x6c, 0x61, 0x73, 0x73, 0x5f, 0x73, 0x77, 0x65
        /*005e*/ 	.byte	0x65, 0x70, 0x5f, 0x73, 0x72, 0x63, 0x2f, 0x69, 0x6e, 0x63, 0x6c, 0x75, 0x64, 0x65, 0x2f, 0x63
        /*006e*/ 	.byte	0x75, 0x74, 0x65, 0x2f, 0x61, 0x74, 0x6f, 0x6d, 0x2f, 0x63, 0x6f, 0x70, 0x79, 0x5f, 0x74, 0x72
        /*007e*/ 	.byte	0x61, 0x69, 0x74, 0x73, 0x5f, 0x73, 0x6d, 0x31, 0x30, 0x30, 0x2e, 0x68, 0x70, 0x70, 0x00
	.type		$str$25,@object
	.size		$str$25,(__unnamed_1 - $str$25)
$str$25:
        /*008d*/ 	.byte	0x28, 0x28, 0x75, 0x69, 0x6e, 0x74, 0x33, 0x32, 0x5f, 0x74, 0x28, 0x74, 0x68, 0x72, 0x65, 0x61
        /*009d*/ 	.byte	0x64, 0x49, 0x64, 0x78, 0x2e, 0x78, 0x29, 0x20, 0x2f, 0x20, 0x33, 0x32, 0x29, 0x20, 0x25, 0x20
        /*00ad*/ 	.byte	0x34, 0x29, 0x20, 0x3d, 0x3d, 0x20, 0x28, 0x28, 0x28, 0x74, 0x6d, 0x65, 0x6d, 0x5f, 0x61, 0x64
        /*00bd*/ 	.byte	0x64, 0x72, 0x20, 0x3e, 0x3e, 0x20, 0x31, 0x36, 0x29, 0x20, 0x2f, 0x20, 0x33, 0x32, 0x29, 0x20
        /*00cd*/ 	.byte	0x25, 0x20, 0x34, 0x29, 0x00
	.type		__unnamed_1,@object
	.size		__unnamed_1,(__unnamed_2 - __unnamed_1)
__unnamed_1:
        /*00d2*/ 	.byte	0x61, 0x75, 0x74, 0x6f, 0x20, 0x63, 0x75, 0x74, 0x65, 0x3a, 0x3a, 0x61, 0x73, 0x5f, 0x70, 0x6f
        /* <DEDUP_REMOVED lines=24> */
        /*0262*/ 	.byte	0x43, 0x3c, 0x38, 0x31, 0x39, 0x32, 0x3e, 0x3e, 0x3e, 0x3e, 0x5d, 0x00
	.type		__unnamed_2,@object
	.size		__unnamed_2,(__unnamed_3 - __unnamed_2)
__unnamed_2:
        /* <DEDUP_REMOVED lines=26> */
	.type		__unnamed_3,@object
	.size		__unnamed_3,(.L_3 - __unnamed_3)
__unnamed_3:
        /* <DEDUP_REMOVED lines=42> */
        /*06aa*/ 	.byte	0x3e, 0x3e, 0x3e, 0x3e, 0x5d, 0x00
.L_3:


//--------------------- .nv.shared._ZN7cutlass13device_kernelINS_4gemm6kernel13GemmUniversalIN4cute5tupleIJiiiiEEENS1_10collective13CollectiveMmaINS1_35MainloopSm100TmaUmmaWarpSpecializedILi11ELi2ELi2ENS5_IJNS4_1CILi2EEENSA_ILi1EEESC_EEEEENS5_IJNSA_ILi256EEESF_NSA_ILi64EEEEEENS_12float_e4m3_tENS5_IJlSC_lEEESI_SJ_NS4_8TiledMMAINS4_8MMA_AtomIJNS4_10MMA_TraitsINS4_25SM100_MMA_F8F6F4_2x1SM_SSEJSI_SI_fSF_SF_NS4_17integral_constantINS4_4UMMA5MajorELSQ_0EEESR_NSO_INSP_7ScaleInELSS_0EEEST_EEEEEENS4_6LayoutINS5_IJSC_SC_SC_EEENS5_IJNSA_ILi0EEESY_SY_EEEEENS5_IJNS4_10UnderscoreES11_S11_EEEEENS4_18SM100_TMA_2SM_LOADENS4_14ComposedLayoutINS4_7SwizzleILi2ELi4ELi3EEENS4_18smem_ptr_flag_bitsILi8EEENSW_INS5_IJNSA_ILi8EEESG_EEENS5_IJSG_SC_EEEEEEEvNS4_8identityES14_S1E_vS1F_EENS_8epilogue10collective18CollectiveEpilogueINS1H_23Sm100TmaWarpSpecializedILi4ELi2ELi64ELb0ELb0EEEJNS5_IJNSA_ILi128EEESF_SG_EEENS5_IJNSW_IS1M_SC_EENSW_ISG_SC_EEEEESI_SJ_SI_SJ_NS1H_6fusion15FusionCallbacksIS1L_NS1R_13LinCombEltActINS1H_6thread4GELUESI_fSI_fLNS_15FloatRoundStyleE2EEES1N_S1Q_JEEENS4_5SM1004TMEM4LOAD26SM100_TMEM_LOAD_32dp32b64xENS4_13SM90_TMA_LOADES1E_NS4_39AutoVectorizingCopyWithAssumedAlignmentILi128EEENS4_14SM90_TMA_STOREES1E_S25_S25_EEEvvEEEEvNT_6ParamsE --------------------------
	.section	.nv.shared._ZN7cutlass13device_kernelINS_4gemm6kernel13GemmUniversalIN4cute5tupleIJiiiiEEENS1_10collective13CollectiveMmaINS1_35MainloopSm100TmaUmmaWarpSpecializedILi11ELi2ELi2ENS5_IJNS4_1CILi2EEENSA_ILi1EEESC_EEEEENS5_IJNSA_ILi256EEESF_NSA_ILi64EEEEEENS_12float_e4m3_tENS5_IJlSC_lEEESI_SJ_NS4_8TiledMMAINS4_8MMA_AtomIJNS4_10MMA_TraitsINS4_25SM100_MMA_F8F6F4_2x1SM_SSEJSI_SI_fSF_SF_NS4_17integral_constantINS4_4UMMA5MajorELSQ_0EEESR_NSO_INSP_7ScaleInELSS_0EEEST_EEEEEENS4_6LayoutINS5_IJSC_SC_SC_EEENS5_IJNSA_ILi0EEESY_SY_EEEEENS5_IJNS4_10UnderscoreES11_S11_EEEEENS4_18SM100_TMA_2SM_LOADENS4_14ComposedLayoutINS4_7SwizzleILi2ELi4ELi3EEENS4_18smem_ptr_flag_bitsILi8EEENSW_INS5_IJNSA_ILi8EEESG_EEENS5_IJSG_SC_EEEEEEEvNS4_8identityES14_S1E_vS1F_EENS_8epilogue10collective18CollectiveEpilogueINS1H_23Sm100TmaWarpSpecializedILi4ELi2ELi64ELb0ELb0EEEJNS5_IJNSA_ILi128EEESF_SG_EEENS5_IJNSW_IS1M_SC_EENSW_ISG_SC_EEEEESI_SJ_SI_SJ_NS1H_6fusion15FusionCallbacksIS1L_NS1R_13LinCombEltActINS1H_6thread4GELUESI_fSI_fLNS_15FloatRoundStyleE2EEES1N_S1Q_JEEENS4_5SM1004TMEM4LOAD26SM100_TMEM_LOAD_32dp32b64xENS4_13SM90_TMA_LOADES1E_NS4_39AutoVectorizingCopyWithAssumedAlignmentILi128EEENS4_14SM90_TMA_STOREES1E_S25_S25_EEEvvEEEEvNT_6ParamsE,"aw",@nobits
	.sectionflags	@""
	.align	16
	.zero		1024


//--------------------- .nv.shared.reserved.0     --------------------------
	.section	.nv.shared.reserved.0,"aw",@nobits
	.weak		__nv_reservedSMEM_offset_0_alias
	.size		__nv_reservedSMEM_offset_0_alias, 0, 64
	.other		__nv_reservedSMEM_offset_0_alias,@"STO_CUDA_RESERVED_SHARED STV_DEFAULT"
__nv_reservedSMEM_offset_0_alias:
	.zero		0
.nv.shared.reserved.0:
	.zero		64
	.weak		__nv_reservedSMEM_tcgen05_partition
	.type		__nv_reservedSMEM_tcgen05_partition,@object
	.size		__nv_reservedSMEM_tcgen05_partition,(.L_0 - __nv_reservedSMEM_tcgen05_partition)
__nv_reservedSMEM_tcgen05_partition:
	.zero		32
.L_0:


//--------------------- .nv.global                --------------------------
	.section	.nv.global,"aw",@nobits
.nv.global:
	.type		_ZN39_INTERNAL_3a94bf28_4_k_cu_f4317ff0_29914cute1_E,@object
	.size		_ZN39_INTERNAL_3a94bf28_4_k_cu_f4317ff0_29914cute1_E,(_ZN39_INTERNAL_3a94bf28_4_k_cu_f4317ff0_29914cuda3std3__45__cpo6cbeginE - _ZN39_INTERNAL_3a94bf28_4_k_cu_f4317ff0_29914cute1_E)
_ZN39_INTERNAL_3a94bf28_4_k_cu_f4317ff0_29914cute1_E:
	.zero		1
	.type		_ZN39_INTERNAL_3a94bf28_4_k_cu_f4317ff0_29914cuda3std3__45__cpo6cbeginE,@object
	.size		_ZN39_INTERNAL_3a94bf28_4_k_cu_f4317ff0_29914cuda3std3__45__cpo6cbeginE,(_ZN39_INTERNAL_3a94bf28_4_k_cu_f4317ff0_29914cuda3std3__48in_placeE - _ZN39_INTERNAL_3a94bf28_4_k_cu_f4317ff0_29914cuda3std3__45__cpo6cbeginE)
_ZN39_INTERNAL_3a94bf28_4_k_cu_f4317ff0_29914cuda3std3__45__cpo6cbeginE:
	.zero		1
	.type		_ZN39_INTERNAL_3a94bf28_4_k_cu_f4317ff0_29914cuda3std3__48in_placeE,@object
	.size		_ZN39_INTERNAL_3a94bf28_4_k_cu_f4317ff0_29914cuda3std3__48in_placeE,(_ZN39_INTERNAL_3a94bf28_4_k_cu_f4317ff0_29914cuda3std6ranges3__45__cpo9iter_moveE - _ZN39_INTERNAL_3a94bf28_4_k_cu_f4317ff0_29914cuda3std3__48in_placeE)
_ZN39_INTERNAL_3a94bf28_4_k_cu_f4317ff0_29914cuda3std3__48in_placeE:
	.zero		1
	.type		_ZN39_INTERNAL_3a94bf28_4_k_cu_f4317ff0_29914cuda3std6ranges3__45__cpo9iter_moveE,@object
	.size		_ZN39_INTERNAL_3a94bf28_4_k_cu_f4317ff0_29914cuda3std6ranges3__45__cpo9iter_moveE,(_ZN39_INTERNAL_3a94bf28_4_k_cu_f4317ff0_29914cuda3std3__45__cpo5beginE - _ZN39_INTERNAL_3a94bf28_4_k_cu_f4317ff0_29914cuda3std6ranges3__45__cpo9iter_moveE)
_ZN39_INTERNAL_3a94bf28_4_k_cu_f4317ff0_29914cuda3std6ranges3__45__cpo9iter_moveE:
	.zero		1
	.type		_ZN39_INTERNAL_3a94bf28_4_k_cu_f4317ff0_29914cuda3std3__45__cpo5beginE,@object
	.size		_ZN39_INTERNAL_3a94bf28_4_k_cu_f4317ff0_29914cuda3std3__45__cpo5beginE,(_ZN39_INTERNAL_3a94bf28_4_k_cu_f4317ff0_29914cuda3std3__441_GLOBAL__N__3a94bf28_4_k_cu_f4317ff0_29916ignoreE - _ZN39_INTERNAL_3a94bf28_4_k_cu_f4317ff0_29914cuda3std3__45__cpo5beginE)
_ZN39_INTERNAL_3a94bf28_4_k_cu_f4317ff0_29914cuda3std3__45__cpo5beginE:
	.zero		1
	.type		_ZN39_INTERNAL_3a94bf28_4_k_cu_f4317ff0_29914cuda3std3__441_GLOBAL__N__3a94bf28_4_k_cu_f4317ff0_29916ignoreE,@object
	.size		_ZN39_INTERNAL_3a94bf28_4_k_cu_f4317ff0_29914cuda3std3__441_GLOBAL__N__3a94bf28_4_k_cu_f4317ff0_29916ignoreE,(_ZN39_INTERNAL_3a94bf28_4_k_cu_f4317ff0_29914cute7productE - _ZN39_INTERNAL_3a94bf28_4_k_cu_f4317ff0_29914cuda3std3__441_GLOBAL__N__3a94bf28_4_k_cu_f4317ff0_29916ignoreE)
_ZN39_INTERNAL_3a94bf28_4_k_cu_f4317ff0_29914cuda3std3__441_GLOBAL__N__3a94bf28_4_k_cu_f4317ff0_29916ignoreE:
	.zero		1
	.type		_ZN39_INTERNAL_3a94bf28_4_k_cu_f4317ff0_29914cute7productE,@object
	.size		_ZN39_INTERNAL_3a94bf28_4_k_cu_f4317ff0_29914cute7productE,(_ZN39_INTERNAL_3a94bf28_4_k_cu_f4317ff0_29914cuda3std3__45__cpo3endE - _ZN39_INTERNAL_3a94bf28_4_k_cu_f4317ff0_29914cute7productE)
_ZN39_INTERNAL_3a94bf28_4_k_cu_f4317ff0_29914cute7productE:
	.zero		1
	.type		_ZN39_INTERNAL_3a94bf28_4_k_cu_f4317ff0_29914cuda3std3__45__cpo3endE,@object
	.size		_ZN39_INTERNAL_3a94bf28_4_k_cu_f4317ff0_29914cuda3std3__45__cpo3endE,(_ZN39_INTERNAL_3a94bf28_4_k_cu_f4317ff0_29914cuda3std3__419piecewise_constructE - _ZN39_INTERNAL_3a94bf28_4_k_cu_f4317ff0_29914cuda3std3__45__cpo3endE)
_ZN39_INTERNAL_3a94bf28_4_k_cu_f4317ff0_29914cuda3std3__45__cpo3endE:
	.zero		1
	.type		_ZN39_INTERNAL_3a94bf28_4_k_cu_f4317ff0_29914cuda3std3__419piecewise_constructE,@object
	.size		_ZN39_INTERNAL_3a94bf28_4_k_cu_f4317ff0_29914cuda3std3__419piecewise_constructE,(_ZN39_INTERNAL_3a94bf28_4_k_cu_f4317ff0_29914cuda3std3__45__cpo4cendE - _ZN39_INTERNAL_3a94bf28_4_k_cu_f4317ff0_29914cuda3std3__419piecewise_constructE)
_ZN39_INTERNAL_3a94bf28_4_k_cu_f4317ff0_29914cuda3std3__419piecewise_constructE:
	.zero		1
	.type		_ZN39_INTERNAL_3a94bf28_4_k_cu_f4317ff0_29914cuda3std3__45__cpo4cendE,@object
	.size		_ZN39_INTERNAL_3a94bf28_4_k_cu_f4317ff0_29914cuda3std3__45__cpo4cendE,(_ZN39_INTERNAL_3a94bf28_4_k_cu_f4317ff0_29914cuda3std6ranges3__45__cpo4swapE - _ZN39_INTERNAL_3a94bf28_4_k_cu_f4317ff0_29914cuda3std3__45__cpo4cendE)
_ZN39_INTERNAL_3a94bf28_4_k_cu_f4317ff0_29914cuda3std3__45__cpo4cendE:
	.zero		1
	.type		_ZN39_INTERNAL_3a94bf28_4_k_cu_f4317ff0_29914cuda3std6ranges3__45__cpo4swapE,@object
	.size		_ZN39_INTERNAL_3a94bf28_4_k_cu_f4317ff0_29914cuda3std6ranges3__45__cpo4swapE,(.L_11 - _ZN39_INTERNAL_3a94bf28_4_k_cu_f4317ff0_29914cuda3std6ranges3__45__cpo4swapE)
_ZN39_INTERNAL_3a94bf28_4_k_cu_f4317ff0_29914cuda3std6ranges3__45__cpo4swapE:
	.zero		1
.L_11:


//--------------------- .nv.constant0._ZN7cutlass13device_kernelINS_4gemm6kernel13GemmUniversalIN4cute5tupleIJiiiiEEENS1_10collective13CollectiveMmaINS1_35MainloopSm100TmaUmmaWarpSpecializedILi11ELi2ELi2ENS5_IJNS4_1CILi2EEENSA_ILi1EEESC_EEEEENS5_IJNSA_ILi256EEESF_NSA_ILi64EEEEEENS_12float_e4m3_tENS5_IJlSC_lEEESI_SJ_NS4_8TiledMMAINS4_8MMA_AtomIJNS4_10MMA_TraitsINS4_25SM100_MMA_F8F6F4_2x1SM_SSEJSI_SI_fSF_SF_NS4_17integral_constantINS4_4UMMA5MajorELSQ_0EEESR_NSO_INSP_7ScaleInELSS_0EEEST_EEEEEENS4_6LayoutINS5_IJSC_SC_SC_EEENS5_IJNSA_ILi0EEESY_SY_EEEEENS5_IJNS4_10UnderscoreES11_S11_EEEEENS4_18SM100_TMA_2SM_LOADENS4_14ComposedLayoutINS4_7SwizzleILi2ELi4ELi3EEENS4_18smem_ptr_flag_bitsILi8EEENSW_INS5_IJNSA_ILi8EEESG_EEENS5_IJSG_SC_EEEEEEEvNS4_8identityES14_S1E_vS1F_EENS_8epilogue10collective18CollectiveEpilogueINS1H_23Sm100TmaWarpSpecializedILi4ELi2ELi64ELb0ELb0EEEJNS5_IJNSA_ILi128EEESF_SG_EEENS5_IJNSW_IS1M_SC_EENSW_ISG_SC_EEEEESI_SJ_SI_SJ_NS1H_6fusion15FusionCallbacksIS1L_NS1R_13LinCombEltActINS1H_6thread4GELUESI_fSI_fLNS_15FloatRoundStyleE2EEES1N_S1Q_JEEENS4_5SM1004TMEM4LOAD26SM100_TMEM_LOAD_32dp32b64xENS4_13SM90_TMA_LOADES1E_NS4_39AutoVectorizingCopyWithAssumedAlignmentILi128EEENS4_14SM90_TMA_STOREES1E_S25_S25_EEEvvEEEEvNT_6ParamsE --------------------------
	.section	.nv.constant0._ZN7cutlass13device_kernelINS_4gemm6kernel13GemmUniversalIN4cute5tupleIJiiiiEEENS1_10collective13CollectiveMmaINS1_35MainloopSm100TmaUmmaWarpSpecializedILi11ELi2ELi2ENS5_IJNS4_1CILi2EEENSA_ILi1EEESC_EEEEENS5_IJNSA_ILi256EEESF_NSA_ILi64EEEEEENS_12float_e4m3_tENS5_IJlSC_lEEESI_SJ_NS4_8TiledMMAINS4_8MMA_AtomIJNS4_10MMA_TraitsINS4_25SM100_MMA_F8F6F4_2x1SM_SSEJSI_SI_fSF_SF_NS4_17integral_constantINS4_4UMMA5MajorELSQ_0EEESR_NSO_INSP_7ScaleInELSS_0EEEST_EEEEEENS4_6LayoutINS5_IJSC_SC_SC_EEENS5_IJNSA_ILi0EEESY_SY_EEEEENS5_IJNS4_10UnderscoreES11_S11_EEEEENS4_18SM100_TMA_2SM_LOADENS4_14ComposedLayoutINS4_7SwizzleILi2ELi4ELi3EEENS4_18smem_ptr_flag_bitsILi8EEENSW_INS5_IJNSA_ILi8EEESG_EEENS5_IJSG_SC_EEEEEEEvNS4_8identityES14_S1E_vS1F_EENS_8epilogue10collective18CollectiveEpilogueINS1H_23Sm100TmaWarpSpecializedILi4ELi2ELi64ELb0ELb0EEEJNS5_IJNSA_ILi128EEESF_SG_EEENS5_IJNSW_IS1M_SC_EENSW_ISG_SC_EEEEESI_SJ_SI_SJ_NS1H_6fusion15FusionCallbacksIS1L_NS1R_13LinCombEltActINS1H_6thread4GELUESI_fSI_fLNS_15FloatRoundStyleE2EEES1N_S1Q_JEEENS4_5SM1004TMEM4LOAD26SM100_TMEM_LOAD_32dp32b64xENS4_13SM90_TMA_LOADES1E_NS4_39AutoVectorizingCopyWithAssumedAlignmentILi128EEENS4_14SM90_TMA_STOREES1E_S25_S25_EEEvvEEEEvNT_6ParamsE,"a",@progbits
	.sectionflags	@""
	.align	4
.nv.constant0._ZN7cutlass13device_kernelINS_4gemm6kernel13GemmUniversalIN4cute5tupleIJiiiiEEENS1_10collective13CollectiveMmaINS1_35MainloopSm100TmaUmmaWarpSpecializedILi11ELi2ELi2ENS5_IJNS4_1CILi2EEENSA_ILi1EEESC_EEEEENS5_IJNSA_ILi256EEESF_NSA_ILi64EEEEEENS_12float_e4m3_tENS5_IJlSC_lEEESI_SJ_NS4_8TiledMMAINS4_8MMA_AtomIJNS4_10MMA_TraitsINS4_25SM100_MMA_F8F6F4_2x1SM_SSEJSI_SI_fSF_SF_NS4_17integral_constantINS4_4UMMA5MajorELSQ_0EEESR_NSO_INSP_7ScaleInELSS_0EEEST_EEEEEENS4_6LayoutINS5_IJSC_SC_SC_EEENS5_IJNSA_ILi0EEESY_SY_EEEEENS5_IJNS4_10UnderscoreES11_S11_EEEEENS4_18SM100_TMA_2SM_LOADENS4_14ComposedLayoutINS4_7SwizzleILi2ELi4ELi3EEENS4_18smem_ptr_flag_bitsILi8EEENSW_INS5_IJNSA_ILi8EEESG_EEENS5_IJSG_SC_EEEEEEEvNS4_8identityES14_S1E_vS1F_EENS_8epilogue10collective18CollectiveEpilogueINS1H_23Sm100TmaWarpSpecializedILi4ELi2ELi64ELb0ELb0EEEJNS5_IJNSA_ILi128EEESF_SG_EEENS5_IJNSW_IS1M_SC_EENSW_ISG_SC_EEEEESI_SJ_SI_SJ_NS1H_6fusion15FusionCallbacksIS1L_NS1R_13LinCombEltActINS1H_6thread4GELUESI_fSI_fLNS_15FloatRoundStyleE2EEES1N_S1Q_JEEENS4_5SM1004TMEM4LOAD26SM100_TMEM_LOAD_32dp32b64xENS4_13SM90_TMA_LOADES1E_NS4_39AutoVectorizingCopyWithAssumedAlignmentILi128EEENS4_14SM90_TMA_STOREES1E_S25_S25_EEEvvEEEEvNT_6ParamsE:
	.zero		2944


//--------------------- SYMBOLS --------------------------

	.type		.nv.reservedSmem.offset0,@object
	.size		.nv.reservedSmem.offset0,0x4
	.type		.nv.reservedSmem.cap,@object
	.size		.nv.reservedSmem.cap,0x4
	.type		__assertfail,@function
